	.target	sm_103a

	.elftype	@"ET_EXEC"


//--------------------- .note.nv.tkinfo           --------------------------
	.section	.note.nv.tkinfo,"",@"SHT_NOTE"
	.sectionflags	@"SHF_NOTE_NV_TKINFO"
	.tkinfo
        /*0018*/ 	.word	0x00000002
        /*0030*/ 	.string	""
        /*0030*/ 	.string	"ptxas"
        /*0030*/ 	.string	"Cuda compilation tools, release 13.0, V13.0.88"
        /*0030*/ 	.string	"Build cuda_13.0.r13.0/compiler.36424714_0"
        /*0030*/ 	.string	"-arch sm_103a -m 64 "



//--------------------- .note.nv.cuinfo           --------------------------
	.section	.note.nv.cuinfo,"",@"SHT_NOTE"
	.sectionflags	@"SHF_NOTE_NV_CUINFO"
        /*0018*/ 	.short	0x0002
        /*001a*/ 	.short	0x0067
        /*001c*/ 	.short	0x0082
	.zero		2


//--------------------- .nv.info                  --------------------------
	.section	.nv.info,"",@"SHT_CUDA_INFO"
	.align	4


	//----- nvinfo : EIATTR_REGCOUNT
	.align		4
        /*0000*/ 	.byte	0x04, 0x2f
        /*0002*/ 	.short	(.L_12 - .L_11)
	.align		4
.L_11:
        /*0004*/ 	.word	index@(_ZN7cutlass13device_kernelIN5flash11enable_sm90INS1_16FlashAttnFwdSm90INS1_25CollectiveMainloopFwdSm90ILi2EN4cute5tupleIJNS5_1CILi1EEES8_S8_EEENS6_IJNS7_ILi192EEENS7_ILi160EEENS7_ILi64EEEEEELi64ENS_12float_e4m3_tEfNS_4arch4Sm90ELb1ELb0ELb0ELb1ELb1ELb1ELb0ELb1ELb1ELb1ELb1ELb0EEENS1_21CollectiveEpilogueFwdINS6_IJSA_SC_SB_EEES9_NS_10bfloat16_tESG_Li384ELb1ELb1ELb1ELb1EEENS1_36VarlenDynamicPersistentTileSchedulerILi192ELi160ELi384ELi128ELb1ELb1ELb1ELb1ELb1ELb1EEEEEEEEEvNT_6ParamsE)
        /*0008*/ 	.word	0x00000004


	//----- nvinfo : EIATTR_FRAME_SIZE
	.align		4
.L_12:
        /*000c*/ 	.byte	0x04, 0x11
        /*000e*/ 	.short	(.L_14 - .L_13)
	.align		4
.L_13:
        /*0010*/ 	.word	index@(_ZN7cutlass13device_kernelIN5flash11enable_sm90INS1_16FlashAttnFwdSm90INS1_25CollectiveMainloopFwdSm90ILi2EN4cute5tupleIJNS5_1CILi1EEES8_S8_EEENS6_IJNS7_ILi192EEENS7_ILi160EEENS7_ILi64EEEEEELi64ENS_12float_e4m3_tEfNS_4arch4Sm90ELb1ELb0ELb0ELb1ELb1ELb1ELb0ELb1ELb1ELb1ELb1ELb0EEENS1_21CollectiveEpilogueFwdINS6_IJSA_SC_SB_EEES9_NS_10bfloat16_tESG_Li384ELb1ELb1ELb1ELb1EEENS1_36VarlenDynamicPersistentTileSchedulerILi192ELi160ELi384ELi128ELb1ELb1ELb1ELb1ELb1ELb1EEEEEEEEEvNT_6ParamsE)
        /*0014*/ 	.word	0x00000000


	//----- nvinfo : EIATTR_REGCOUNT
	.align		4
.L_14:
        /*0018*/ 	.byte	0x04, 0x2f
        /*001a*/ 	.short	(.L_16 - .L_15)
	.align		4
.L_15:
        /*001c*/ 	.word	index@(_ZN7cutlass13device_kernelIN5flash11enable_sm90INS1_16FlashAttnFwdSm90INS1_25CollectiveMainloopFwdSm90ILi2EN4cute5tupleIJNS5_1CILi1EEES8_S8_EEENS6_IJNS7_ILi192EEENS7_ILi160EEENS7_ILi64EEEEEELi64ENS_12float_e4m3_tEfNS_4arch4Sm90ELb1ELb0ELb0ELb1ELb1ELb0ELb0ELb1ELb1ELb1ELb1ELb0EEENS1_21CollectiveEpilogueFwdINS6_IJSA_SC_SB_EEES9_NS_10bfloat16_tESG_Li384ELb1ELb1ELb1ELb1EEENS1_36VarlenDynamicPersistentTileSchedulerILi192ELi160ELi384ELi128ELb1ELb1ELb1ELb1ELb1ELb1EEEEEEEEEvNT_6ParamsE)
        /*0020*/ 	.word	0x00000004


	//----- nvinfo : EIATTR_FRAME_SIZE
	.align		4
.L_16:
        /*0024*/ 	.byte	0x04, 0x11
        /*0026*/ 	.short	(.L_18 - .L_17)
	.align		4
.L_17:
        /*0028*/ 	.word	index@(_ZN7cutlass13device_kernelIN5flash11enable_sm90INS1_16FlashAttnFwdSm90INS1_25CollectiveMainloopFwdSm90ILi2EN4cute5tupleIJNS5_1CILi1EEES8_S8_EEENS6_IJNS7_ILi192EEENS7_ILi160EEENS7_ILi64EEEEEELi64ENS_12float_e4m3_tEfNS_4arch4Sm90ELb1ELb0ELb0ELb1ELb1ELb0ELb0ELb1ELb1ELb1ELb1ELb0EEENS1_21CollectiveEpilogueFwdINS6_IJSA_SC_SB_EEES9_NS_10bfloat16_tESG_Li384ELb1ELb1ELb1ELb1EEENS1_36VarlenDynamicPersistentTileSchedulerILi192ELi160ELi384ELi128ELb1ELb1ELb1ELb1ELb1ELb1EEEEEEEEEvNT_6ParamsE)
        /*002c*/ 	.word	0x00000000


	//----- nvinfo : EIATTR_REGCOUNT
	.align		4
.L_18:
        /*0030*/ 	.byte	0x04, 0x2f
        /*0032*/ 	.short	(.L_20 - .L_19)
	.align		4
.L_19:
        /*0034*/ 	.word	index@(_ZN7cutlass13device_kernelIN5flash11enable_sm90INS1_16FlashAttnFwdSm90INS1_25CollectiveMainloopFwdSm90ILi2EN4cute5tupleIJNS5_1CILi1EEES8_S8_EEENS6_IJNS7_ILi192EEENS7_ILi160EEENS7_ILi64EEEEEELi64ENS_12float_e4m3_tEfNS_4arch4Sm90ELb1ELb0ELb0ELb0ELb1ELb0ELb0ELb1ELb1ELb1ELb1ELb0EEENS1_21CollectiveEpilogueFwdINS6_IJSA_SC_SB_EEES9_NS_10bfloat16_tESG_Li384ELb0ELb1ELb1ELb1EEENS1_19SingleTileSchedulerILb0ELb1ELb1ELi192EEEEEEEEEvNT_6ParamsE)
        /*0038*/ 	.word	0x00000004


	//----- nvinfo : EIATTR_FRAME_SIZE
	.align		4
.L_20:
        /*003c*/ 	.byte	0x04, 0x11
        /*003e*/ 	.short	(.L_22 - .L_21)
	.align		4
.L_21:
        /*0040*/ 	.word	index@(_ZN7cutlass13device_kernelIN5flash11enable_sm90INS1_16FlashAttnFwdSm90INS1_25CollectiveMainloopFwdSm90ILi2EN4cute5tupleIJNS5_1CILi1EEES8_S8_EEENS6_IJNS7_ILi192EEENS7_ILi160EEENS7_ILi64EEEEEELi64ENS_12float_e4m3_tEfNS_4arch4Sm90ELb1ELb0ELb0ELb0ELb1ELb0ELb0ELb1ELb1ELb1ELb1ELb0EEENS1_21CollectiveEpilogueFwdINS6_IJSA_SC_SB_EEES9_NS_10bfloat16_tESG_Li384ELb0ELb1ELb1ELb1EEENS1_19SingleTileSchedulerILb0ELb1ELb1ELi192EEEEEEEEEvNT_6ParamsE)
        /*0044*/ 	.word	0x00000000


	//----- nvinfo : EIATTR_REGCOUNT
	.align		4
.L_22:
        /*0048*/ 	.byte	0x04, 0x2f
        /*004a*/ 	.short	(.L_24 - .L_23)
	.align		4
.L_23:
        /*004c*/ 	.word	index@(_ZN7cutlass13device_kernelIN5flash11enable_sm90INS1_16FlashAttnFwdSm90INS1_25CollectiveMainloopFwdSm90ILi2EN4cute5tupleIJNS5_1CILi1EEES8_S8_EEENS6_IJNS7_ILi192EEENS7_ILi160EEENS7_ILi64EEEEEELi64ENS_12float_e4m3_tEfNS_4arch4Sm90ELb0ELb1ELb0ELb1ELb1ELb1ELb0ELb1ELb1ELb1ELb1ELb0EEENS1_21CollectiveEpilogueFwdINS6_IJSA_SC_SB_EEES9_NS_10bfloat16_tESG_Li384ELb1ELb1ELb1ELb1EEENS1_36VarlenDynamicPersistentTileSchedulerILi192ELi160ELi384ELi128ELb1ELb1ELb1ELb1ELb0ELb1EEEEEEEEEvNT_6ParamsE)
        /*0050*/ 	.word	0x00000004


	//----- nvinfo : EIATTR_FRAME_SIZE
	.align		4
.L_24:
        /*0054*/ 	.byte	0x04, 0x11
        /*0056*/ 	.short	(.L_26 - .L_25)
	.align		4
.L_25:
        /*0058*/ 	.word	index@(_ZN7cutlass13device_kernelIN5flash11enable_sm90INS1_16FlashAttnFwdSm90INS1_25CollectiveMainloopFwdSm90ILi2EN4cute5tupleIJNS5_1CILi1EEES8_S8_EEENS6_IJNS7_ILi192EEENS7_ILi160EEENS7_ILi64EEEEEELi64ENS_12float_e4m3_tEfNS_4arch4Sm90ELb0ELb1ELb0ELb1ELb1ELb1ELb0ELb1ELb1ELb1ELb1ELb0EEENS1_21CollectiveEpilogueFwdINS6_IJSA_SC_SB_EEES9_NS_10bfloat16_tESG_Li384ELb1ELb1ELb1ELb1EEENS1_36VarlenDynamicPersistentTileSchedulerILi192ELi160ELi384ELi128ELb1ELb1ELb1ELb1ELb0ELb1EEEEEEEEEvNT_6ParamsE)
        /*005c*/ 	.word	0x00000000


	//----- nvinfo : EIATTR_REGCOUNT
	.align		4
.L_26:
        /*0060*/ 	.byte	0x04, 0x2f
        /*0062*/ 	.short	(.L_28 - .L_27)
	.align		4
.L_27:
        /*0064*/ 	.word	index@(_ZN7cutlass13device_kernelIN5flash11enable_sm90INS1_16FlashAttnFwdSm90INS1_25CollectiveMainloopFwdSm90ILi2EN4cute5tupleIJNS5_1CILi1EEES8_S8_EEENS6_IJNS7_ILi192EEENS7_ILi160EEENS7_ILi64EEEEEELi64ENS_12float_e4m3_tEfNS_4arch4Sm90ELb0ELb1ELb0ELb1ELb1ELb0ELb0ELb1ELb1ELb1ELb1ELb0EEENS1_21CollectiveEpilogueFwdINS6_IJSA_SC_SB_EEES9_NS_10bfloat16_tESG_Li384ELb1ELb1ELb1ELb1EEENS1_36VarlenDynamicPersistentTileSchedulerILi192ELi160ELi384ELi128ELb1ELb1ELb1ELb1ELb0ELb1EEEEEEEEEvNT_6ParamsE)
        /*0068*/ 	.word	0x00000004


	//----- nvinfo : EIATTR_FRAME_SIZE
	.align		4
.L_28:
        /*006c*/ 	.byte	0x04, 0x11
        /*006e*/ 	.short	(.L_30 - .L_29)
	.align		4
.L_29:
        /*0070*/ 	.word	index@(_ZN7cutlass13device_kernelIN5flash11enable_sm90INS1_16FlashAttnFwdSm90INS1_25CollectiveMainloopFwdSm90ILi2EN4cute5tupleIJNS5_1CILi1EEES8_S8_EEENS6_IJNS7_ILi192EEENS7_ILi160EEENS7_ILi64EEEEEELi64ENS_12float_e4m3_tEfNS_4arch4Sm90ELb0ELb1ELb0ELb1ELb1ELb0ELb0ELb1ELb1ELb1ELb1ELb0EEENS1_21CollectiveEpilogueFwdINS6_IJSA_SC_SB_EEES9_NS_10bfloat16_tESG_Li384ELb1ELb1ELb1ELb1EEENS1_36VarlenDynamicPersistentTileSchedulerILi192ELi160ELi384ELi128ELb1ELb1ELb1ELb1ELb0ELb1EEEEEEEEEvNT_6ParamsE)
        /*0074*/ 	.word	0x00000000


	//----- nvinfo : EIATTR_REGCOUNT
	.align		4
.L_30:
        /*0078*/ 	.byte	0x04, 0x2f
        /*007a*/ 	.short	(.L_32 - .L_31)
	.align		4
.L_31:
        /*007c*/ 	.word	index@(_ZN7cutlass13device_kernelIN5flash11enable_sm90INS1_16FlashAttnFwdSm90INS1_25CollectiveMainloopFwdSm90ILi2EN4cute5tupleIJNS5_1CILi1EEES8_S8_EEENS6_IJNS7_ILi192EEENS7_ILi160EEENS7_ILi64EEEEEELi64ENS_12float_e4m3_tEfNS_4arch4Sm90ELb0ELb1ELb0ELb0ELb1ELb0ELb0ELb1ELb1ELb1ELb1ELb0EEENS1_21CollectiveEpilogueFwdINS6_IJSA_SC_SB_EEES9_NS_10bfloat16_tESG_Li384ELb0ELb1ELb1ELb1EEENS1_19SingleTileSchedulerILb0ELb1ELb1ELi192EEEEEEEEEvNT_6ParamsE)
        /*0080*/ 	.word	0x00000004


	//----- nvinfo : EIATTR_FRAME_SIZE
	.align		4
.L_32:
        /*0084*/ 	.byte	0x04, 0x11
        /*0086*/ 	.short	(.L_34 - .L_33)
	.align		4
.L_33:
        /*0088*/ 	.word	index@(_ZN7cutlass13device_kernelIN5flash11enable_sm90INS1_16FlashAttnFwdSm90INS1_25CollectiveMainloopFwdSm90ILi2EN4cute5tupleIJNS5_1CILi1EEES8_S8_EEENS6_IJNS7_ILi192EEENS7_ILi160EEENS7_ILi64EEEEEELi64ENS_12float_e4m3_tEfNS_4arch4Sm90ELb0ELb1ELb0ELb0ELb1ELb0ELb0ELb1ELb1ELb1ELb1ELb0EEENS1_21CollectiveEpilogueFwdINS6_IJSA_SC_SB_EEES9_NS_10bfloat16_tESG_Li384ELb0ELb1ELb1ELb1EEENS1_19SingleTileSchedulerILb0ELb1ELb1ELi192EEEEEEEEEvNT_6ParamsE)
        /*008c*/ 	.word	0x00000000


	//----- nvinfo : EIATTR_REGCOUNT
	.align		4
.L_34:
        /*0090*/ 	.byte	0x04, 0x2f
        /*0092*/ 	.short	(.L_36 - .L_35)
	.align		4
.L_35:
        /*0094*/ 	.word	index@(_ZN7cutlass13device_kernelIN5flash11enable_sm90INS1_16FlashAttnFwdSm90INS1_25CollectiveMainloopFwdSm90ILi2EN4cute5tupleIJNS5_1CILi1EEES8_S8_EEENS6_IJNS7_ILi192EEENS7_ILi160EEENS7_ILi64EEEEEELi64ENS_12float_e4m3_tEfNS_4arch4Sm90ELb0ELb0ELb0ELb1ELb1ELb1ELb0ELb1ELb1ELb1ELb1ELb0EEENS1_21CollectiveEpilogueFwdINS6_IJSA_SC_SB_EEES9_NS_10bfloat16_tESG_Li384ELb1ELb1ELb1ELb1EEENS1_36VarlenDynamicPersistentTileSchedulerILi192ELi160ELi384ELi128ELb1ELb1ELb1ELb0ELb1ELb1EEEEEEEEEvNT_6ParamsE)
        /*0098*/ 	.word	0x00000004


	//----- nvinfo : EIATTR_FRAME_SIZE
	.align		4
.L_36:
        /*009c*/ 	.byte	0x04, 0x11
        /*009e*/ 	.short	(.L_38 - .L_37)
	.align		4
.L_37:
        /*00a0*/ 	.word	index@(_ZN7cutlass13device_kernelIN5flash11enable_sm90INS1_16FlashAttnFwdSm90INS1_25CollectiveMainloopFwdSm90ILi2EN4cute5tupleIJNS5_1CILi1EEES8_S8_EEENS6_IJNS7_ILi192EEENS7_ILi160EEENS7_ILi64EEEEEELi64ENS_12float_e4m3_tEfNS_4arch4Sm90ELb0ELb0ELb0ELb1ELb1ELb1ELb0ELb1ELb1ELb1ELb1ELb0EEENS1_21CollectiveEpilogueFwdINS6_IJSA_SC_SB_EEES9_NS_10bfloat16_tESG_Li384ELb1ELb1ELb1ELb1EEENS1_36VarlenDynamicPersistentTileSchedulerILi192ELi160ELi384ELi128ELb1ELb1ELb1ELb0ELb1ELb1EEEEEEEEEvNT_6ParamsE)
        /*00a4*/ 	.word	0x00000000


	//----- nvinfo : EIATTR_REGCOUNT
	.align		4
.L_38:
        /*00a8*/ 	.byte	0x04, 0x2f
        /*00aa*/ 	.short	(.L_40 - .L_39)
	.align		4
.L_39:
        /*00ac*/ 	.word	index@(_ZN7cutlass13device_kernelIN5flash11enable_sm90INS1_16FlashAttnFwdSm90INS1_25CollectiveMainloopFwdSm90ILi2EN4cute5tupleIJNS5_1CILi1EEES8_S8_EEENS6_IJNS7_ILi192EEENS7_ILi160EEENS7_ILi64EEEEEELi64ENS_12float_e4m3_tEfNS_4arch4Sm90ELb0ELb0ELb0ELb1ELb1ELb0ELb0ELb1ELb1ELb1ELb1ELb0EEENS1_21CollectiveEpilogueFwdINS6_IJSA_SC_SB_EEES9_NS_10bfloat16_tESG_Li384ELb1ELb1ELb1ELb1EEENS1_36VarlenDynamicPersistentTileSchedulerILi192ELi160ELi384ELi128ELb1ELb1ELb1ELb0ELb1ELb1EEEEEEEEEvNT_6ParamsE)
        /*00b0*/ 	.word	0x00000004


	//----- nvinfo : EIATTR_FRAME_SIZE
	.align		4
.L_40:
        /*00b4*/ 	.byte	0x04, 0x11
        /*00b6*/ 	.short	(.L_42 - .L_41)
	.align		4
.L_41:
        /*00b8*/ 	.word	index@(_ZN7cutlass13device_kernelIN5flash11enable_sm90INS1_16FlashAttnFwdSm90INS1_25CollectiveMainloopFwdSm90ILi2EN4cute5tupleIJNS5_1CILi1EEES8_S8_EEENS6_IJNS7_ILi192EEENS7_ILi160EEENS7_ILi64EEEEEELi64ENS_12float_e4m3_tEfNS_4arch4Sm90ELb0ELb0ELb0ELb1ELb1ELb0ELb0ELb1ELb1ELb1ELb1ELb0EEENS1_21CollectiveEpilogueFwdINS6_IJSA_SC_SB_EEES9_NS_10bfloat16_tESG_Li384ELb1ELb1ELb1ELb1EEENS1_36VarlenDynamicPersistentTileSchedulerILi192ELi160ELi384ELi128ELb1ELb1ELb1ELb0ELb1ELb1EEEEEEEEEvNT_6ParamsE)
        /*00bc*/ 	.word	0x00000000


	//----- nvinfo : EIATTR_REGCOUNT
	.align		4
.L_42:
        /*00c0*/ 	.byte	0x04, 0x2f
        /*00c2*/ 	.short	(.L_44 - .L_43)
	.align		4
.L_43:
        /*00c4*/ 	.word	index@(_ZN7cutlass13device_kernelIN5flash11enable_sm90INS1_16FlashAttnFwdSm90INS1_25CollectiveMainloopFwdSm90ILi2EN4cute5tupleIJNS5_1CILi1EEES8_S8_EEENS6_IJNS7_ILi192EEENS7_ILi160EEENS7_ILi64EEEEEELi64ENS_12float_e4m3_tEfNS_4arch4Sm90ELb0ELb0ELb0ELb0ELb1ELb0ELb0ELb1ELb1ELb1ELb1ELb0EEENS1_21CollectiveEpilogueFwdINS6_IJSA_SC_SB_EEES9_NS_10bfloat16_tESG_Li384ELb0ELb1ELb1ELb1EEENS1_19SingleTileSchedulerILb0ELb1ELb1ELi192EEEEEEEEEvNT_6ParamsE)
        /*00c8*/ 	.word	0x00000004


	//----- nvinfo : EIATTR_FRAME_SIZE
	.align		4
.L_44:
        /*00cc*/ 	.byte	0x04, 0x11
        /*00ce*/ 	.short	(.L_46 - .L_45)
	.align		4
.L_45:
        /*00d0*/ 	.word	index@(_ZN7cutlass13device_kernelIN5flash11enable_sm90INS1_16FlashAttnFwdSm90INS1_25CollectiveMainloopFwdSm90ILi2EN4cute5tupleIJNS5_1CILi1EEES8_S8_EEENS6_IJNS7_ILi192EEENS7_ILi160EEENS7_ILi64EEEEEELi64ENS_12float_e4m3_tEfNS_4arch4Sm90ELb0ELb0ELb0ELb0ELb1ELb0ELb0ELb1ELb1ELb1ELb1ELb0EEENS1_21CollectiveEpilogueFwdINS6_IJSA_SC_SB_EEES9_NS_10bfloat16_tESG_Li384ELb0ELb1ELb1ELb1EEENS1_19SingleTileSchedulerILb0ELb1ELb1ELi192EEEEEEEEEvNT_6ParamsE)
        /*00d4*/ 	.word	0x00000000


	//----- nvinfo : EIATTR_REGCOUNT
	.align		4
.L_46:
        /*00d8*/ 	.byte	0x04, 0x2f
        /*00da*/ 	.short	(.L_48 - .L_47)
	.align		4
.L_47:
        /*00dc*/ 	.word	index@(_ZN7cutlass13device_kernelIN5flash11enable_sm90INS1_16FlashAttnFwdSm90INS1_25CollectiveMainloopFwdSm90ILi2EN4cute5tupleIJNS5_1CILi1EEES8_S8_EEENS6_IJNS7_ILi192EEENS7_ILi128EEENS7_ILi96EEEEEELi96ENS_12float_e4m3_tEfNS_4arch4Sm90ELb1ELb0ELb0ELb1ELb1ELb1ELb0ELb1ELb1ELb1ELb1ELb0EEENS1_21CollectiveEpilogueFwdINS6_IJSA_SC_SB_EEES9_NS_10bfloat16_tESG_Li384ELb1ELb1ELb1ELb1EEENS1_36VarlenDynamicPersistentTileSchedulerILi192ELi128ELi384ELi128ELb1ELb1ELb1ELb1ELb1ELb1EEEEEEEEEvNT_6ParamsE)
        /*00e0*/ 	.word	0x00000004


	//----- nvinfo : EIATTR_FRAME_SIZE
	.align		4
.L_48:
        /*00e4*/ 	.byte	0x04, 0x11
        /*00e6*/ 	.short	(.L_50 - .L_49)
	.align		4
.L_49:
        /*00e8*/ 	.word	index@(_ZN7cutlass13device_kernelIN5flash11enable_sm90INS1_16FlashAttnFwdSm90INS1_25CollectiveMainloopFwdSm90ILi2EN4cute5tupleIJNS5_1CILi1EEES8_S8_EEENS6_IJNS7_ILi192EEENS7_ILi128EEENS7_ILi96EEEEEELi96ENS_12float_e4m3_tEfNS_4arch4Sm90ELb1ELb0ELb0ELb1ELb1ELb1ELb0ELb1ELb1ELb1ELb1ELb0EEENS1_21CollectiveEpilogueFwdINS6_IJSA_SC_SB_EEES9_NS_10bfloat16_tESG_Li384ELb1ELb1ELb1ELb1EEENS1_36VarlenDynamicPersistentTileSchedulerILi192ELi128ELi384ELi128ELb1ELb1ELb1ELb1ELb1ELb1EEEEEEEEEvNT_6ParamsE)
        /*00ec*/ 	.word	0x00000000


	//----- nvinfo : EIATTR_REGCOUNT
	.align		4
.L_50:
        /*00f0*/ 	.byte	0x04, 0x2f
        /*00f2*/ 	.short	(.L_52 - .L_51)
	.align		4
.L_51:
        /*00f4*/ 	.word	index@(_ZN7cutlass13device_kernelIN5flash11enable_sm90INS1_16FlashAttnFwdSm90INS1_25CollectiveMainloopFwdSm90ILi2EN4cute5tupleIJNS5_1CILi1EEES8_S8_EEENS6_IJNS7_ILi192EEENS7_ILi128EEENS7_ILi96EEEEEELi96ENS_12float_e4m3_tEfNS_4arch4Sm90ELb1ELb0ELb0ELb1ELb1ELb0ELb0ELb1ELb1ELb1ELb1ELb0EEENS1_21CollectiveEpilogueFwdINS6_IJSA_SC_SB_EEES9_NS_10bfloat16_tESG_Li384ELb1ELb1ELb1ELb1EEENS1_36VarlenDynamicPersistentTileSchedulerILi192ELi128ELi384ELi128ELb1ELb1ELb1ELb1ELb1ELb1EEEEEEEEEvNT_6ParamsE)
        /*00f8*/ 	.word	0x00000004


	//----- nvinfo : EIATTR_FRAME_SIZE
	.align		4
.L_52:
        /*00fc*/ 	.byte	0x04, 0x11
        /*00fe*/ 	.short	(.L_54 - .L_53)
	.align		4
.L_53:
        /*0100*/ 	.word	index@(_ZN7cutlass13device_kernelIN5flash11enable_sm90INS1_16FlashAttnFwdSm90INS1_25CollectiveMainloopFwdSm90ILi2EN4cute5tupleIJNS5_1CILi1EEES8_S8_EEENS6_IJNS7_ILi192EEENS7_ILi128EEENS7_ILi96EEEEEELi96ENS_12float_e4m3_tEfNS_4arch4Sm90ELb1ELb0ELb0ELb1ELb1ELb0ELb0ELb1ELb1ELb1ELb1ELb0EEENS1_21CollectiveEpilogueFwdINS6_IJSA_SC_SB_EEES9_NS_10bfloat16_tESG_Li384ELb1ELb1ELb1ELb1EEENS1_36VarlenDynamicPersistentTileSchedulerILi192ELi128ELi384ELi128ELb1ELb1ELb1ELb1ELb1ELb1EEEEEEEEEvNT_6ParamsE)
        /*0104*/ 	.word	0x00000000


	//----- nvinfo : EIATTR_REGCOUNT
	.align		4
.L_54:
        /*0108*/ 	.byte	0x04, 0x2f
        /*010a*/ 	.short	(.L_56 - .L_55)
	.align		4
.L_55:
        /*010c*/ 	.word	index@(_ZN7cutlass13device_kernelIN5flash11enable_sm90INS1_16FlashAttnFwdSm90INS1_25CollectiveMainloopFwdSm90ILi2EN4cute5tupleIJNS5_1CILi1EEES8_S8_EEENS6_IJNS7_ILi192EEENS7_ILi128EEENS7_ILi96EEEEEELi96ENS_12float_e4m3_tEfNS_4arch4Sm90ELb1ELb0ELb0ELb0ELb1ELb0ELb0ELb1ELb1ELb1ELb1ELb0EEENS1_21CollectiveEpilogueFwdINS6_IJSA_SC_SB_EEES9_NS_10bfloat16_tESG_Li384ELb0ELb1ELb1ELb1EEENS1_19SingleTileSchedulerILb0ELb1ELb1ELi192EEEEEEEEEvNT_6ParamsE)
        /*0110*/ 	.word	0x00000004


	//----- nvinfo : EIATTR_FRAME_SIZE
	.align		4
.L_56:
        /*0114*/ 	.byte	0x04, 0x11
        /*0116*/ 	.short	(.L_58 - .L_57)
	.align		4
.L_57:
        /*0118*/ 	.word	index@(_ZN7cutlass13device_kernelIN5flash11enable_sm90INS1_16FlashAttnFwdSm90INS1_25CollectiveMainloopFwdSm90ILi2EN4cute5tupleIJNS5_1CILi1EEES8_S8_EEENS6_IJNS7_ILi192EEENS7_ILi128EEENS7_ILi96EEEEEELi96ENS_12float_e4m3_tEfNS_4arch4Sm90ELb1ELb0ELb0ELb0ELb1ELb0ELb0ELb1ELb1ELb1ELb1ELb0EEENS1_21CollectiveEpilogueFwdINS6_IJSA_SC_SB_EEES9_NS_10bfloat16_tESG_Li384ELb0ELb1ELb1ELb1EEENS1_19SingleTileSchedulerILb0ELb1ELb1ELi192EEEEEEEEEvNT_6ParamsE)
        /*011c*/ 	.word	0x00000000


	//----- nvinfo : EIATTR_REGCOUNT
	.align		4
.L_58:
        /*0120*/ 	.byte	0x04, 0x2f
        /*0122*/ 	.short	(.L_60 - .L_59)
	.align		4
.L_59:
        /*0124*/ 	.word	index@(_ZN7cutlass13device_kernelIN5flash11enable_sm90INS1_16FlashAttnFwdSm90INS1_25CollectiveMainloopFwdSm90ILi2EN4cute5tupleIJNS5_1CILi1EEES8_S8_EEENS6_IJNS7_ILi192EEENS7_ILi128EEENS7_ILi96EEEEEELi96ENS_12float_e4m3_tEfNS_4arch4Sm90ELb0ELb1ELb0ELb1ELb1ELb1ELb0ELb1ELb1ELb1ELb1ELb0EEENS1_21CollectiveEpilogueFwdINS6_IJSA_SC_SB_EEES9_NS_10bfloat16_tESG_Li384ELb1ELb1ELb1ELb1EEENS1_36VarlenDynamicPersistentTileSchedulerILi192ELi128ELi384ELi128ELb1ELb1ELb1ELb1ELb0ELb1EEEEEEEEEvNT_6ParamsE)
        /*0128*/ 	.word	0x00000004


	//----- nvinfo : EIATTR_FRAME_SIZE
	.align		4
.L_60:
        /*012c*/ 	.byte	0x04, 0x11
        /*012e*/ 	.short	(.L_62 - .L_61)
	.align		4
.L_61:
        /*0130*/ 	.word	index@(_ZN7cutlass13device_kernelIN5flash11enable_sm90INS1_16FlashAttnFwdSm90INS1_25CollectiveMainloopFwdSm90ILi2EN4cute5tupleIJNS5_1CILi1EEES8_S8_EEENS6_IJNS7_ILi192EEENS7_ILi128EEENS7_ILi96EEEEEELi96ENS_12float_e4m3_tEfNS_4arch4Sm90ELb0ELb1ELb0ELb1ELb1ELb1ELb0ELb1ELb1ELb1ELb1ELb0EEENS1_21CollectiveEpilogueFwdINS6_IJSA_SC_SB_EEES9_NS_10bfloat16_tESG_Li384ELb1ELb1ELb1ELb1EEENS1_36VarlenDynamicPersistentTileSchedulerILi192ELi128ELi384ELi128ELb1ELb1ELb1ELb1ELb0ELb1EEEEEEEEEvNT_6ParamsE)
        /*0134*/ 	.word	0x00000000


	//----- nvinfo : EIATTR_REGCOUNT
	.align		4
.L_62:
        /*0138*/ 	.byte	0x04, 0x2f
        /*013a*/ 	.short	(.L_64 - .L_63)
	.align		4
.L_63:
        /*013c*/ 	.word	index@(_ZN7cutlass13device_kernelIN5flash11enable_sm90INS1_16FlashAttnFwdSm90INS1_25CollectiveMainloopFwdSm90ILi2EN4cute5tupleIJNS5_1CILi1EEES8_S8_EEENS6_IJNS7_ILi192EEENS7_ILi128EEENS7_ILi96EEEEEELi96ENS_12float_e4m3_tEfNS_4arch4Sm90ELb0ELb1ELb0ELb1ELb1ELb0ELb0ELb1ELb1ELb1ELb1ELb0EEENS1_21CollectiveEpilogueFwdINS6_IJSA_SC_SB_EEES9_NS_10bfloat16_tESG_Li384ELb1ELb1ELb1ELb1EEENS1_36VarlenDynamicPersistentTileSchedulerILi192ELi128ELi384ELi128ELb1ELb1ELb1ELb1ELb0ELb1EEEEEEEEEvNT_6ParamsE)
        /*0140*/ 	.word	0x00000004


	//----- nvinfo : EIATTR_FRAME_SIZE
	.align		4
.L_64:
        /*0144*/ 	.byte	0x04, 0x11
        /*0146*/ 	.short	(.L_66 - .L_65)
	.align		4
.L_65:
        /*0148*/ 	.word	index@(_ZN7cutlass13device_kernelIN5flash11enable_sm90INS1_16FlashAttnFwdSm90INS1_25CollectiveMainloopFwdSm90ILi2EN4cute5tupleIJNS5_1CILi1EEES8_S8_EEENS6_IJNS7_ILi192EEENS7_ILi128EEENS7_ILi96EEEEEELi96ENS_12float_e4m3_tEfNS_4arch4Sm90ELb0ELb1ELb0ELb1ELb1ELb0ELb0ELb1ELb1ELb1ELb1ELb0EEENS1_21CollectiveEpilogueFwdINS6_IJSA_SC_SB_EEES9_NS_10bfloat16_tESG_Li384ELb1ELb1ELb1ELb1EEENS1_36VarlenDynamicPersistentTileSchedulerILi192ELi128ELi384ELi128ELb1ELb1ELb1ELb1ELb0ELb1EEEEEEEEEvNT_6ParamsE)
        /*014c*/ 	.word	0x00000000


	//----- nvinfo : EIATTR_REGCOUNT
	.align		4
.L_66:
        /*0150*/ 	.byte	0x04, 0x2f
        /*0152*/ 	.short	(.L_68 - .L_67)
	.align		4
.L_67:
        /*0154*/ 	.word	index@(_ZN7cutlass13device_kernelIN5flash11enable_sm90INS1_16FlashAttnFwdSm90INS1_25CollectiveMainloopFwdSm90ILi2EN4cute5tupleIJNS5_1CILi1EEES8_S8_EEENS6_IJNS7_ILi192EEENS7_ILi128EEENS7_ILi96EEEEEELi96ENS_12float_e4m3_tEfNS_4arch4Sm90ELb0ELb1ELb0ELb0ELb1ELb0ELb0ELb1ELb1ELb1ELb1ELb0EEENS1_21CollectiveEpilogueFwdINS6_IJSA_SC_SB_EEES9_NS_10bfloat16_tESG_Li384ELb0ELb1ELb1ELb1EEENS1_19SingleTileSchedulerILb0ELb1ELb1ELi192EEEEEEEEEvNT_6ParamsE)
        /*0158*/ 	.word	0x00000004


	//----- nvinfo : EIATTR_FRAME_SIZE
	.align		4
.L_68:
        /*015c*/ 	.byte	0x04, 0x11
        /*015e*/ 	.short	(.L_70 - .L_69)
	.align		4
.L_69:
        /*0160*/ 	.word	index@(_ZN7cutlass13device_kernelIN5flash11enable_sm90INS1_16FlashAttnFwdSm90INS1_25CollectiveMainloopFwdSm90ILi2EN4cute5tupleIJNS5_1CILi1EEES8_S8_EEENS6_IJNS7_ILi192EEENS7_ILi128EEENS7_ILi96EEEEEELi96ENS_12float_e4m3_tEfNS_4arch4Sm90ELb0ELb1ELb0ELb0ELb1ELb0ELb0ELb1ELb1ELb1ELb1ELb0EEENS1_21CollectiveEpilogueFwdINS6_IJSA_SC_SB_EEES9_NS_10bfloat16_tESG_Li384ELb0ELb1ELb1ELb1EEENS1_19SingleTileSchedulerILb0ELb1ELb1ELi192EEEEEEEEEvNT_6ParamsE)
        /*0164*/ 	.word	0x00000000


	//----- nvinfo : EIATTR_REGCOUNT
	.align		4
.L_70:
        /*0168*/ 	.byte	0x04, 0x2f
        /*016a*/ 	.short	(.L_72 - .L_71)
	.align		4
.L_71:
        /*016c*/ 	.word	index@(_ZN7cutlass13device_kernelIN5flash11enable_sm90INS1_16FlashAttnFwdSm90INS1_25CollectiveMainloopFwdSm90ILi2EN4cute5tupleIJNS5_1CILi1EEES8_S8_EEENS6_IJNS7_ILi192EEENS7_ILi128EEENS7_ILi96EEEEEELi96ENS_12float_e4m3_tEfNS_4arch4Sm90ELb0ELb0ELb0ELb1ELb1ELb1ELb0ELb1ELb1ELb1ELb1ELb0EEENS1_21CollectiveEpilogueFwdINS6_IJSA_SC_SB_EEES9_NS_10bfloat16_tESG_Li384ELb1ELb1ELb1ELb1EEENS1_36VarlenDynamicPersistentTileSchedulerILi192ELi128ELi384ELi128ELb1ELb1ELb1ELb0ELb1ELb1EEEEEEEEEvNT_6ParamsE)
        /*0170*/ 	.word	0x00000004


	//----- nvinfo : EIATTR_FRAME_SIZE
	.align		4
.L_72:
        /*0174*/ 	.byte	0x04, 0x11
        /*0176*/ 	.short	(.L_74 - .L_73)
	.align		4
.L_73:
        /*0178*/ 	.word	index@(_ZN7cutlass13device_kernelIN5flash11enable_sm90INS1_16FlashAttnFwdSm90INS1_25CollectiveMainloopFwdSm90ILi2EN4cute5tupleIJNS5_1CILi1EEES8_S8_EEENS6_IJNS7_ILi192EEENS7_ILi128EEENS7_ILi96EEEEEELi96ENS_12float_e4m3_tEfNS_4arch4Sm90ELb0ELb0ELb0ELb1ELb1ELb1ELb0ELb1ELb1ELb1ELb1ELb0EEENS1_21CollectiveEpilogueFwdINS6_IJSA_SC_SB_EEES9_NS_10bfloat16_tESG_Li384ELb1ELb1ELb1ELb1EEENS1_36VarlenDynamicPersistentTileSchedulerILi192ELi128ELi384ELi128ELb1ELb1ELb1ELb0ELb1ELb1EEEEEEEEEvNT_6ParamsE)
        /*017c*/ 	.word	0x00000000


	//----- nvinfo : EIATTR_REGCOUNT
	.align		4
.L_74:
        /*0180*/ 	.byte	0x04, 0x2f
        /*0182*/ 	.short	(.L_76 - .L_75)
	.align		4
.L_75:
        /*0184*/ 	.word	index@(_ZN7cutlass13device_kernelIN5flash11enable_sm90INS1_16FlashAttnFwdSm90INS1_25CollectiveMainloopFwdSm90ILi2EN4cute5tupleIJNS5_1CILi1EEES8_S8_EEENS6_IJNS7_ILi192EEENS7_ILi128EEENS7_ILi96EEEEEELi96ENS_12float_e4m3_tEfNS_4arch4Sm90ELb0ELb0ELb0ELb1ELb1ELb0ELb0ELb1ELb1ELb1ELb1ELb0EEENS1_21CollectiveEpilogueFwdINS6_IJSA_SC_SB_EEES9_NS_10bfloat16_tESG_Li384ELb1ELb1ELb1ELb1EEENS1_36VarlenDynamicPersistentTileSchedulerILi192ELi128ELi384ELi128ELb1ELb1ELb1ELb0ELb1ELb1EEEEEEEEEvNT_6ParamsE)
        /*0188*/ 	.word	0x00000004


	//----- nvinfo : EIATTR_FRAME_SIZE
	.align		4
.L_76:
        /*018c*/ 	.byte	0x04, 0x11
        /*018e*/ 	.short	(.L_78 - .L_77)
	.align		4
.L_77:
        /*0190*/ 	.word	index@(_ZN7cutlass13device_kernelIN5flash11enable_sm90INS1_16FlashAttnFwdSm90INS1_25CollectiveMainloopFwdSm90ILi2EN4cute5tupleIJNS5_1CILi1EEES8_S8_EEENS6_IJNS7_ILi192EEENS7_ILi128EEENS7_ILi96EEEEEELi96ENS_12float_e4m3_tEfNS_4arch4Sm90ELb0ELb0ELb0ELb1ELb1ELb0ELb0ELb1ELb1ELb1ELb1ELb0EEENS1_21CollectiveEpilogueFwdINS6_IJSA_SC_SB_EEES9_NS_10bfloat16_tESG_Li384ELb1ELb1ELb1ELb1EEENS1_36VarlenDynamicPersistentTileSchedulerILi192ELi128ELi384ELi128ELb1ELb1ELb1ELb0ELb1ELb1EEEEEEEEEvNT_6ParamsE)
        /*0194*/ 	.word	0x00000000


	//----- nvinfo : EIATTR_REGCOUNT
	.align		4
.L_78:
        /*0198*/ 	.byte	0x04, 0x2f
        /*019a*/ 	.short	(.L_80 - .L_79)
	.align		4
.L_79:
        /*019c*/ 	.word	index@(_ZN7cutlass13device_kernelIN5flash11enable_sm90INS1_16FlashAttnFwdSm90INS1_25CollectiveMainloopFwdSm90ILi2EN4cute5tupleIJNS5_1CILi1EEES8_S8_EEENS6_IJNS7_ILi192EEENS7_ILi128EEENS7_ILi96EEEEEELi96ENS_12float_e4m3_tEfNS_4arch4Sm90ELb0ELb0ELb0ELb0ELb1ELb0ELb0ELb1ELb1ELb1ELb1ELb0EEENS1_21CollectiveEpilogueFwdINS6_IJSA_SC_SB_EEES9_NS_10bfloat16_tESG_Li384ELb0ELb1ELb1ELb1EEENS1_19SingleTileSchedulerILb0ELb1ELb1ELi192EEEEEEEEEvNT_6ParamsE)
        /*01a0*/ 	.word	0x00000004


	//----- nvinfo : EIATTR_FRAME_SIZE
	.align		4
.L_80:
        /*01a4*/ 	.byte	0x04, 0x11
        /*01a6*/ 	.short	(.L_82 - .L_81)
	.align		4
.L_81:
        /*01a8*/ 	.word	index@(_ZN7cutlass13device_kernelIN5flash11enable_sm90INS1_16FlashAttnFwdSm90INS1_25CollectiveMainloopFwdSm90ILi2EN4cute5tupleIJNS5_1CILi1EEES8_S8_EEENS6_IJNS7_ILi192EEENS7_ILi128EEENS7_ILi96EEEEEELi96ENS_12float_e4m3_tEfNS_4arch4Sm90ELb0ELb0ELb0ELb0ELb1ELb0ELb0ELb1ELb1ELb1ELb1ELb0EEENS1_21CollectiveEpilogueFwdINS6_IJSA_SC_SB_EEES9_NS_10bfloat16_tESG_Li384ELb0ELb1ELb1ELb1EEENS1_19SingleTileSchedulerILb0ELb1ELb1ELi192EEEEEEEEEvNT_6ParamsE)
        /*01ac*/ 	.word	0x00000000


	//----- nvinfo : EIATTR_REGCOUNT
	.align		4
.L_82:
        /*01b0*/ 	.byte	0x04, 0x2f
        /*01b2*/ 	.short	(.L_84 - .L_83)
	.align		4
.L_83:
        /*01b4*/ 	.word	index@(_ZN7cutlass13device_kernelIN5flash11enable_sm90INS1_16FlashAttnFwdSm90INS1_25CollectiveMainloopFwdSm90ILi2EN4cute5tupleIJNS5_1CILi1EEES8_S8_EEENS6_IJNS7_ILi128EEENS7_ILi160EEESA_EEELi128ENS_12float_e4m3_tEfNS_4arch4Sm90ELb1ELb0ELb0ELb1ELb1ELb1ELb0ELb1ELb1ELb1ELb1ELb0EEENS1_21CollectiveEpilogueFwdINS6_IJSA_SA_SB_EEES9_NS_10bfloat16_tESF_Li256ELb1ELb1ELb1ELb1EEENS1_36VarlenDynamicPersistentTileSchedulerILi128ELi160ELi256ELi128ELb1ELb1ELb1ELb1ELb1ELb1EEEEEEEEEvNT_6ParamsE)
        /*01b8*/ 	.word	0x00000004


	//----- nvinfo : EIATTR_FRAME_SIZE
	.align		4
.L_84:
        /*01bc*/ 	.byte	0x04, 0x11
        /*01be*/ 	.short	(.L_86 - .L_85)
	.align		4
.L_85:
        /*01c0*/ 	.word	index@(_ZN7cutlass13device_kernelIN5flash11enable_sm90INS1_16FlashAttnFwdSm90INS1_25CollectiveMainloopFwdSm90ILi2EN4cute5tupleIJNS5_1CILi1EEES8_S8_EEENS6_IJNS7_ILi128EEENS7_ILi160EEESA_EEELi128ENS_12float_e4m3_tEfNS_4arch4Sm90ELb1ELb0ELb0ELb1ELb1ELb1ELb0ELb1ELb1ELb1ELb1ELb0EEENS1_21CollectiveEpilogueFwdINS6_IJSA_SA_SB_EEES9_NS_10bfloat16_tESF_Li256ELb1ELb1ELb1ELb1EEENS1_36VarlenDynamicPersistentTileSchedulerILi128ELi160ELi256ELi128ELb1ELb1ELb1ELb1ELb1ELb1EEEEEEEEEvNT_6ParamsE)
        /*01c4*/ 	.word	0x00000000


	//----- nvinfo : EIATTR_REGCOUNT
	.align		4
.L_86:
        /*01c8*/ 	.byte	0x04, 0x2f
        /*01ca*/ 	.short	(.L_88 - .L_87)
	.align		4
.L_87:
        /*01cc*/ 	.word	index@(_ZN7cutlass13device_kernelIN5flash11enable_sm90INS1_16FlashAttnFwdSm90INS1_25CollectiveMainloopFwdSm90ILi2EN4cute5tupleIJNS5_1CILi1EEES8_S8_EEENS6_IJNS7_ILi128EEENS7_ILi160EEESA_EEELi128ENS_12float_e4m3_tEfNS_4arch4Sm90ELb1ELb0ELb0ELb1ELb1ELb0ELb0ELb1ELb1ELb1ELb1ELb0EEENS1_21CollectiveEpilogueFwdINS6_IJSA_SA_SB_EEES9_NS_10bfloat16_tESF_Li256ELb1ELb1ELb1ELb1EEENS1_36VarlenDynamicPersistentTileSchedulerILi128ELi160ELi256ELi128ELb1ELb1ELb1ELb1ELb1ELb1EEEEEEEEEvNT_6ParamsE)
        /*01d0*/ 	.word	0x00000004


	//----- nvinfo : EIATTR_FRAME_SIZE
	.align		4
.L_88:
        /*01d4*/ 	.byte	0x04, 0x11
        /*01d6*/ 	.short	(.L_90 - .L_89)
	.align		4
.L_89:
        /*01d8*/ 	.word	index@(_ZN7cutlass13device_kernelIN5flash11enable_sm90INS1_16FlashAttnFwdSm90INS1_25CollectiveMainloopFwdSm90ILi2EN4cute5tupleIJNS5_1CILi1EEES8_S8_EEENS6_IJNS7_ILi128EEENS7_ILi160EEESA_EEELi128ENS_12float_e4m3_tEfNS_4arch4Sm90ELb1ELb0ELb0ELb1ELb1ELb0ELb0ELb1ELb1ELb1ELb1ELb0EEENS1_21CollectiveEpilogueFwdINS6_IJSA_SA_SB_EEES9_NS_10bfloat16_tESF_Li256ELb1ELb1ELb1ELb1EEENS1_36VarlenDynamicPersistentTileSchedulerILi128ELi160ELi256ELi128ELb1ELb1ELb1ELb1ELb1ELb1EEEEEEEEEvNT_6ParamsE)
        /*01dc*/ 	.word	0x00000000


	//----- nvinfo : EIATTR_REGCOUNT
	.align		4
.L_90:
        /*01e0*/ 	.byte	0x04, 0x2f
        /*01e2*/ 	.short	(.L_92 - .L_91)
	.align		4
.L_91:
        /*01e4*/ 	.word	index@(_ZN7cutlass13device_kernelIN5flash11enable_sm90INS1_16FlashAttnFwdSm90INS1_25CollectiveMainloopFwdSm90ILi2EN4cute5tupleIJNS5_1CILi1EEES8_S8_EEENS6_IJNS7_ILi128EEENS7_ILi160EEESA_EEELi128ENS_12float_e4m3_tEfNS_4arch4Sm90ELb1ELb0ELb0ELb0ELb1ELb0ELb0ELb1ELb1ELb1ELb1ELb0EEENS1_21CollectiveEpilogueFwdINS6_IJSA_SA_SB_EEES9_NS_10bfloat16_tESF_Li256ELb0ELb1ELb1ELb1EEENS1_19SingleTileSchedulerILb0ELb1ELb1ELi128EEEEEEEEEvNT_6ParamsE)
        /*01e8*/ 	.word	0x00000004


	//----- nvinfo : EIATTR_FRAME_SIZE
	.align		4
.L_92:
        /*01ec*/ 	.byte	0x04, 0x11
        /*01ee*/ 	.short	(.L_94 - .L_93)
	.align		4
.L_93:
        /*01f0*/ 	.word	index@(_ZN7cutlass13device_kernelIN5flash11enable_sm90INS1_16FlashAttnFwdSm90INS1_25CollectiveMainloopFwdSm90ILi2EN4cute5tupleIJNS5_1CILi1EEES8_S8_EEENS6_IJNS7_ILi128EEENS7_ILi160EEESA_EEELi128ENS_12float_e4m3_tEfNS_4arch4Sm90ELb1ELb0ELb0ELb0ELb1ELb0ELb0ELb1ELb1ELb1ELb1ELb0EEENS1_21CollectiveEpilogueFwdINS6_IJSA_SA_SB_EEES9_NS_10bfloat16_tESF_Li256ELb0ELb1ELb1ELb1EEENS1_19SingleTileSchedulerILb0ELb1ELb1ELi128EEEEEEEEEvNT_6ParamsE)
        /*01f4*/ 	.word	0x00000000


	//----- nvinfo : EIATTR_REGCOUNT
	.align		4
.L_94:
        /*01f8*/ 	.byte	0x04, 0x2f
        /*01fa*/ 	.short	(.L_96 - .L_95)
	.align		4
.L_95:
        /*01fc*/ 	.word	index@(_ZN7cutlass13device_kernelIN5flash11enable_sm90INS1_16FlashAttnFwdSm90INS1_25CollectiveMainloopFwdSm90ILi2EN4cute5tupleIJNS5_1CILi1EEES8_S8_EEENS6_IJNS7_ILi128EEENS7_ILi160EEESA_EEELi128ENS_12float_e4m3_tEfNS_4arch4Sm90ELb0ELb1ELb0ELb1ELb1ELb1ELb0ELb1ELb1ELb1ELb1ELb0EEENS1_21CollectiveEpilogueFwdINS6_IJSA_SA_SB_EEES9_NS_10bfloat16_tESF_Li256ELb1ELb1ELb1ELb1EEENS1_36VarlenDynamicPersistentTileSchedulerILi128ELi160ELi256ELi128ELb1ELb1ELb1ELb1ELb0ELb1EEEEEEEEEvNT_6ParamsE)
        /*0200*/ 	.word	0x00000004


	//----- nvinfo : EIATTR_FRAME_SIZE
	.align		4
.L_96:
        /*0204*/ 	.byte	0x04, 0x11
        /*0206*/ 	.short	(.L_98 - .L_97)
	.align		4
.L_97:
        /*0208*/ 	.word	index@(_ZN7cutlass13device_kernelIN5flash11enable_sm90INS1_16FlashAttnFwdSm90INS1_25CollectiveMainloopFwdSm90ILi2EN4cute5tupleIJNS5_1CILi1EEES8_S8_EEENS6_IJNS7_ILi128EEENS7_ILi160EEESA_EEELi128ENS_12float_e4m3_tEfNS_4arch4Sm90ELb0ELb1ELb0ELb1ELb1ELb1ELb0ELb1ELb1ELb1ELb1ELb0EEENS1_21CollectiveEpilogueFwdINS6_IJSA_SA_SB_EEES9_NS_10bfloat16_tESF_Li256ELb1ELb1ELb1ELb1EEENS1_36VarlenDynamicPersistentTileSchedulerILi128ELi160ELi256ELi128ELb1ELb1ELb1ELb1ELb0ELb1EEEEEEEEEvNT_6ParamsE)
        /*020c*/ 	.word	0x00000000


	//----- nvinfo : EIATTR_REGCOUNT
	.align		4
.L_98:
        /*0210*/ 	.byte	0x04, 0x2f
        /*0212*/ 	.short	(.L_100 - .L_99)
	.align		4
.L_99:
        /*0214*/ 	.word	index@(_ZN7cutlass13device_kernelIN5flash11enable_sm90INS1_16FlashAttnFwdSm90INS1_25CollectiveMainloopFwdSm90ILi2EN4cute5tupleIJNS5_1CILi1EEES8_S8_EEENS6_IJNS7_ILi128EEENS7_ILi160EEESA_EEELi128ENS_12float_e4m3_tEfNS_4arch4Sm90ELb0ELb1ELb0ELb1ELb1ELb0ELb0ELb1ELb1ELb1ELb1ELb0EEENS1_21CollectiveEpilogueFwdINS6_IJSA_SA_SB_EEES9_NS_10bfloat16_tESF_Li256ELb1ELb1ELb1ELb1EEENS1_36VarlenDynamicPersistentTileSchedulerILi128ELi160ELi256ELi128ELb1ELb1ELb1ELb1ELb0ELb1EEEEEEEEEvNT_6ParamsE)
        /*0218*/ 	.word	0x00000004


	//----- nvinfo : EIATTR_FRAME_SIZE
	.align		4
.L_100:
        /*021c*/ 	.byte	0x04, 0x11
        /*021e*/ 	.short	(.L_102 - .L_101)
	.align		4
.L_101:
        /*0220*/ 	.word	index@(_ZN7cutlass13device_kernelIN5flash11enable_sm90INS1_16FlashAttnFwdSm90INS1_25CollectiveMainloopFwdSm90ILi2EN4cute5tupleIJNS5_1CILi1EEES8_S8_EEENS6_IJNS7_ILi128EEENS7_ILi160EEESA_EEELi128ENS_12float_e4m3_tEfNS_4arch4Sm90ELb0ELb1ELb0ELb1ELb1ELb0ELb0ELb1ELb1ELb1ELb1ELb0EEENS1_21CollectiveEpilogueFwdINS6_IJSA_SA_SB_EEES9_NS_10bfloat16_tESF_Li256ELb1ELb1ELb1ELb1EEENS1_36VarlenDynamicPersistentTileSchedulerILi128ELi160ELi256ELi128ELb1ELb1ELb1ELb1ELb0ELb1EEEEEEEEEvNT_6ParamsE)
        /*0224*/ 	.word	0x00000000


	//----- nvinfo : EIATTR_REGCOUNT
	.align		4
.L_102:
        /*0228*/ 	.byte	0x04, 0x2f
        /*022a*/ 	.short	(.L_104 - .L_103)
	.align		4
.L_103:
        /*022c*/ 	.word	index@(_ZN7cutlass13device_kernelIN5flash11enable_sm90INS1_16FlashAttnFwdSm90INS1_25CollectiveMainloopFwdSm90ILi2EN4cute5tupleIJNS5_1CILi1EEES8_S8_EEENS6_IJNS7_ILi128EEENS7_ILi160EEESA_EEELi128ENS_12float_e4m3_tEfNS_4arch4Sm90ELb0ELb1ELb0ELb0ELb1ELb0ELb0ELb1ELb1ELb1ELb1ELb0EEENS1_21CollectiveEpilogueFwdINS6_IJSA_SA_SB_EEES9_NS_10bfloat16_tESF_Li256ELb0ELb1ELb1ELb1EEENS1_19SingleTileSchedulerILb0ELb1ELb1ELi128EEEEEEEEEvNT_6ParamsE)
        /*0230*/ 	.word	0x00000004


	//----- nvinfo : EIATTR_FRAME_SIZE
	.align		4
.L_104:
        /*0234*/ 	.byte	0x04, 0x11
        /*0236*/ 	.short	(.L_106 - .L_105)
	.align		4
.L_105:
        /*0238*/ 	.word	index@(_ZN7cutlass13device_kernelIN5flash11enable_sm90INS1_16FlashAttnFwdSm90INS1_25CollectiveMainloopFwdSm90ILi2EN4cute5tupleIJNS5_1CILi1EEES8_S8_EEENS6_IJNS7_ILi128EEENS7_ILi160EEESA_EEELi128ENS_12float_e4m3_tEfNS_4arch4Sm90ELb0ELb1ELb0ELb0ELb1ELb0ELb0ELb1ELb1ELb1ELb1ELb0EEENS1_21CollectiveEpilogueFwdINS6_IJSA_SA_SB_EEES9_NS_10bfloat16_tESF_Li256ELb0ELb1ELb1ELb1EEENS1_19SingleTileSchedulerILb0ELb1ELb1ELi128EEEEEEEEEvNT_6ParamsE)
        /*023c*/ 	.word	0x00000000


	//----- nvinfo : EIATTR_REGCOUNT
	.align		4
.L_106:
        /*0240*/ 	.byte	0x04, 0x2f
        /*0242*/ 	.short	(.L_108 - .L_107)
	.align		4
.L_107:
        /*0244*/ 	.word	index@(_ZN7cutlass13device_kernelIN5flash11enable_sm90INS1_16FlashAttnFwdSm90INS1_25CollectiveMainloopFwdSm90ILi2EN4cute5tupleIJNS5_1CILi1EEES8_S8_EEENS6_IJNS7_ILi128EEENS7_ILi160EEESA_EEELi128ENS_12float_e4m3_tEfNS_4arch4Sm90ELb0ELb0ELb0ELb1ELb1ELb1ELb0ELb1ELb1ELb1ELb1ELb0EEENS1_21CollectiveEpilogueFwdINS6_IJSA_SA_SB_EEES9_NS_10bfloat16_tESF_Li256ELb1ELb1ELb1ELb1EEENS1_36VarlenDynamicPersistentTileSchedulerILi128ELi160ELi256ELi128ELb1ELb1ELb1ELb0ELb1ELb1EEEEEEEEEvNT_6ParamsE)
        /*0248*/ 	.word	0x00000004


	//----- nvinfo : EIATTR_FRAME_SIZE
	.align		4
.L_108:
        /*024c*/ 	.byte	0x04, 0x11
        /*024e*/ 	.short	(.L_110 - .L_109)
	.align		4
.L_109:
        /*0250*/ 	.word	index@(_ZN7cutlass13device_kernelIN5flash11enable_sm90INS1_16FlashAttnFwdSm90INS1_25CollectiveMainloopFwdSm90ILi2EN4cute5tupleIJNS5_1CILi1EEES8_S8_EEENS6_IJNS7_ILi128EEENS7_ILi160EEESA_EEELi128ENS_12float_e4m3_tEfNS_4arch4Sm90ELb0ELb0ELb0ELb1ELb1ELb1ELb0ELb1ELb1ELb1ELb1ELb0EEENS1_21CollectiveEpilogueFwdINS6_IJSA_SA_SB_EEES9_NS_10bfloat16_tESF_Li256ELb1ELb1ELb1ELb1EEENS1_36VarlenDynamicPersistentTileSchedulerILi128ELi160ELi256ELi128ELb1ELb1ELb1ELb0ELb1ELb1EEEEEEEEEvNT_6ParamsE)
        /*0254*/ 	.word	0x00000000


	//----- nvinfo : EIATTR_REGCOUNT
	.align		4
.L_110:
        /*0258*/ 	.byte	0x04, 0x2f
        /*025a*/ 	.short	(.L_112 - .L_111)
	.align		4
.L_111:
        /*025c*/ 	.word	index@(_ZN7cutlass13device_kernelIN5flash11enable_sm90INS1_16FlashAttnFwdSm90INS1_25CollectiveMainloopFwdSm90ILi2EN4cute5tupleIJNS5_1CILi1EEES8_S8_EEENS6_IJNS7_ILi128EEENS7_ILi160EEESA_EEELi128ENS_12float_e4m3_tEfNS_4arch4Sm90ELb0ELb0ELb0ELb1ELb1ELb0ELb0ELb1ELb1ELb1ELb1ELb0EEENS1_21CollectiveEpilogueFwdINS6_IJSA_SA_SB_EEES9_NS_10bfloat16_tESF_Li256ELb1ELb1ELb1ELb1EEENS1_36VarlenDynamicPersistentTileSchedulerILi128ELi160ELi256ELi128ELb1ELb1ELb1ELb0ELb1ELb1EEEEEEEEEvNT_6ParamsE)
        /*0260*/ 	.word	0x00000004


	//----- nvinfo : EIATTR_FRAME_SIZE
	.align		4
.L_112:
        /*0264*/ 	.byte	0x04, 0x11
        /*0266*/ 	.short	(.L_114 - .L_113)
	.align		4
.L_113:
        /*0268*/ 	.word	index@(_ZN7cutlass13device_kernelIN5flash11enable_sm90INS1_16FlashAttnFwdSm90INS1_25CollectiveMainloopFwdSm90ILi2EN4cute5tupleIJNS5_1CILi1EEES8_S8_EEENS6_IJNS7_ILi128EEENS7_ILi160EEESA_EEELi128ENS_12float_e4m3_tEfNS_4arch4Sm90ELb0ELb0ELb0ELb1ELb1ELb0ELb0ELb1ELb1ELb1ELb1ELb0EEENS1_21CollectiveEpilogueFwdINS6_IJSA_SA_SB_EEES9_NS_10bfloat16_tESF_Li256ELb1ELb1ELb1ELb1EEENS1_36VarlenDynamicPersistentTileSchedulerILi128ELi160ELi256ELi128ELb1ELb1ELb1ELb0ELb1ELb1EEEEEEEEEvNT_6ParamsE)
        /*026c*/ 	.word	0x00000000


	//----- nvinfo : EIATTR_REGCOUNT
	.align		4
.L_114:
        /*0270*/ 	.byte	0x04, 0x2f
        /*0272*/ 	.short	(.L_116 - .L_115)
	.align		4
.L_115:
        /*0274*/ 	.word	index@(_ZN7cutlass13device_kernelIN5flash11enable_sm90INS1_16FlashAttnFwdSm90INS1_25CollectiveMainloopFwdSm90ILi2EN4cute5tupleIJNS5_1CILi1EEES8_S8_EEENS6_IJNS7_ILi128EEENS7_ILi160EEESA_EEELi128ENS_12float_e4m3_tEfNS_4arch4Sm90ELb0ELb0ELb0ELb0ELb1ELb0ELb0ELb1ELb1ELb1ELb1ELb0EEENS1_21CollectiveEpilogueFwdINS6_IJSA_SA_SB_EEES9_NS_10bfloat16_tESF_Li256ELb0ELb1ELb1ELb1EEENS1_19SingleTileSchedulerILb0ELb1ELb1ELi128EEEEEEEEEvNT_6ParamsE)
        /*0278*/ 	.word	0x00000004


	//----- nvinfo : EIATTR_FRAME_SIZE
	.align		4
.L_116:
        /*027c*/ 	.byte	0x04, 0x11
        /*027e*/ 	.short	(.L_118 - .L_117)
	.align		4
.L_117:
        /*0280*/ 	.word	index@(_ZN7cutlass13device_kernelIN5flash11enable_sm90INS1_16FlashAttnFwdSm90INS1_25CollectiveMainloopFwdSm90ILi2EN4cute5tupleIJNS5_1CILi1EEES8_S8_EEENS6_IJNS7_ILi128EEENS7_ILi160EEESA_EEELi128ENS_12float_e4m3_tEfNS_4arch4Sm90ELb0ELb0ELb0ELb0ELb1ELb0ELb0ELb1ELb1ELb1ELb1ELb0EEENS1_21CollectiveEpilogueFwdINS6_IJSA_SA_SB_EEES9_NS_10bfloat16_tESF_Li256ELb0ELb1ELb1ELb1EEENS1_19SingleTileSchedulerILb0ELb1ELb1ELi128EEEEEEEEEvNT_6ParamsE)
        /*0284*/ 	.word	0x00000000


	//----- nvinfo : EIATTR_REGCOUNT
	.align		4
.L_118:
        /*0288*/ 	.byte	0x04, 0x2f
        /*028a*/ 	.short	(.L_120 - .L_119)
	.align		4
.L_119:
        /*028c*/ 	.word	index@(_ZN7cutlass13device_kernelIN5flash11enable_sm90INS1_16FlashAttnFwdSm90INS1_25CollectiveMainloopFwdSm90ILi2EN4cute5tupleIJNS5_1CILi1EEES8_S8_EEENS6_IJNS7_ILi128EEENS7_ILi160EEENS7_ILi192EEEEEELi192ENS_12float_e4m3_tEfNS_4arch4Sm90ELb1ELb0ELb0ELb1ELb1ELb1ELb0ELb1ELb1ELb1ELb1ELb0EEENS1_21CollectiveEpilogueFwdINS6_IJSA_SC_SB_EEES9_NS_10bfloat16_tESG_Li256ELb1ELb1ELb1ELb1EEENS1_36VarlenDynamicPersistentTileSchedulerILi128ELi160ELi256ELi128ELb1ELb1ELb1ELb1ELb1ELb1EEEEEEEEEvNT_6ParamsE)
        /*0290*/ 	.word	0x00000004


	//----- nvinfo : EIATTR_FRAME_SIZE
	.align		4
.L_120:
        /*0294*/ 	.byte	0x04, 0x11
        /*0296*/ 	.short	(.L_122 - .L_121)
	.align		4
.L_121:
        /*0298*/ 	.word	index@(_ZN7cutlass13device_kernelIN5flash11enable_sm90INS1_16FlashAttnFwdSm90INS1_25CollectiveMainloopFwdSm90ILi2EN4cute5tupleIJNS5_1CILi1EEES8_S8_EEENS6_IJNS7_ILi128EEENS7_ILi160EEENS7_ILi192EEEEEELi192ENS_12float_e4m3_tEfNS_4arch4Sm90ELb1ELb0ELb0ELb1ELb1ELb1ELb0ELb1ELb1ELb1ELb1ELb0EEENS1_21CollectiveEpilogueFwdINS6_IJSA_SC_SB_EEES9_NS_10bfloat16_tESG_Li256ELb1ELb1ELb1ELb1EEENS1_36VarlenDynamicPersistentTileSchedulerILi128ELi160ELi256ELi128ELb1ELb1ELb1ELb1ELb1ELb1EEEEEEEEEvNT_6ParamsE)
        /*029c*/ 	.word	0x00000000


	//----- nvinfo : EIATTR_REGCOUNT
	.align		4
.L_122:
        /*02a0*/ 	.byte	0x04, 0x2f
        /*02a2*/ 	.short	(.L_124 - .L_123)
	.align		4
.L_123:
        /*02a4*/ 	.word	index@(_ZN7cutlass13device_kernelIN5flash11enable_sm90INS1_16FlashAttnFwdSm90INS1_25CollectiveMainloopFwdSm90ILi2EN4cute5tupleIJNS5_1CILi1EEES8_S8_EEENS6_IJNS7_ILi128EEENS7_ILi160EEENS7_ILi192EEEEEELi192ENS_12float_e4m3_tEfNS_4arch4Sm90ELb1ELb0ELb0ELb1ELb1ELb0ELb0ELb1ELb1ELb1ELb1ELb0EEENS1_21CollectiveEpilogueFwdINS6_IJSA_SC_SB_EEES9_NS_10bfloat16_tESG_Li256ELb1ELb1ELb1ELb1EEENS1_36VarlenDynamicPersistentTileSchedulerILi128ELi160ELi256ELi128ELb1ELb1ELb1ELb1ELb1ELb1EEEEEEEEEvNT_6ParamsE)
        /*02a8*/ 	.word	0x00000004


	//----- nvinfo : EIATTR_FRAME_SIZE
	.align		4
.L_124:
        /*02ac*/ 	.byte	0x04, 0x11
        /*02ae*/ 	.short	(.L_126 - .L_125)
	.align		4
.L_125:
        /*02b0*/ 	.word	index@(_ZN7cutlass13device_kernelIN5flash11enable_sm90INS1_16FlashAttnFwdSm90INS1_25CollectiveMainloopFwdSm90ILi2EN4cute5tupleIJNS5_1CILi1EEES8_S8_EEENS6_IJNS7_ILi128EEENS7_ILi160EEENS7_ILi192EEEEEELi192ENS_12float_e4m3_tEfNS_4arch4Sm90ELb1ELb0ELb0ELb1ELb1ELb0ELb0ELb1ELb1ELb1ELb1ELb0EEENS1_21CollectiveEpilogueFwdINS6_IJSA_SC_SB_EEES9_NS_10bfloat16_tESG_Li256ELb1ELb1ELb1ELb1EEENS1_36VarlenDynamicPersistentTileSchedulerILi128ELi160ELi256ELi128ELb1ELb1ELb1ELb1ELb1ELb1EEEEEEEEEvNT_6ParamsE)
        /*02b4*/ 	.word	0x00000000


	//----- nvinfo : EIATTR_REGCOUNT
	.align		4
.L_126:
        /*02b8*/ 	.byte	0x04, 0x2f
        /*02ba*/ 	.short	(.L_128 - .L_127)
	.align		4
.L_127:
        /*02bc*/ 	.word	index@(_ZN7cutlass13device_kernelIN5flash11enable_sm90INS1_16FlashAttnFwdSm90INS1_25CollectiveMainloopFwdSm90ILi2EN4cute5tupleIJNS5_1CILi1EEES8_S8_EEENS6_IJNS7_ILi128EEENS7_ILi160EEENS7_ILi192EEEEEELi192ENS_12float_e4m3_tEfNS_4arch4Sm90ELb1ELb0ELb0ELb0ELb1ELb0ELb0ELb1ELb1ELb1ELb1ELb0EEENS1_21CollectiveEpilogueFwdINS6_IJSA_SC_SB_EEES9_NS_10bfloat16_tESG_Li256ELb0ELb1ELb1ELb1EEENS1_19SingleTileSchedulerILb0ELb1ELb1ELi128EEEEEEEEEvNT_6ParamsE)
        /*02c0*/ 	.word	0x00000004


	//----- nvinfo : EIATTR_FRAME_SIZE
	.align		4
.L_128:
        /*02c4*/ 	.byte	0x04, 0x11
        /*02c6*/ 	.short	(.L_130 - .L_129)
	.align		4
.L_129:
        /*02c8*/ 	.word	index@(_ZN7cutlass13device_kernelIN5flash11enable_sm90INS1_16FlashAttnFwdSm90INS1_25CollectiveMainloopFwdSm90ILi2EN4cute5tupleIJNS5_1CILi1EEES8_S8_EEENS6_IJNS7_ILi128EEENS7_ILi160EEENS7_ILi192EEEEEELi192ENS_12float_e4m3_tEfNS_4arch4Sm90ELb1ELb0ELb0ELb0ELb1ELb0ELb0ELb1ELb1ELb1ELb1ELb0EEENS1_21CollectiveEpilogueFwdINS6_IJSA_SC_SB_EEES9_NS_10bfloat16_tESG_Li256ELb0ELb1ELb1ELb1EEENS1_19SingleTileSchedulerILb0ELb1ELb1ELi128EEEEEEEEEvNT_6ParamsE)
        /*02cc*/ 	.word	0x00000000


	//----- nvinfo : EIATTR_REGCOUNT
	.align		4
.L_130:
        /*02d0*/ 	.byte	0x04, 0x2f
        /*02d2*/ 	.short	(.L_132 - .L_131)
	.align		4
.L_131:
        /*02d4*/ 	.word	index@(_ZN7cutlass13device_kernelIN5flash11enable_sm90INS1_16FlashAttnFwdSm90INS1_25CollectiveMainloopFwdSm90ILi2EN4cute5tupleIJNS5_1CILi1EEES8_S8_EEENS6_IJNS7_ILi128EEESA_NS7_ILi192EEEEEELi192ENS_12float_e4m3_tEfNS_4arch4Sm90ELb0ELb1ELb0ELb1ELb1ELb1ELb0ELb1ELb1ELb1ELb1ELb0EEENS1_21CollectiveEpilogueFwdINS6_IJSA_SB_SA_EEES9_NS_10bfloat16_tESF_Li256ELb1ELb1ELb1ELb1EEENS1_36VarlenDynamicPersistentTileSchedulerILi128ELi128ELi256ELi128ELb1ELb1ELb1ELb1ELb0ELb1EEEEEEEEEvNT_6ParamsE)
        /*02d8*/ 	.word	0x00000004


	//----- nvinfo : EIATTR_FRAME_SIZE
	.align		4
.L_132:
        /*02dc*/ 	.byte	0x04, 0x11
        /*02de*/ 	.short	(.L_134 - .L_133)
	.align		4
.L_133:
        /*02e0*/ 	.word	index@(_ZN7cutlass13device_kernelIN5flash11enable_sm90INS1_16FlashAttnFwdSm90INS1_25CollectiveMainloopFwdSm90ILi2EN4cute5tupleIJNS5_1CILi1EEES8_S8_EEENS6_IJNS7_ILi128EEESA_NS7_ILi192EEEEEELi192ENS_12float_e4m3_tEfNS_4arch4Sm90ELb0ELb1ELb0ELb1ELb1ELb1ELb0ELb1ELb1ELb1ELb1ELb0EEENS1_21CollectiveEpilogueFwdINS6_IJSA_SB_SA_EEES9_NS_10bfloat16_tESF_Li256ELb1ELb1ELb1ELb1EEENS1_36VarlenDynamicPersistentTileSchedulerILi128ELi128ELi256ELi128ELb1ELb1ELb1ELb1ELb0ELb1EEEEEEEEEvNT_6ParamsE)
        /*02e4*/ 	.word	0x00000000


	//----- nvinfo : EIATTR_REGCOUNT
	.align		4
.L_134:
        /*02e8*/ 	.byte	0x04, 0x2f
        /*02ea*/ 	.short	(.L_136 - .L_135)
	.align		4
.L_135:
        /*02ec*/ 	.word	index@(_ZN7cutlass13device_kernelIN5flash11enable_sm90INS1_16FlashAttnFwdSm90INS1_25CollectiveMainloopFwdSm90ILi2EN4cute5tupleIJNS5_1CILi1EEES8_S8_EEENS6_IJNS7_ILi128EEESA_NS7_ILi192EEEEEELi192ENS_12float_e4m3_tEfNS_4arch4Sm90ELb0ELb1ELb0ELb1ELb1ELb0ELb0ELb1ELb1ELb1ELb1ELb0EEENS1_21CollectiveEpilogueFwdINS6_IJSA_SB_SA_EEES9_NS_10bfloat16_tESF_Li256ELb1ELb1ELb1ELb1EEENS1_36VarlenDynamicPersistentTileSchedulerILi128ELi128ELi256ELi128ELb1ELb1ELb1ELb1ELb0ELb1EEEEEEEEEvNT_6ParamsE)
        /*02f0*/ 	.word	0x00000004


	//----- nvinfo : EIATTR_FRAME_SIZE
	.align		4
.L_136:
        /*02f4*/ 	.byte	0x04, 0x11
        /*02f6*/ 	.short	(.L_138 - .L_137)
	.align		4
.L_137:
        /*02f8*/ 	.word	index@(_ZN7cutlass13device_kernelIN5flash11enable_sm90INS1_16FlashAttnFwdSm90INS1_25CollectiveMainloopFwdSm90ILi2EN4cute5tupleIJNS5_1CILi1EEES8_S8_EEENS6_IJNS7_ILi128EEESA_NS7_ILi192EEEEEELi192ENS_12float_e4m3_tEfNS_4arch4Sm90ELb0ELb1ELb0ELb1ELb1ELb0ELb0ELb1ELb1ELb1ELb1ELb0EEENS1_21CollectiveEpilogueFwdINS6_IJSA_SB_SA_EEES9_NS_10bfloat16_tESF_Li256ELb1ELb1ELb1ELb1EEENS1_36VarlenDynamicPersistentTileSchedulerILi128ELi128ELi256ELi128ELb1ELb1ELb1ELb1ELb0ELb1EEEEEEEEEvNT_6ParamsE)
        /*02fc*/ 	.word	0x00000000


	//----- nvinfo : EIATTR_REGCOUNT
	.align		4
.L_138:
        /*0300*/ 	.byte	0x04, 0x2f
        /*0302*/ 	.short	(.L_140 - .L_139)
	.align		4
.L_139:
        /*0304*/ 	.word	index@(_ZN7cutlass13device_kernelIN5flash11enable_sm90INS1_16FlashAttnFwdSm90INS1_25CollectiveMainloopFwdSm90ILi2EN4cute5tupleIJNS5_1CILi1EEES8_S8_EEENS6_IJNS7_ILi128EEESA_NS7_ILi192EEEEEELi192ENS_12float_e4m3_tEfNS_4arch4Sm90ELb0ELb1ELb0ELb0ELb1ELb0ELb0ELb1ELb1ELb1ELb1ELb0EEENS1_21CollectiveEpilogueFwdINS6_IJSA_SB_SA_EEES9_NS_10bfloat16_tESF_Li256ELb0ELb1ELb1ELb1EEENS1_19SingleTileSchedulerILb0ELb1ELb1ELi128EEEEEEEEEvNT_6ParamsE)
        /*0308*/ 	.word	0x00000004


	//----- nvinfo : EIATTR_FRAME_SIZE
	.align		4
.L_140:
        /*030c*/ 	.byte	0x04, 0x11
        /*030e*/ 	.short	(.L_142 - .L_141)
	.align		4
.L_141:
        /*0310*/ 	.word	index@(_ZN7cutlass13device_kernelIN5flash11enable_sm90INS1_16FlashAttnFwdSm90INS1_25CollectiveMainloopFwdSm90ILi2EN4cute5tupleIJNS5_1CILi1EEES8_S8_EEENS6_IJNS7_ILi128EEESA_NS7_ILi192EEEEEELi192ENS_12float_e4m3_tEfNS_4arch4Sm90ELb0ELb1ELb0ELb0ELb1ELb0ELb0ELb1ELb1ELb1ELb1ELb0EEENS1_21CollectiveEpilogueFwdINS6_IJSA_SB_SA_EEES9_NS_10bfloat16_tESF_Li256ELb0ELb1ELb1ELb1EEENS1_19SingleTileSchedulerILb0ELb1ELb1ELi128EEEEEEEEEvNT_6ParamsE)
        /*0314*/ 	.word	0x00000000


	//----- nvinfo : EIATTR_REGCOUNT
	.align		4
.L_142:
        /*0318*/ 	.byte	0x04, 0x2f
        /*031a*/ 	.short	(.L_144 - .L_143)
	.align		4
.L_143:
        /*031c*/ 	.word	index@(_ZN7cutlass13device_kernelIN5flash11enable_sm90INS1_16FlashAttnFwdSm90INS1_25CollectiveMainloopFwdSm90ILi2EN4cute5tupleIJNS5_1CILi1EEES8_S8_EEENS6_IJNS7_ILi128EEENS7_ILi160EEENS7_ILi192EEEEEELi192ENS_12float_e4m3_tEfNS_4arch4Sm90ELb0ELb0ELb0ELb1ELb1ELb1ELb0ELb1ELb1ELb1ELb1ELb0EEENS1_21CollectiveEpilogueFwdINS6_IJSA_SC_SB_EEES9_NS_10bfloat16_tESG_Li256ELb1ELb1ELb1ELb1EEENS1_36VarlenDynamicPersistentTileSchedulerILi128ELi160ELi256ELi128ELb1ELb1ELb1ELb0ELb1ELb1EEEEEEEEEvNT_6ParamsE)
        /*0320*/ 	.word	0x00000004


	//----- nvinfo : EIATTR_FRAME_SIZE
	.align		4
.L_144:
        /*0324*/ 	.byte	0x04, 0x11
        /*0326*/ 	.short	(.L_146 - .L_145)
	.align		4
.L_145:
        /*0328*/ 	.word	index@(_ZN7cutlass13device_kernelIN5flash11enable_sm90INS1_16FlashAttnFwdSm90INS1_25CollectiveMainloopFwdSm90ILi2EN4cute5tupleIJNS5_1CILi1EEES8_S8_EEENS6_IJNS7_ILi128EEENS7_ILi160EEENS7_ILi192EEEEEELi192ENS_12float_e4m3_tEfNS_4arch4Sm90ELb0ELb0ELb0ELb1ELb1ELb1ELb0ELb1ELb1ELb1ELb1ELb0EEENS1_21CollectiveEpilogueFwdINS6_IJSA_SC_SB_EEES9_NS_10bfloat16_tESG_Li256ELb1ELb1ELb1ELb1EEENS1_36VarlenDynamicPersistentTileSchedulerILi128ELi160ELi256ELi128ELb1ELb1ELb1ELb0ELb1ELb1EEEEEEEEEvNT_6ParamsE)
        /*032c*/ 	.word	0x00000000


	//----- nvinfo : EIATTR_REGCOUNT
	.align		4
.L_146:
        /*0330*/ 	.byte	0x04, 0x2f
        /*0332*/ 	.short	(.L_148 - .L_147)
	.align		4
.L_147:
        /*0334*/ 	.word	index@(_ZN7cutlass13device_kernelIN5flash11enable_sm90INS1_16FlashAttnFwdSm90INS1_25CollectiveMainloopFwdSm90ILi2EN4cute5tupleIJNS5_1CILi1EEES8_S8_EEENS6_IJNS7_ILi128EEENS7_ILi160EEENS7_ILi192EEEEEELi192ENS_12float_e4m3_tEfNS_4arch4Sm90ELb0ELb0ELb0ELb1ELb1ELb0ELb0ELb1ELb1ELb1ELb1ELb0EEENS1_21CollectiveEpilogueFwdINS6_IJSA_SC_SB_EEES9_NS_10bfloat16_tESG_Li256ELb1ELb1ELb1ELb1EEENS1_36VarlenDynamicPersistentTileSchedulerILi128ELi160ELi256ELi128ELb1ELb1ELb1ELb0ELb1ELb1EEEEEEEEEvNT_6ParamsE)
        /*0338*/ 	.word	0x00000004


	//----- nvinfo : EIATTR_FRAME_SIZE
	.align		4
.L_148:
        /*033c*/ 	.byte	0x04, 0x11
        /*033e*/ 	.short	(.L_150 - .L_149)
	.align		4
.L_149:
        /*0340*/ 	.word	index@(_ZN7cutlass13device_kernelIN5flash11enable_sm90INS1_16FlashAttnFwdSm90INS1_25CollectiveMainloopFwdSm90ILi2EN4cute5tupleIJNS5_1CILi1EEES8_S8_EEENS6_IJNS7_ILi128EEENS7_ILi160EEENS7_ILi192EEEEEELi192ENS_12float_e4m3_tEfNS_4arch4Sm90ELb0ELb0ELb0ELb1ELb1ELb0ELb0ELb1ELb1ELb1ELb1ELb0EEENS1_21CollectiveEpilogueFwdINS6_IJSA_SC_SB_EEES9_NS_10bfloat16_tESG_Li256ELb1ELb1ELb1ELb1EEENS1_36VarlenDynamicPersistentTileSchedulerILi128ELi160ELi256ELi128ELb1ELb1ELb1ELb0ELb1ELb1EEEEEEEEEvNT_6ParamsE)
        /*0344*/ 	.word	0x00000000


	//----- nvinfo : EIATTR_REGCOUNT
	.align		4
.L_150:
        /*0348*/ 	.byte	0x04, 0x2f
        /*034a*/ 	.short	(.L_152 - .L_151)
	.align		4
.L_151:
        /*034c*/ 	.word	index@(_ZN7cutlass13device_kernelIN5flash11enable_sm90INS1_16FlashAttnFwdSm90INS1_25CollectiveMainloopFwdSm90ILi2EN4cute5tupleIJNS5_1CILi1EEES8_S8_EEENS6_IJNS7_ILi128EEENS7_ILi160EEENS7_ILi192EEEEEELi192ENS_12float_e4m3_tEfNS_4arch4Sm90ELb0ELb0ELb0ELb0ELb1ELb0ELb0ELb1ELb1ELb1ELb1ELb0EEENS1_21CollectiveEpilogueFwdINS6_IJSA_SC_SB_EEES9_NS_10bfloat16_tESG_Li256ELb0ELb1ELb1ELb1EEENS1_19SingleTileSchedulerILb0ELb1ELb1ELi128EEEEEEEEEvNT_6ParamsE)
        /*0350*/ 	.word	0x00000004


	//----- nvinfo : EIATTR_FRAME_SIZE
	.align		4
.L_152:
        /*0354*/ 	.byte	0x04, 0x11
        /*0356*/ 	.short	(.L_154 - .L_153)
	.align		4
.L_153:
        /*0358*/ 	.word	index@(_ZN7cutlass13device_kernelIN5flash11enable_sm90INS1_16FlashAttnFwdSm90INS1_25CollectiveMainloopFwdSm90ILi2EN4cute5tupleIJNS5_1CILi1EEES8_S8_EEENS6_IJNS7_ILi128EEENS7_ILi160EEENS7_ILi192EEEEEELi192ENS_12float_e4m3_tEfNS_4arch4Sm90ELb0ELb0ELb0ELb0ELb1ELb0ELb0ELb1ELb1ELb1ELb1ELb0EEENS1_21CollectiveEpilogueFwdINS6_IJSA_SC_SB_EEES9_NS_10bfloat16_tESG_Li256ELb0ELb1ELb1ELb1EEENS1_19SingleTileSchedulerILb0ELb1ELb1ELi128EEEEEEEEEvNT_6ParamsE)
        /*035c*/ 	.word	0x00000000


	//----- nvinfo : EIATTR_REGCOUNT
	.align		4
.L_154:
        /*0360*/ 	.byte	0x04, 0x2f
        /*0362*/ 	.short	(.L_156 - .L_155)
	.align		4
.L_155:
        /*0364*/ 	.word	index@(_ZN7cutlass13device_kernelIN5flash11enable_sm90INS1_16FlashAttnFwdSm90INS1_25CollectiveMainloopFwdSm90ILi2EN4cute5tupleIJNS5_1CILi1EEES8_S8_EEENS6_IJNS7_ILi128EEESA_NS7_ILi256EEEEEELi256ENS_12float_e4m3_tEfNS_4arch4Sm90ELb1ELb0ELb0ELb1ELb1ELb1ELb0ELb1ELb0ELb1ELb1ELb0EEENS1_21CollectiveEpilogueFwdINS6_IJSA_SB_SA_EEES9_NS_10bfloat16_tESF_Li256ELb1ELb1ELb1ELb1EEENS1_36VarlenDynamicPersistentTileSchedulerILi128ELi128ELi256ELi128ELb1ELb1ELb1ELb1ELb1ELb1EEEEEEEEEvNT_6ParamsE)
        /*0368*/ 	.word	0x00000004


	//----- nvinfo : EIATTR_FRAME_SIZE
	.align		4
.L_156:
        /*036c*/ 	.byte	0x04, 0x11
        /*036e*/ 	.short	(.L_158 - .L_157)
	.align		4
.L_157:
        /*0370*/ 	.word	index@(_ZN7cutlass13device_kernelIN5flash11enable_sm90INS1_16FlashAttnFwdSm90INS1_25CollectiveMainloopFwdSm90ILi2EN4cute5tupleIJNS5_1CILi1EEES8_S8_EEENS6_IJNS7_ILi128EEESA_NS7_ILi256EEEEEELi256ENS_12float_e4m3_tEfNS_4arch4Sm90ELb1ELb0ELb0ELb1ELb1ELb1ELb0ELb1ELb0ELb1ELb1ELb0EEENS1_21CollectiveEpilogueFwdINS6_IJSA_SB_SA_EEES9_NS_10bfloat16_tESF_Li256ELb1ELb1ELb1ELb1EEENS1_36VarlenDynamicPersistentTileSchedulerILi128ELi128ELi256ELi128ELb1ELb1ELb1ELb1ELb1ELb1EEEEEEEEEvNT_6ParamsE)
        /*0374*/ 	.word	0x00000000


	//----- nvinfo : EIATTR_REGCOUNT
	.align		4
.L_158:
        /*0378*/ 	.byte	0x04, 0x2f
        /*037a*/ 	.short	(.L_160 - .L_159)
	.align		4
.L_159:
        /*037c*/ 	.word	index@(_ZN7cutlass13device_kernelIN5flash11enable_sm90INS1_16FlashAttnFwdSm90INS1_25CollectiveMainloopFwdSm90ILi2EN4cute5tupleIJNS5_1CILi1EEES8_S8_EEENS6_IJNS7_ILi128EEESA_NS7_ILi256EEEEEELi256ENS_12float_e4m3_tEfNS_4arch4Sm90ELb1ELb0ELb0ELb1ELb1ELb0ELb0ELb1ELb0ELb1ELb1ELb0EEENS1_21CollectiveEpilogueFwdINS6_IJSA_SB_SA_EEES9_NS_10bfloat16_tESF_Li256ELb1ELb1ELb1ELb1EEENS1_36VarlenDynamicPersistentTileSchedulerILi128ELi128ELi256ELi128ELb1ELb1ELb1ELb1ELb1ELb1EEEEEEEEEvNT_6ParamsE)
        /*0380*/ 	.word	0x00000004


	//----- nvinfo : EIATTR_FRAME_SIZE
	.align		4
.L_160:
        /*0384*/ 	.byte	0x04, 0x11
        /*0386*/ 	.short	(.L_162 - .L_161)
	.align		4
.L_161:
        /*0388*/ 	.word	index@(_ZN7cutlass13device_kernelIN5flash11enable_sm90INS1_16FlashAttnFwdSm90INS1_25CollectiveMainloopFwdSm90ILi2EN4cute5tupleIJNS5_1CILi1EEES8_S8_EEENS6_IJNS7_ILi128EEESA_NS7_ILi256EEEEEELi256ENS_12float_e4m3_tEfNS_4arch4Sm90ELb1ELb0ELb0ELb1ELb1ELb0ELb0ELb1ELb0ELb1ELb1ELb0EEENS1_21CollectiveEpilogueFwdINS6_IJSA_SB_SA_EEES9_NS_10bfloat16_tESF_Li256ELb1ELb1ELb1ELb1EEENS1_36VarlenDynamicPersistentTileSchedulerILi128ELi128ELi256ELi128ELb1ELb1ELb1ELb1ELb1ELb1EEEEEEEEEvNT_6ParamsE)
        /*038c*/ 	.word	0x00000000


	//----- nvinfo : EIATTR_REGCOUNT
	.align		4
.L_162:
        /*0390*/ 	.byte	0x04, 0x2f
        /*0392*/ 	.short	(.L_164 - .L_163)
	.align		4
.L_163:
        /*0394*/ 	.word	index@(_ZN7cutlass13device_kernelIN5flash11enable_sm90INS1_16FlashAttnFwdSm90INS1_25CollectiveMainloopFwdSm90ILi2EN4cute5tupleIJNS5_1CILi1EEES8_S8_EEENS6_IJNS7_ILi128EEESA_NS7_ILi256EEEEEELi256ENS_12float_e4m3_tEfNS_4arch4Sm90ELb1ELb0ELb0ELb0ELb1ELb0ELb0ELb1ELb0ELb1ELb1ELb0EEENS1_21CollectiveEpilogueFwdINS6_IJSA_SB_SA_EEES9_NS_10bfloat16_tESF_Li256ELb0ELb1ELb1ELb1EEENS1_19SingleTileSchedulerILb0ELb1ELb1ELi128EEEEEEEEEvNT_6ParamsE)
        /*0398*/ 	.word	0x00000004


	//----- nvinfo : EIATTR_FRAME_SIZE
	.align		4
.L_164:
        /*039c*/ 	.byte	0x04, 0x11
        /*039e*/ 	.short	(.L_166 - .L_165)
	.align		4
.L_165:
        /*03a0*/ 	.word	index@(_ZN7cutlass13device_kernelIN5flash11enable_sm90INS1_16FlashAttnFwdSm90INS1_25CollectiveMainloopFwdSm90ILi2EN4cute5tupleIJNS5_1CILi1EEES8_S8_EEENS6_IJNS7_ILi128EEESA_NS7_ILi256EEEEEELi256ENS_12float_e4m3_tEfNS_4arch4Sm90ELb1ELb0ELb0ELb0ELb1ELb0ELb0ELb1ELb0ELb1ELb1ELb0EEENS1_21CollectiveEpilogueFwdINS6_IJSA_SB_SA_EEES9_NS_10bfloat16_tESF_Li256ELb0ELb1ELb1ELb1EEENS1_19SingleTileSchedulerILb0ELb1ELb1ELi128EEEEEEEEEvNT_6ParamsE)
        /*03a4*/ 	.word	0x00000000


	//----- nvinfo : EIATTR_REGCOUNT
	.align		4
.L_166:
        /*03a8*/ 	.byte	0x04, 0x2f
        /*03aa*/ 	.short	(.L_168 - .L_167)
	.align		4
.L_167:
        /*03ac*/ 	.word	index@(_ZN7cutlass13device_kernelIN5flash11enable_sm90INS1_16FlashAttnFwdSm90INS1_25CollectiveMainloopFwdSm90ILi2EN4cute5tupleIJNS5_1CILi1EEES8_S8_EEENS6_IJNS7_ILi128EEENS7_ILi64EEENS7_ILi256EEEEEELi256ENS_12float_e4m3_tEfNS_4arch4Sm90ELb0ELb1ELb0ELb1ELb1ELb1ELb0ELb1ELb0ELb1ELb1ELb0EEENS1_21CollectiveEpilogueFwdINS6_IJSA_SC_SB_EEES9_NS_10bfloat16_tESG_Li256ELb1ELb1ELb1ELb1EEENS1_36VarlenDynamicPersistentTileSchedulerILi128ELi64ELi256ELi128ELb1ELb1ELb1ELb1ELb0ELb1EEEEEEEEEvNT_6ParamsE)
        /*03b0*/ 	.word	0x00000004


	//----- nvinfo : EIATTR_FRAME_SIZE
	.align		4
.L_168:
        /*03b4*/ 	.byte	0x04, 0x11
        /*03b6*/ 	.short	(.L_170 - .L_169)
	.align		4
.L_169:
        /*03b8*/ 	.word	index@(_ZN7cutlass13device_kernelIN5flash11enable_sm90INS1_16FlashAttnFwdSm90INS1_25CollectiveMainloopFwdSm90ILi2EN4cute5tupleIJNS5_1CILi1EEES8_S8_EEENS6_IJNS7_ILi128EEENS7_ILi64EEENS7_ILi256EEEEEELi256ENS_12float_e4m3_tEfNS_4arch4Sm90ELb0ELb1ELb0ELb1ELb1ELb1ELb0ELb1ELb0ELb1ELb1ELb0EEENS1_21CollectiveEpilogueFwdINS6_IJSA_SC_SB_EEES9_NS_10bfloat16_tESG_Li256ELb1ELb1ELb1ELb1EEENS1_36VarlenDynamicPersistentTileSchedulerILi128ELi64ELi256ELi128ELb1ELb1ELb1ELb1ELb0ELb1EEEEEEEEEvNT_6ParamsE)
        /*03bc*/ 	.word	0x00000000


	//----- nvinfo : EIATTR_REGCOUNT
	.align		4
.L_170:
        /*03c0*/ 	.byte	0x04, 0x2f
        /*03c2*/ 	.short	(.L_172 - .L_171)
	.align		4
.L_171:
        /*03c4*/ 	.word	index@(_ZN7cutlass13device_kernelIN5flash11enable_sm90INS1_16FlashAttnFwdSm90INS1_25CollectiveMainloopFwdSm90ILi2EN4cute5tupleIJNS5_1CILi1EEES8_S8_EEENS6_IJNS7_ILi128EEENS7_ILi64EEENS7_ILi256EEEEEELi256ENS_12float_e4m3_tEfNS_4arch4Sm90ELb0ELb1ELb0ELb1ELb1ELb0ELb0ELb1ELb0ELb1ELb1ELb0EEENS1_21CollectiveEpilogueFwdINS6_IJSA_SC_SB_EEES9_NS_10bfloat16_tESG_Li256ELb1ELb1ELb1ELb1EEENS1_36VarlenDynamicPersistentTileSchedulerILi128ELi64ELi256ELi128ELb1ELb1ELb1ELb1ELb0ELb1EEEEEEEEEvNT_6ParamsE)
        /*03c8*/ 	.word	0x00000004


	//----- nvinfo : EIATTR_FRAME_SIZE
	.align		4
.L_172:
        /*03cc*/ 	.byte	0x04, 0x11
        /*03ce*/ 	.short	(.L_174 - .L_173)
	.align		4
.L_173:
        /*03d0*/ 	.word	index@(_ZN7cutlass13device_kernelIN5flash11enable_sm90INS1_16FlashAttnFwdSm90INS1_25CollectiveMainloopFwdSm90ILi2EN4cute5tupleIJNS5_1CILi1EEES8_S8_EEENS6_IJNS7_ILi128EEENS7_ILi64EEENS7_ILi256EEEEEELi256ENS_12float_e4m3_tEfNS_4arch4Sm90ELb0ELb1ELb0ELb1ELb1ELb0ELb0ELb1ELb0ELb1ELb1ELb0EEENS1_21CollectiveEpilogueFwdINS6_IJSA_SC_SB_EEES9_NS_10bfloat16_tESG_Li256ELb1ELb1ELb1ELb1EEENS1_36VarlenDynamicPersistentTileSchedulerILi128ELi64ELi256ELi128ELb1ELb1ELb1ELb1ELb0ELb1EEEEEEEEEvNT_6ParamsE)
        /*03d4*/ 	.word	0x00000000


	//----- nvinfo : EIATTR_REGCOUNT
	.align		4
.L_174:
        /*03d8*/ 	.byte	0x04, 0x2f
        /*03da*/ 	.short	(.L_176 - .L_175)
	.align		4
.L_175:
        /*03dc*/ 	.word	index@(_ZN7cutlass13device_kernelIN5flash11enable_sm90INS1_16FlashAttnFwdSm90INS1_25CollectiveMainloopFwdSm90ILi2EN4cute5tupleIJNS5_1CILi1EEES8_S8_EEENS6_IJNS7_ILi128EEENS7_ILi64EEENS7_ILi256EEEEEELi256ENS_12float_e4m3_tEfNS_4arch4Sm90ELb0ELb1ELb0ELb0ELb1ELb0ELb0ELb1ELb0ELb1ELb1ELb0EEENS1_21CollectiveEpilogueFwdINS6_IJSA_SC_SB_EEES9_NS_10bfloat16_tESG_Li256ELb0ELb1ELb1ELb1EEENS1_19SingleTileSchedulerILb0ELb1ELb1ELi128EEEEEEEEEvNT_6ParamsE)
        /*03e0*/ 	.word	0x00000004


	//----- nvinfo : EIATTR_FRAME_SIZE
	.align		4
.L_176:
        /*03e4*/ 	.byte	0x04, 0x11
        /*03e6*/ 	.short	(.L_178 - .L_177)
	.align		4
.L_177:
        /*03e8*/ 	.word	index@(_ZN7cutlass13device_kernelIN5flash11enable_sm90INS1_16FlashAttnFwdSm90INS1_25CollectiveMainloopFwdSm90ILi2EN4cute5tupleIJNS5_1CILi1EEES8_S8_EEENS6_IJNS7_ILi128EEENS7_ILi64EEENS7_ILi256EEEEEELi256ENS_12float_e4m3_tEfNS_4arch4Sm90ELb0ELb1ELb0ELb0ELb1ELb0ELb0ELb1ELb0ELb1ELb1ELb0EEENS1_21CollectiveEpilogueFwdINS6_IJSA_SC_SB_EEES9_NS_10bfloat16_tESG_Li256ELb0ELb1ELb1ELb1EEENS1_19SingleTileSchedulerILb0ELb1ELb1ELi128EEEEEEEEEvNT_6ParamsE)
        /*03ec*/ 	.word	0x00000000


	//----- nvinfo : EIATTR_REGCOUNT
	.align		4
.L_178:
        /*03f0*/ 	.byte	0x04, 0x2f
        /*03f2*/ 	.short	(.L_180 - .L_179)
	.align		4
.L_179:
        /*03f4*/ 	.word	index@(_ZN7cutlass13device_kernelIN5flash11enable_sm90INS1_16FlashAttnFwdSm90INS1_25CollectiveMainloopFwdSm90ILi2EN4cute5tupleIJNS5_1CILi1EEES8_S8_EEENS6_IJNS7_ILi128EEESA_NS7_ILi256EEEEEELi256ENS_12float_e4m3_tEfNS_4arch4Sm90ELb0ELb0ELb0ELb1ELb1ELb1ELb0ELb1ELb0ELb1ELb1ELb0EEENS1_21CollectiveEpilogueFwdINS6_IJSA_SB_SA_EEES9_NS_10bfloat16_tESF_Li256ELb1ELb1ELb1ELb1EEENS1_36VarlenDynamicPersistentTileSchedulerILi128ELi128ELi256ELi128ELb1ELb1ELb1ELb0ELb1ELb1EEEEEEEEEvNT_6ParamsE)
        /*03f8*/ 	.word	0x00000004


	//----- nvinfo : EIATTR_FRAME_SIZE
	.align		4
.L_180:
        /*03fc*/ 	.byte	0x04, 0x11
        /*03fe*/ 	.short	(.L_182 - .L_181)
	.align		4
.L_181:
        /*0400*/ 	.word	index@(_ZN7cutlass13device_kernelIN5flash11enable_sm90INS1_16FlashAttnFwdSm90INS1_25CollectiveMainloopFwdSm90ILi2EN4cute5tupleIJNS5_1CILi1EEES8_S8_EEENS6_IJNS7_ILi128EEESA_NS7_ILi256EEEEEELi256ENS_12float_e4m3_tEfNS_4arch4Sm90ELb0ELb0ELb0ELb1ELb1ELb1ELb0ELb1ELb0ELb1ELb1ELb0EEENS1_21CollectiveEpilogueFwdINS6_IJSA_SB_SA_EEES9_NS_10bfloat16_tESF_Li256ELb1ELb1ELb1ELb1EEENS1_36VarlenDynamicPersistentTileSchedulerILi128ELi128ELi256ELi128ELb1ELb1ELb1ELb0ELb1ELb1EEEEEEEEEvNT_6ParamsE)
        /*0404*/ 	.word	0x00000000


	//----- nvinfo : EIATTR_REGCOUNT
	.align		4
.L_182:
        /*0408*/ 	.byte	0x04, 0x2f
        /*040a*/ 	.short	(.L_184 - .L_183)
	.align		4
.L_183:
        /*040c*/ 	.word	index@(_ZN7cutlass13device_kernelIN5flash11enable_sm90INS1_16FlashAttnFwdSm90INS1_25CollectiveMainloopFwdSm90ILi2EN4cute5tupleIJNS5_1CILi1EEES8_S8_EEENS6_IJNS7_ILi128EEESA_NS7_ILi256EEEEEELi256ENS_12float_e4m3_tEfNS_4arch4Sm90ELb0ELb0ELb0ELb1ELb1ELb0ELb0ELb1ELb0ELb1ELb1ELb0EEENS1_21CollectiveEpilogueFwdINS6_IJSA_SB_SA_EEES9_NS_10bfloat16_tESF_Li256ELb1ELb1ELb1ELb1EEENS1_36VarlenDynamicPersistentTileSchedulerILi128ELi128ELi256ELi128ELb1ELb1ELb1ELb0ELb1ELb1EEEEEEEEEvNT_6ParamsE)
        /*0410*/ 	.word	0x00000004


	//----- nvinfo : EIATTR_FRAME_SIZE
	.align		4
.L_184:
        /*0414*/ 	.byte	0x04, 0x11
        /*0416*/ 	.short	(.L_186 - .L_185)
	.align		4
.L_185:
        /*0418*/ 	.word	index@(_ZN7cutlass13device_kernelIN5flash11enable_sm90INS1_16FlashAttnFwdSm90INS1_25CollectiveMainloopFwdSm90ILi2EN4cute5tupleIJNS5_1CILi1EEES8_S8_EEENS6_IJNS7_ILi128EEESA_NS7_ILi256EEEEEELi256ENS_12float_e4m3_tEfNS_4arch4Sm90ELb0ELb0ELb0ELb1ELb1ELb0ELb0ELb1ELb0ELb1ELb1ELb0EEENS1_21CollectiveEpilogueFwdINS6_IJSA_SB_SA_EEES9_NS_10bfloat16_tESF_Li256ELb1ELb1ELb1ELb1EEENS1_36VarlenDynamicPersistentTileSchedulerILi128ELi128ELi256ELi128ELb1ELb1ELb1ELb0ELb1ELb1EEEEEEEEEvNT_6ParamsE)
        /*041c*/ 	.word	0x00000000


	//----- nvinfo : EIATTR_REGCOUNT
	.align		4
.L_186:
        /*0420*/ 	.byte	0x04, 0x2f
        /*0422*/ 	.short	(.L_188 - .L_187)
	.align		4
.L_187:
        /*0424*/ 	.word	index@(_ZN7cutlass13device_kernelIN5flash11enable_sm90INS1_16FlashAttnFwdSm90INS1_25CollectiveMainloopFwdSm90ILi2EN4cute5tupleIJNS5_1CILi1EEES8_S8_EEENS6_IJNS7_ILi128EEESA_NS7_ILi256EEEEEELi256ENS_12float_e4m3_tEfNS_4arch4Sm90ELb0ELb0ELb0ELb0ELb1ELb0ELb0ELb1ELb0ELb1ELb1ELb0EEENS1_21CollectiveEpilogueFwdINS6_IJSA_SB_SA_EEES9_NS_10bfloat16_tESF_Li256ELb0ELb1ELb1ELb1EEENS1_19SingleTileSchedulerILb0ELb1ELb1ELi128EEEEEEEEEvNT_6ParamsE)
        /*0428*/ 	.word	0x00000004


	//----- nvinfo : EIATTR_FRAME_SIZE
	.align		4
.L_188:
        /*042c*/ 	.byte	0x04, 0x11
        /*042e*/ 	.short	(.L_190 - .L_189)
	.align		4
.L_189:
        /*0430*/ 	.word	index@(_ZN7cutlass13device_kernelIN5flash11enable_sm90INS1_16FlashAttnFwdSm90INS1_25CollectiveMainloopFwdSm90ILi2EN4cute5tupleIJNS5_1CILi1EEES8_S8_EEENS6_IJNS7_ILi128EEESA_NS7_ILi256EEEEEELi256ENS_12float_e4m3_tEfNS_4arch4Sm90ELb0ELb0ELb0ELb0ELb1ELb0ELb0ELb1ELb0ELb1ELb1ELb0EEENS1_21CollectiveEpilogueFwdINS6_IJSA_SB_SA_EEES9_NS_10bfloat16_tESF_Li256ELb0ELb1ELb1ELb1EEENS1_19SingleTileSchedulerILb0ELb1ELb1ELi128EEEEEEEEEvNT_6ParamsE)
        /*0434*/ 	.word	0x00000000


	//----- nvinfo : EIATTR_MIN_STACK_SIZE
	.align		4
.L_190:
        /*0438*/ 	.byte	0x04, 0x12
        /*043a*/ 	.short	(.L_192 - .L_191)
	.align		4
.L_191:
        /*043c*/ 	.word	index@(_ZN7cutlass13device_kernelIN5flash11enable_sm90INS1_16FlashAttnFwdSm90INS1_25CollectiveMainloopFwdSm90ILi2EN4cute5tupleIJNS5_1CILi1EEES8_S8_EEENS6_IJNS7_ILi128EEESA_NS7_ILi256EEEEEELi256ENS_12float_e4m3_tEfNS_4arch4Sm90ELb0ELb0ELb0ELb0ELb1ELb0ELb0ELb1ELb0ELb1ELb1ELb0EEENS1_21CollectiveEpilogueFwdINS6_IJSA_SB_SA_EEES9_NS_10bfloat16_tESF_Li256ELb0ELb1ELb1ELb1EEENS1_19SingleTileSchedulerILb0ELb1ELb1ELi128EEEEEEEEEvNT_6ParamsE)
        /*0440*/ 	.word	0x00000000


	//----- nvinfo : EIATTR_MIN_STACK_SIZE
	.align		4
.L_192:
        /*0444*/ 	.byte	0x04, 0x12
        /*0446*/ 	.short	(.L_194 - .L_193)
	.align		4
.L_193:
        /*0448*/ 	.word	index@(_ZN7cutlass13device_kernelIN5flash11enable_sm90INS1_16FlashAttnFwdSm90INS1_25CollectiveMainloopFwdSm90ILi2EN4cute5tupleIJNS5_1CILi1EEES8_S8_EEENS6_IJNS7_ILi128EEESA_NS7_ILi256EEEEEELi256ENS_12float_e4m3_tEfNS_4arch4Sm90ELb0ELb0ELb0ELb1ELb1ELb0ELb0ELb1ELb0ELb1ELb1ELb0EEENS1_21CollectiveEpilogueFwdINS6_IJSA_SB_SA_EEES9_NS_10bfloat16_tESF_Li256ELb1ELb1ELb1ELb1EEENS1_36VarlenDynamicPersistentTileSchedulerILi128ELi128ELi256ELi128ELb1ELb1ELb1ELb0ELb1ELb1EEEEEEEEEvNT_6ParamsE)
        /*044c*/ 	.word	0x00000000


	//----- nvinfo : EIATTR_MIN_STACK_SIZE
	.align		4
.L_194:
        /*0450*/ 	.byte	0x04, 0x12
        /*0452*/ 	.short	(.L_196 - .L_195)
	.align		4
.L_195:
        /*0454*/ 	.word	index@(_ZN7cutlass13device_kernelIN5flash11enable_sm90INS1_16FlashAttnFwdSm90INS1_25CollectiveMainloopFwdSm90ILi2EN4cute5tupleIJNS5_1CILi1EEES8_S8_EEENS6_IJNS7_ILi128EEESA_NS7_ILi256EEEEEELi256ENS_12float_e4m3_tEfNS_4arch4Sm90ELb0ELb0ELb0ELb1ELb1ELb1ELb0ELb1ELb0ELb1ELb1ELb0EEENS1_21CollectiveEpilogueFwdINS6_IJSA_SB_SA_EEES9_NS_10bfloat16_tESF_Li256ELb1ELb1ELb1ELb1EEENS1_36VarlenDynamicPersistentTileSchedulerILi128ELi128ELi256ELi128ELb1ELb1ELb1ELb0ELb1ELb1EEEEEEEEEvNT_6ParamsE)
        /*0458*/ 	.word	0x00000000


	//----- nvinfo : EIATTR_MIN_STACK_SIZE
	.align		4
.L_196:
        /*045c*/ 	.byte	0x04, 0x12
        /*045e*/ 	.short	(.L_198 - .L_197)
	.align		4
.L_197:
        /*0460*/ 	.word	index@(_ZN7cutlass13device_kernelIN5flash11enable_sm90INS1_16FlashAttnFwdSm90INS1_25CollectiveMainloopFwdSm90ILi2EN4cute5tupleIJNS5_1CILi1EEES8_S8_EEENS6_IJNS7_ILi128EEENS7_ILi64EEENS7_ILi256EEEEEELi256ENS_12float_e4m3_tEfNS_4arch4Sm90ELb0ELb1ELb0ELb0ELb1ELb0ELb0ELb1ELb0ELb1ELb1ELb0EEENS1_21CollectiveEpilogueFwdINS6_IJSA_SC_SB_EEES9_NS_10bfloat16_tESG_Li256ELb0ELb1ELb1ELb1EEENS1_19SingleTileSchedulerILb0ELb1ELb1ELi128EEEEEEEEEvNT_6ParamsE)
        /*0464*/ 	.word	0x00000000


	//----- nvinfo : EIATTR_MIN_STACK_SIZE
	.align		4
.L_198:
        /*0468*/ 	.byte	0x04, 0x12
        /*046a*/ 	.short	(.L_200 - .L_199)
	.align		4
.L_199:
        /*046c*/ 	.word	index@(_ZN7cutlass13device_kernelIN5flash11enable_sm90INS1_16FlashAttnFwdSm90INS1_25CollectiveMainloopFwdSm90ILi2EN4cute5tupleIJNS5_1CILi1EEES8_S8_EEENS6_IJNS7_ILi128EEENS7_ILi64EEENS7_ILi256EEEEEELi256ENS_12float_e4m3_tEfNS_4arch4Sm90ELb0ELb1ELb0ELb1ELb1ELb0ELb0ELb1ELb0ELb1ELb1ELb0EEENS1_21CollectiveEpilogueFwdINS6_IJSA_SC_SB_EEES9_NS_10bfloat16_tESG_Li256ELb1ELb1ELb1ELb1EEENS1_36VarlenDynamicPersistentTileSchedulerILi128ELi64ELi256ELi128ELb1ELb1ELb1ELb1ELb0ELb1EEEEEEEEEvNT_6ParamsE)
        /*0470*/ 	.word	0x00000000


	//----- nvinfo : EIATTR_MIN_STACK_SIZE
	.align		4
.L_200:
        /*0474*/ 	.byte	0x04, 0x12
        /*0476*/ 	.short	(.L_202 - .L_201)
	.align		4
.L_201:
        /*0478*/ 	.word	index@(_ZN7cutlass13device_kernelIN5flash11enable_sm90INS1_16FlashAttnFwdSm90INS1_25CollectiveMainloopFwdSm90ILi2EN4cute5tupleIJNS5_1CILi1EEES8_S8_EEENS6_IJNS7_ILi128EEENS7_ILi64EEENS7_ILi256EEEEEELi256ENS_12float_e4m3_tEfNS_4arch4Sm90ELb0ELb1ELb0ELb1ELb1ELb1ELb0ELb1ELb0ELb1ELb1ELb0EEENS1_21CollectiveEpilogueFwdINS6_IJSA_SC_SB_EEES9_NS_10bfloat16_tESG_Li256ELb1ELb1ELb1ELb1EEENS1_36VarlenDynamicPersistentTileSchedulerILi128ELi64ELi256ELi128ELb1ELb1ELb1ELb1ELb0ELb1EEEEEEEEEvNT_6ParamsE)
        /*047c*/ 	.word	0x00000000


	//----- nvinfo : EIATTR_MIN_STACK_SIZE
	.align		4
.L_202:
        /*0480*/ 	.byte	0x04, 0x12
        /*0482*/ 	.short	(.L_204 - .L_203)
	.align		4
.L_203:
        /*0484*/ 	.word	index@(_ZN7cutlass13device_kernelIN5flash11enable_sm90INS1_16FlashAttnFwdSm90INS1_25CollectiveMainloopFwdSm90ILi2EN4cute5tupleIJNS5_1CILi1EEES8_S8_EEENS6_IJNS7_ILi128EEESA_NS7_ILi256EEEEEELi256ENS_12float_e4m3_tEfNS_4arch4Sm90ELb1ELb0ELb0ELb0ELb1ELb0ELb0ELb1ELb0ELb1ELb1ELb0EEENS1_21CollectiveEpilogueFwdINS6_IJSA_SB_SA_EEES9_NS_10bfloat16_tESF_Li256ELb0ELb1ELb1ELb1EEENS1_19SingleTileSchedulerILb0ELb1ELb1ELi128EEEEEEEEEvNT_6ParamsE)
        /*0488*/ 	.word	0x00000000


	//----- nvinfo : EIATTR_MIN_STACK_SIZE
	.align		4
.L_204:
        /*048c*/ 	.byte	0x04, 0x12
        /*048e*/ 	.short	(.L_206 - .L_205)
	.align		4
.L_205:
        /*0490*/ 	.word	index@(_ZN7cutlass13device_kernelIN5flash11enable_sm90INS1_16FlashAttnFwdSm90INS1_25CollectiveMainloopFwdSm90ILi2EN4cute5tupleIJNS5_1CILi1EEES8_S8_EEENS6_IJNS7_ILi128EEESA_NS7_ILi256EEEEEELi256ENS_12float_e4m3_tEfNS_4arch4Sm90ELb1ELb0ELb0ELb1ELb1ELb0ELb0ELb1ELb0ELb1ELb1ELb0EEENS1_21CollectiveEpilogueFwdINS6_IJSA_SB_SA_EEES9_NS_10bfloat16_tESF_Li256ELb1ELb1ELb1ELb1EEENS1_36VarlenDynamicPersistentTileSchedulerILi128ELi128ELi256ELi128ELb1ELb1ELb1ELb1ELb1ELb1EEEEEEEEEvNT_6ParamsE)
        /*0494*/ 	.word	0x00000000


	//----- nvinfo : EIATTR_MIN_STACK_SIZE
	.align		4
.L_206:
        /*0498*/ 	.byte	0x04, 0x12
        /*049a*/ 	.short	(.L_208 - .L_207)
	.align		4
.L_207:
        /*049c*/ 	.word	index@(_ZN7cutlass13device_kernelIN5flash11enable_sm90INS1_16FlashAttnFwdSm90INS1_25CollectiveMainloopFwdSm90ILi2EN4cute5tupleIJNS5_1CILi1EEES8_S8_EEENS6_IJNS7_ILi128EEESA_NS7_ILi256EEEEEELi256ENS_12float_e4m3_tEfNS_4arch4Sm90ELb1ELb0ELb0ELb1ELb1ELb1ELb0ELb1ELb0ELb1ELb1ELb0EEENS1_21CollectiveEpilogueFwdINS6_IJSA_SB_SA_EEES9_NS_10bfloat16_tESF_Li256ELb1ELb1ELb1ELb1EEENS1_36VarlenDynamicPersistentTileSchedulerILi128ELi128ELi256ELi128ELb1ELb1ELb1ELb1ELb1ELb1EEEEEEEEEvNT_6ParamsE)
        /*04a0*/ 	.word	0x00000000


	//----- nvinfo : EIATTR_MIN_STACK_SIZE
	.align		4
.L_208:
        /*04a4*/ 	.byte	0x04, 0x12
        /*04a6*/ 	.short	(.L_210 - .L_209)
	.align		4
.L_209:
        /*04a8*/ 	.word	index@(_ZN7cutlass13device_kernelIN5flash11enable_sm90INS1_16FlashAttnFwdSm90INS1_25CollectiveMainloopFwdSm90ILi2EN4cute5tupleIJNS5_1CILi1EEES8_S8_EEENS6_IJNS7_ILi128EEENS7_ILi160EEENS7_ILi192EEEEEELi192ENS_12float_e4m3_tEfNS_4arch4Sm90ELb0ELb0ELb0ELb0ELb1ELb0ELb0ELb1ELb1ELb1ELb1ELb0EEENS1_21CollectiveEpilogueFwdINS6_IJSA_SC_SB_EEES9_NS_10bfloat16_tESG_Li256ELb0ELb1ELb1ELb1EEENS1_19SingleTileSchedulerILb0ELb1ELb1ELi128EEEEEEEEEvNT_6ParamsE)
        /*04ac*/ 	.word	0x00000000


	//----- nvinfo : EIATTR_MIN_STACK_SIZE
	.align		4
.L_210:
        /*04b0*/ 	.byte	0x04, 0x12
        /*04b2*/ 	.short	(.L_212 - .L_211)
	.align		4
.L_211:
        /*04b4*/ 	.word	index@(_ZN7cutlass13device_kernelIN5flash11enable_sm90INS1_16FlashAttnFwdSm90INS1_25CollectiveMainloopFwdSm90ILi2EN4cute5tupleIJNS5_1CILi1EEES8_S8_EEENS6_IJNS7_ILi128EEENS7_ILi160EEENS7_ILi192EEEEEELi192ENS_12float_e4m3_tEfNS_4arch4Sm90ELb0ELb0ELb0ELb1ELb1ELb0ELb0ELb1ELb1ELb1ELb1ELb0EEENS1_21CollectiveEpilogueFwdINS6_IJSA_SC_SB_EEES9_NS_10bfloat16_tESG_Li256ELb1ELb1ELb1ELb1EEENS1_36VarlenDynamicPersistentTileSchedulerILi128ELi160ELi256ELi128ELb1ELb1ELb1ELb0ELb1ELb1EEEEEEEEEvNT_6ParamsE)
        /*04b8*/ 	.word	0x00000000


	//----- nvinfo : EIATTR_MIN_STACK_SIZE
	.align		4
.L_212:
        /*04bc*/ 	.byte	0x04, 0x12
        /*04be*/ 	.short	(.L_214 - .L_213)
	.align		4
.L_213:
        /*04c0*/ 	.word	index@(_ZN7cutlass13device_kernelIN5flash11enable_sm90INS1_16FlashAttnFwdSm90INS1_25CollectiveMainloopFwdSm90ILi2EN4cute5tupleIJNS5_1CILi1EEES8_S8_EEENS6_IJNS7_ILi128EEENS7_ILi160EEENS7_ILi192EEEEEELi192ENS_12float_e4m3_tEfNS_4arch4Sm90ELb0ELb0ELb0ELb1ELb1ELb1ELb0ELb1ELb1ELb1ELb1ELb0EEENS1_21CollectiveEpilogueFwdINS6_IJSA_SC_SB_EEES9_NS_10bfloat16_tESG_Li256ELb1ELb1ELb1ELb1EEENS1_36VarlenDynamicPersistentTileSchedulerILi128ELi160ELi256ELi128ELb1ELb1ELb1ELb0ELb1ELb1EEEEEEEEEvNT_6ParamsE)
        /*04c4*/ 	.word	0x00000000


	//----- nvinfo : EIATTR_MIN_STACK_SIZE
	.align		4
.L_214:
        /*04c8*/ 	.byte	0x04, 0x12
        /*04ca*/ 	.short	(.L_216 - .L_215)
	.align		4
.L_215:
        /*04cc*/ 	.word	index@(_ZN7cutlass13device_kernelIN5flash11enable_sm90INS1_16FlashAttnFwdSm90INS1_25CollectiveMainloopFwdSm90ILi2EN4cute5tupleIJNS5_1CILi1EEES8_S8_EEENS6_IJNS7_ILi128EEESA_NS7_ILi192EEEEEELi192ENS_12float_e4m3_tEfNS_4arch4Sm90ELb0ELb1ELb0ELb0ELb1ELb0ELb0ELb1ELb1ELb1ELb1ELb0EEENS1_21CollectiveEpilogueFwdINS6_IJSA_SB_SA_EEES9_NS_10bfloat16_tESF_Li256ELb0ELb1ELb1ELb1EEENS1_19SingleTileSchedulerILb0ELb1ELb1ELi128EEEEEEEEEvNT_6ParamsE)
        /*04d0*/ 	.word	0x00000000


	//----- nvinfo : EIATTR_MIN_STACK_SIZE
	.align		4
.L_216:
        /*04d4*/ 	.byte	0x04, 0x12
        /*04d6*/ 	.short	(.L_218 - .L_217)
	.align		4
.L_217:
        /*04d8*/ 	.word	index@(_ZN7cutlass13device_kernelIN5flash11enable_sm90INS1_16FlashAttnFwdSm90INS1_25CollectiveMainloopFwdSm90ILi2EN4cute5tupleIJNS5_1CILi1EEES8_S8_EEENS6_IJNS7_ILi128EEESA_NS7_ILi192EEEEEELi192ENS_12float_e4m3_tEfNS_4arch4Sm90ELb0ELb1ELb0ELb1ELb1ELb0ELb0ELb1ELb1ELb1ELb1ELb0EEENS1_21CollectiveEpilogueFwdINS6_IJSA_SB_SA_EEES9_NS_10bfloat16_tESF_Li256ELb1ELb1ELb1ELb1EEENS1_36VarlenDynamicPersistentTileSchedulerILi128ELi128ELi256ELi128ELb1ELb1ELb1ELb1ELb0ELb1EEEEEEEEEvNT_6ParamsE)
        /*04dc*/ 	.word	0x00000000


	//----- nvinfo : EIATTR_MIN_STACK_SIZE
	.align		4
.L_218:
        /*04e0*/ 	.byte	0x04, 0x12
        /*04e2*/ 	.short	(.L_220 - .L_219)
	.align		4
.L_219:
        /*04e4*/ 	.word	index@(_ZN7cutlass13device_kernelIN5flash11enable_sm90INS1_16FlashAttnFwdSm90INS1_25CollectiveMainloopFwdSm90ILi2EN4cute5tupleIJNS5_1CILi1EEES8_S8_EEENS6_IJNS7_ILi128EEESA_NS7_ILi192EEEEEELi192ENS_12float_e4m3_tEfNS_4arch4Sm90ELb0ELb1ELb0ELb1ELb1ELb1ELb0ELb1ELb1ELb1ELb1ELb0EEENS1_21CollectiveEpilogueFwdINS6_IJSA_SB_SA_EEES9_NS_10bfloat16_tESF_Li256ELb1ELb1ELb1ELb1EEENS1_36VarlenDynamicPersistentTileSchedulerILi128ELi128ELi256ELi128ELb1ELb1ELb1ELb1ELb0ELb1EEEEEEEEEvNT_6ParamsE)
        /*04e8*/ 	.word	0x00000000


	//----- nvinfo : EIATTR_MIN_STACK_SIZE
	.align		4
.L_220:
        /*04ec*/ 	.byte	0x04, 0x12
        /*04ee*/ 	.short	(.L_222 - .L_221)
	.align		4
.L_221:
        /*04f0*/ 	.word	index@(_ZN7cutlass13device_kernelIN5flash11enable_sm90INS1_16FlashAttnFwdSm90INS1_25CollectiveMainloopFwdSm90ILi2EN4cute5tupleIJNS5_1CILi1EEES8_S8_EEENS6_IJNS7_ILi128EEENS7_ILi160EEENS7_ILi192EEEEEELi192ENS_12float_e4m3_tEfNS_4arch4Sm90ELb1ELb0ELb0ELb0ELb1ELb0ELb0ELb1ELb1ELb1ELb1ELb0EEENS1_21CollectiveEpilogueFwdINS6_IJSA_SC_SB_EEES9_NS_10bfloat16_tESG_Li256ELb0ELb1ELb1ELb1EEENS1_19SingleTileSchedulerILb0ELb1ELb1ELi128EEEEEEEEEvNT_6ParamsE)
        /*04f4*/ 	.word	0x00000000


	//----- nvinfo : EIATTR_MIN_STACK_SIZE
	.align		4
.L_222:
        /*04f8*/ 	.byte	0x04, 0x12
        /*04fa*/ 	.short	(.L_224 - .L_223)
	.align		4
.L_223:
        /*04fc*/ 	.word	index@(_ZN7cutlass13device_kernelIN5flash11enable_sm90INS1_16FlashAttnFwdSm90INS1_25CollectiveMainloopFwdSm90ILi2EN4cute5tupleIJNS5_1CILi1EEES8_S8_EEENS6_IJNS7_ILi128EEENS7_ILi160EEENS7_ILi192EEEEEELi192ENS_12float_e4m3_tEfNS_4arch4Sm90ELb1ELb0ELb0ELb1ELb1ELb0ELb0ELb1ELb1ELb1ELb1ELb0EEENS1_21CollectiveEpilogueFwdINS6_IJSA_SC_SB_EEES9_NS_10bfloat16_tESG_Li256ELb1ELb1ELb1ELb1EEENS1_36VarlenDynamicPersistentTileSchedulerILi128ELi160ELi256ELi128ELb1ELb1ELb1ELb1ELb1ELb1EEEEEEEEEvNT_6ParamsE)
        /*0500*/ 	.word	0x00000000


	//----- nvinfo : EIATTR_MIN_STACK_SIZE
	.align		4
.L_224:
        /*0504*/ 	.byte	0x04, 0x12
        /*0506*/ 	.short	(.L_226 - .L_225)
	.align		4
.L_225:
        /*0508*/ 	.word	index@(_ZN7cutlass13device_kernelIN5flash11enable_sm90INS1_16FlashAttnFwdSm90INS1_25CollectiveMainloopFwdSm90ILi2EN4cute5tupleIJNS5_1CILi1EEES8_S8_EEENS6_IJNS7_ILi128EEENS7_ILi160EEENS7_ILi192EEEEEELi192ENS_12float_e4m3_tEfNS_4arch4Sm90ELb1ELb0ELb0ELb1ELb1ELb1ELb0ELb1ELb1ELb1ELb1ELb0EEENS1_21CollectiveEpilogueFwdINS6_IJSA_SC_SB_EEES9_NS_10bfloat16_tESG_Li256ELb1ELb1ELb1ELb1EEENS1_36VarlenDynamicPersistentTileSchedulerILi128ELi160ELi256ELi128ELb1ELb1ELb1ELb1ELb1ELb1EEEEEEEEEvNT_6ParamsE)
        /*050c*/ 	.word	0x00000000


	//----- nvinfo : EIATTR_MIN_STACK_SIZE
	.align		4
.L_226:
        /*0510*/ 	.byte	0x04, 0x12
        /*0512*/ 	.short	(.L_228 - .L_227)
	.align		4
.L_227:
        /*0514*/ 	.word	index@(_ZN7cutlass13device_kernelIN5flash11enable_sm90INS1_16FlashAttnFwdSm90INS1_25CollectiveMainloopFwdSm90ILi2EN4cute5tupleIJNS5_1CILi1EEES8_S8_EEENS6_IJNS7_ILi128EEENS7_ILi160EEESA_EEELi128ENS_12float_e4m3_tEfNS_4arch4Sm90ELb0ELb0ELb0ELb0ELb1ELb0ELb0ELb1ELb1ELb1ELb1ELb0EEENS1_21CollectiveEpilogueFwdINS6_IJSA_SA_SB_EEES9_NS_10bfloat16_tESF_Li256ELb0ELb1ELb1ELb1EEENS1_19SingleTileSchedulerILb0ELb1ELb1ELi128EEEEEEEEEvNT_6ParamsE)
        /*0518*/ 	.word	0x00000000


	//----- nvinfo : EIATTR_MIN_STACK_SIZE
	.align		4
.L_228:
        /*051c*/ 	.byte	0x04, 0x12
        /*051e*/ 	.short	(.L_230 - .L_229)
	.align		4
.L_229:
        /*0520*/ 	.word	index@(_ZN7cutlass13device_kernelIN5flash11enable_sm90INS1_16FlashAttnFwdSm90INS1_25CollectiveMainloopFwdSm90ILi2EN4cute5tupleIJNS5_1CILi1EEES8_S8_EEENS6_IJNS7_ILi128EEENS7_ILi160EEESA_EEELi128ENS_12float_e4m3_tEfNS_4arch4Sm90ELb0ELb0ELb0ELb1ELb1ELb0ELb0ELb1ELb1ELb1ELb1ELb0EEENS1_21CollectiveEpilogueFwdINS6_IJSA_SA_SB_EEES9_NS_10bfloat16_tESF_Li256ELb1ELb1ELb1ELb1EEENS1_36VarlenDynamicPersistentTileSchedulerILi128ELi160ELi256ELi128ELb1ELb1ELb1ELb0ELb1ELb1EEEEEEEEEvNT_6ParamsE)
        /*0524*/ 	.word	0x00000000


	//----- nvinfo : EIATTR_MIN_STACK_SIZE
	.align		4
.L_230:
        /*0528*/ 	.byte	0x04, 0x12
        /*052a*/ 	.short	(.L_232 - .L_231)
	.align		4
.L_231:
        /*052c*/ 	.word	index@(_ZN7cutlass13device_kernelIN5flash11enable_sm90INS1_16FlashAttnFwdSm90INS1_25CollectiveMainloopFwdSm90ILi2EN4cute5tupleIJNS5_1CILi1EEES8_S8_EEENS6_IJNS7_ILi128EEENS7_ILi160EEESA_EEELi128ENS_12float_e4m3_tEfNS_4arch4Sm90ELb0ELb0ELb0ELb1ELb1ELb1ELb0ELb1ELb1ELb1ELb1ELb0EEENS1_21CollectiveEpilogueFwdINS6_IJSA_SA_SB_EEES9_NS_10bfloat16_tESF_Li256ELb1ELb1ELb1ELb1EEENS1_36VarlenDynamicPersistentTileSchedulerILi128ELi160ELi256ELi128ELb1ELb1ELb1ELb0ELb1ELb1EEEEEEEEEvNT_6ParamsE)
        /*0530*/ 	.word	0x00000000


	//----- nvinfo : EIATTR_MIN_STACK_SIZE
	.align		4
.L_232:
        /*0534*/ 	.byte	0x04, 0x12
        /*0536*/ 	.short	(.L_234 - .L_233)
	.align		4
.L_233:
        /*0538*/ 	.word	index@(_ZN7cutlass13device_kernelIN5flash11enable_sm90INS1_16FlashAttnFwdSm90INS1_25CollectiveMainloopFwdSm90ILi2EN4cute5tupleIJNS5_1CILi1EEES8_S8_EEENS6_IJNS7_ILi128EEENS7_ILi160EEESA_EEELi128ENS_12float_e4m3_tEfNS_4arch4Sm90ELb0ELb1ELb0ELb0ELb1ELb0ELb0ELb1ELb1ELb1ELb1ELb0EEENS1_21CollectiveEpilogueFwdINS6_IJSA_SA_SB_EEES9_NS_10bfloat16_tESF_Li256ELb0ELb1ELb1ELb1EEENS1_19SingleTileSchedulerILb0ELb1ELb1ELi128EEEEEEEEEvNT_6ParamsE)
        /*053c*/ 	.word	0x00000000


	//----- nvinfo : EIATTR_MIN_STACK_SIZE
	.align		4
.L_234:
        /*0540*/ 	.byte	0x04, 0x12
        /*0542*/ 	.short	(.L_236 - .L_235)
	.align		4
.L_235:
        /*0544*/ 	.word	index@(_ZN7cutlass13device_kernelIN5flash11enable_sm90INS1_16FlashAttnFwdSm90INS1_25CollectiveMainloopFwdSm90ILi2EN4cute5tupleIJNS5_1CILi1EEES8_S8_EEENS6_IJNS7_ILi128EEENS7_ILi160EEESA_EEELi128ENS_12float_e4m3_tEfNS_4arch4Sm90ELb0ELb1ELb0ELb1ELb1ELb0ELb0ELb1ELb1ELb1ELb1ELb0EEENS1_21CollectiveEpilogueFwdINS6_IJSA_SA_SB_EEES9_NS_10bfloat16_tESF_Li256ELb1ELb1ELb1ELb1EEENS1_36VarlenDynamicPersistentTileSchedulerILi128ELi160ELi256ELi128ELb1ELb1ELb1ELb1ELb0ELb1EEEEEEEEEvNT_6ParamsE)
        /*0548*/ 	.word	0x00000000


	//----- nvinfo : EIATTR_MIN_STACK_SIZE
	.align		4
.L_236:
        /*054c*/ 	.byte	0x04, 0x12
        /*054e*/ 	.short	(.L_238 - .L_237)
	.align		4
.L_237:
        /*0550*/ 	.word	index@(_ZN7cutlass13device_kernelIN5flash11enable_sm90INS1_16FlashAttnFwdSm90INS1_25CollectiveMainloopFwdSm90ILi2EN4cute5tupleIJNS5_1CILi1EEES8_S8_EEENS6_IJNS7_ILi128EEENS7_ILi160EEESA_EEELi128ENS_12float_e4m3_tEfNS_4arch4Sm90ELb0ELb1ELb0ELb1ELb1ELb1ELb0ELb1ELb1ELb1ELb1ELb0EEENS1_21CollectiveEpilogueFwdINS6_IJSA_SA_SB_EEES9_NS_10bfloat16_tESF_Li256ELb1ELb1ELb1ELb1EEENS1_36VarlenDynamicPersistentTileSchedulerILi128ELi160ELi256ELi128ELb1ELb1ELb1ELb1ELb0ELb1EEEEEEEEEvNT_6ParamsE)
        /*0554*/ 	.word	0x00000000


	//----- nvinfo : EIATTR_MIN_STACK_SIZE
	.align		4
.L_238:
        /*0558*/ 	.byte	0x04, 0x12
        /*055a*/ 	.short	(.L_240 - .L_239)
	.align		4
.L_239:
        /*055c*/ 	.word	index@(_ZN7cutlass13device_kernelIN5flash11enable_sm90INS1_16FlashAttnFwdSm90INS1_25CollectiveMainloopFwdSm90ILi2EN4cute5tupleIJNS5_1CILi1EEES8_S8_EEENS6_IJNS7_ILi128EEENS7_ILi160EEESA_EEELi128ENS_12float_e4m3_tEfNS_4arch4Sm90ELb1ELb0ELb0ELb0ELb1ELb0ELb0ELb1ELb1ELb1ELb1ELb0EEENS1_21CollectiveEpilogueFwdINS6_IJSA_SA_SB_EEES9_NS_10bfloat16_tESF_Li256ELb0ELb1ELb1ELb1EEENS1_19SingleTileSchedulerILb0ELb1ELb1ELi128EEEEEEEEEvNT_6ParamsE)
        /*0560*/ 	.word	0x00000000


	//----- nvinfo : EIATTR_MIN_STACK_SIZE
	.align		4
.L_240:
        /*0564*/ 	.byte	0x04, 0x12
        /*0566*/ 	.short	(.L_242 - .L_241)
	.align		4
.L_241:
        /*0568*/ 	.word	index@(_ZN7cutlass13device_kernelIN5flash11enable_sm90INS1_16FlashAttnFwdSm90INS1_25CollectiveMainloopFwdSm90ILi2EN4cute5tupleIJNS5_1CILi1EEES8_S8_EEENS6_IJNS7_ILi128EEENS7_ILi160EEESA_EEELi128ENS_12float_e4m3_tEfNS_4arch4Sm90ELb1ELb0ELb0ELb1ELb1ELb0ELb0ELb1ELb1ELb1ELb1ELb0EEENS1_21CollectiveEpilogueFwdINS6_IJSA_SA_SB_EEES9_NS_10bfloat16_tESF_Li256ELb1ELb1ELb1ELb1EEENS1_36VarlenDynamicPersistentTileSchedulerILi128ELi160ELi256ELi128ELb1ELb1ELb1ELb1ELb1ELb1EEEEEEEEEvNT_6ParamsE)
        /*056c*/ 	.word	0x00000000


	//----- nvinfo : EIATTR_MIN_STACK_SIZE
	.align		4
.L_242:
        /*0570*/ 	.byte	0x04, 0x12
        /*0572*/ 	.short	(.L_244 - .L_243)
	.align		4
.L_243:
        /*0574*/ 	.word	index@(_ZN7cutlass13device_kernelIN5flash11enable_sm90INS1_16FlashAttnFwdSm90INS1_25CollectiveMainloopFwdSm90ILi2EN4cute5tupleIJNS5_1CILi1EEES8_S8_EEENS6_IJNS7_ILi128EEENS7_ILi160EEESA_EEELi128ENS_12float_e4m3_tEfNS_4arch4Sm90ELb1ELb0ELb0ELb1ELb1ELb1ELb0ELb1ELb1ELb1ELb1ELb0EEENS1_21CollectiveEpilogueFwdINS6_IJSA_SA_SB_EEES9_NS_10bfloat16_tESF_Li256ELb1ELb1ELb1ELb1EEENS1_36VarlenDynamicPersistentTileSchedulerILi128ELi160ELi256ELi128ELb1ELb1ELb1ELb1ELb1ELb1EEEEEEEEEvNT_6ParamsE)
        /*0578*/ 	.word	0x00000000


	//----- nvinfo : EIATTR_MIN_STACK_SIZE
	.align		4
.L_244:
        /*057c*/ 	.byte	0x04, 0x12
        /*057e*/ 	.short	(.L_246 - .L_245)
	.align		4
.L_245:
        /*0580*/ 	.word	index@(_ZN7cutlass13device_kernelIN5flash11enable_sm90INS1_16FlashAttnFwdSm90INS1_25CollectiveMainloopFwdSm90ILi2EN4cute5tupleIJNS5_1CILi1EEES8_S8_EEENS6_IJNS7_ILi192EEENS7_ILi128EEENS7_ILi96EEEEEELi96ENS_12float_e4m3_tEfNS_4arch4Sm90ELb0ELb0ELb0ELb0ELb1ELb0ELb0ELb1ELb1ELb1ELb1ELb0EEENS1_21CollectiveEpilogueFwdINS6_IJSA_SC_SB_EEES9_NS_10bfloat16_tESG_Li384ELb0ELb1ELb1ELb1EEENS1_19SingleTileSchedulerILb0ELb1ELb1ELi192EEEEEEEEEvNT_6ParamsE)
        /*0584*/ 	.word	0x00000000


	//----- nvinfo : EIATTR_MIN_STACK_SIZE
	.align		4
.L_246:
        /*0588*/ 	.byte	0x04, 0x12
        /*058a*/ 	.short	(.L_248 - .L_247)
	.align		4
.L_247:
        /*058c*/ 	.word	index@(_ZN7cutlass13device_kernelIN5flash11enable_sm90INS1_16FlashAttnFwdSm90INS1_25CollectiveMainloopFwdSm90ILi2EN4cute5tupleIJNS5_1CILi1EEES8_S8_EEENS6_IJNS7_ILi192EEENS7_ILi128EEENS7_ILi96EEEEEELi96ENS_12float_e4m3_tEfNS_4arch4Sm90ELb0ELb0ELb0ELb1ELb1ELb0ELb0ELb1ELb1ELb1ELb1ELb0EEENS1_21CollectiveEpilogueFwdINS6_IJSA_SC_SB_EEES9_NS_10bfloat16_tESG_Li384ELb1ELb1ELb1ELb1EEENS1_36VarlenDynamicPersistentTileSchedulerILi192ELi128ELi384ELi128ELb1ELb1ELb1ELb0ELb1ELb1EEEEEEEEEvNT_6ParamsE)
        /*0590*/ 	.word	0x00000000


	//----- nvinfo : EIATTR_MIN_STACK_SIZE
	.align		4
.L_248:
        /*0594*/ 	.byte	0x04, 0x12
        /*0596*/ 	.short	(.L_250 - .L_249)
	.align		4
.L_249:
        /*0598*/ 	.word	index@(_ZN7cutlass13device_kernelIN5flash11enable_sm90INS1_16FlashAttnFwdSm90INS1_25CollectiveMainloopFwdSm90ILi2EN4cute5tupleIJNS5_1CILi1EEES8_S8_EEENS6_IJNS7_ILi192EEENS7_ILi128EEENS7_ILi96EEEEEELi96ENS_12float_e4m3_tEfNS_4arch4Sm90ELb0ELb0ELb0ELb1ELb1ELb1ELb0ELb1ELb1ELb1ELb1ELb0EEENS1_21CollectiveEpilogueFwdINS6_IJSA_SC_SB_EEES9_NS_10bfloat16_tESG_Li384ELb1ELb1ELb1ELb1EEENS1_36VarlenDynamicPersistentTileSchedulerILi192ELi128ELi384ELi128ELb1ELb1ELb1ELb0ELb1ELb1EEEEEEEEEvNT_6ParamsE)
        /*059c*/ 	.word	0x00000000


	//----- nvinfo : EIATTR_MIN_STACK_SIZE
	.align		4
.L_250:
        /*05a0*/ 	.byte	0x04, 0x12
        /*05a2*/ 	.short	(.L_252 - .L_251)
	.align		4
.L_251:
        /*05a4*/ 	.word	index@(_ZN7cutlass13device_kernelIN5flash11enable_sm90INS1_16FlashAttnFwdSm90INS1_25CollectiveMainloopFwdSm90ILi2EN4cute5tupleIJNS5_1CILi1EEES8_S8_EEENS6_IJNS7_ILi192EEENS7_ILi128EEENS7_ILi96EEEEEELi96ENS_12float_e4m3_tEfNS_4arch4Sm90ELb0ELb1ELb0ELb0ELb1ELb0ELb0ELb1ELb1ELb1ELb1ELb0EEENS1_21CollectiveEpilogueFwdINS6_IJSA_SC_SB_EEES9_NS_10bfloat16_tESG_Li384ELb0ELb1ELb1ELb1EEENS1_19SingleTileSchedulerILb0ELb1ELb1ELi192EEEEEEEEEvNT_6ParamsE)
        /*05a8*/ 	.word	0x00000000


	//----- nvinfo : EIATTR_MIN_STACK_SIZE
	.align		4
.L_252:
        /*05ac*/ 	.byte	0x04, 0x12
        /*05ae*/ 	.short	(.L_254 - .L_253)
	.align		4
.L_253:
        /*05b0*/ 	.word	index@(_ZN7cutlass13device_kernelIN5flash11enable_sm90INS1_16FlashAttnFwdSm90INS1_25CollectiveMainloopFwdSm90ILi2EN4cute5tupleIJNS5_1CILi1EEES8_S8_EEENS6_IJNS7_ILi192EEENS7_ILi128EEENS7_ILi96EEEEEELi96ENS_12float_e4m3_tEfNS_4arch4Sm90ELb0ELb1ELb0ELb1ELb1ELb0ELb0ELb1ELb1ELb1ELb1ELb0EEENS1_21CollectiveEpilogueFwdINS6_IJSA_SC_SB_EEES9_NS_10bfloat16_tESG_Li384ELb1ELb1ELb1ELb1EEENS1_36VarlenDynamicPersistentTileSchedulerILi192ELi128ELi384ELi128ELb1ELb1ELb1ELb1ELb0ELb1EEEEEEEEEvNT_6ParamsE)
        /*05b4*/ 	.word	0x00000000


	//----- nvinfo : EIATTR_MIN_STACK_SIZE
	.align		4
.L_254:
        /*05b8*/ 	.byte	0x04, 0x12
        /*05ba*/ 	.short	(.L_256 - .L_255)
	.align		4
.L_255:
        /*05bc*/ 	.word	index@(_ZN7cutlass13device_kernelIN5flash11enable_sm90INS1_16FlashAttnFwdSm90INS1_25CollectiveMainloopFwdSm90ILi2EN4cute5tupleIJNS5_1CILi1EEES8_S8_EEENS6_IJNS7_ILi192EEENS7_ILi128EEENS7_ILi96EEEEEELi96ENS_12float_e4m3_tEfNS_4arch4Sm90ELb0ELb1ELb0ELb1ELb1ELb1ELb0ELb1ELb1ELb1ELb1ELb0EEENS1_21CollectiveEpilogueFwdINS6_IJSA_SC_SB_EEES9_NS_10bfloat16_tESG_Li384ELb1ELb1ELb1ELb1EEENS1_36VarlenDynamicPersistentTileSchedulerILi192ELi128ELi384ELi128ELb1ELb1ELb1ELb1ELb0ELb1EEEEEEEEEvNT_6ParamsE)
        /*05c0*/ 	.word	0x00000000


	//----- nvinfo : EIATTR_MIN_STACK_SIZE
	.align		4
.L_256:
        /*05c4*/ 	.byte	0x04, 0x12
        /*05c6*/ 	.short	(.L_258 - .L_257)
	.align		4
.L_257:
        /*05c8*/ 	.word	index@(_ZN7cutlass13device_kernelIN5flash11enable_sm90INS1_16FlashAttnFwdSm90INS1_25CollectiveMainloopFwdSm90ILi2EN4cute5tupleIJNS5_1CILi1EEES8_S8_EEENS6_IJNS7_ILi192EEENS7_ILi128EEENS7_ILi96EEEEEELi96ENS_12float_e4m3_tEfNS_4arch4Sm90ELb1ELb0ELb0ELb0ELb1ELb0ELb0ELb1ELb1ELb1ELb1ELb0EEENS1_21CollectiveEpilogueFwdINS6_IJSA_SC_SB_EEES9_NS_10bfloat16_tESG_Li384ELb0ELb1ELb1ELb1EEENS1_19SingleTileSchedulerILb0ELb1ELb1ELi192EEEEEEEEEvNT_6ParamsE)
        /*05cc*/ 	.word	0x00000000


	//----- nvinfo : EIATTR_MIN_STACK_SIZE
	.align		4
.L_258:
        /*05d0*/ 	.byte	0x04, 0x12
        /*05d2*/ 	.short	(.L_260 - .L_259)
	.align		4
.L_259:
        /*05d4*/ 	.word	index@(_ZN7cutlass13device_kernelIN5flash11enable_sm90INS1_16FlashAttnFwdSm90INS1_25CollectiveMainloopFwdSm90ILi2EN4cute5tupleIJNS5_1CILi1EEES8_S8_EEENS6_IJNS7_ILi192EEENS7_ILi128EEENS7_ILi96EEEEEELi96ENS_12float_e4m3_tEfNS_4arch4Sm90ELb1ELb0ELb0ELb1ELb1ELb0ELb0ELb1ELb1ELb1ELb1ELb0EEENS1_21CollectiveEpilogueFwdINS6_IJSA_SC_SB_EEES9_NS_10bfloat16_tESG_Li384ELb1ELb1ELb1ELb1EEENS1_36VarlenDynamicPersistentTileSchedulerILi192ELi128ELi384ELi128ELb1ELb1ELb1ELb1ELb1ELb1EEEEEEEEEvNT_6ParamsE)
        /*05d8*/ 	.word	0x00000000


	//----- nvinfo : EIATTR_MIN_STACK_SIZE
	.align		4
.L_260:
        /*05dc*/ 	.byte	0x04, 0x12
        /*05de*/ 	.short	(.L_262 - .L_261)
	.align		4
.L_261:
        /*05e0*/ 	.word	index@(_ZN7cutlass13device_kernelIN5flash11enable_sm90INS1_16FlashAttnFwdSm90INS1_25CollectiveMainloopFwdSm90ILi2EN4cute5tupleIJNS5_1CILi1EEES8_S8_EEENS6_IJNS7_ILi192EEENS7_ILi128EEENS7_ILi96EEEEEELi96ENS_12float_e4m3_tEfNS_4arch4Sm90ELb1ELb0ELb0ELb1ELb1ELb1ELb0ELb1ELb1ELb1ELb1ELb0EEENS1_21CollectiveEpilogueFwdINS6_IJSA_SC_SB_EEES9_NS_10bfloat16_tESG_Li384ELb1ELb1ELb1ELb1EEENS1_36VarlenDynamicPersistentTileSchedulerILi192ELi128ELi384ELi128ELb1ELb1ELb1ELb1ELb1ELb1EEEEEEEEEvNT_6ParamsE)
        /*05e4*/ 	.word	0x00000000


	//----- nvinfo : EIATTR_MIN_STACK_SIZE
	.align		4
.L_262:
        /*05e8*/ 	.byte	0x04, 0x12
        /*05ea*/ 	.short	(.L_264 - .L_263)
	.align		4
.L_263:
        /*05ec*/ 	.word	index@(_ZN7cutlass13device_kernelIN5flash11enable_sm90INS1_16FlashAttnFwdSm90INS1_25CollectiveMainloopFwdSm90ILi2EN4cute5tupleIJNS5_1CILi1EEES8_S8_EEENS6_IJNS7_ILi192EEENS7_ILi160EEENS7_ILi64EEEEEELi64ENS_12float_e4m3_tEfNS_4arch4Sm90ELb0ELb0ELb0ELb0ELb1ELb0ELb0ELb1ELb1ELb1ELb1ELb0EEENS1_21CollectiveEpilogueFwdINS6_IJSA_SC_SB_EEES9_NS_10bfloat16_tESG_Li384ELb0ELb1ELb1ELb1EEENS1_19SingleTileSchedulerILb0ELb1ELb1ELi192EEEEEEEEEvNT_6ParamsE)
        /*05f0*/ 	.word	0x00000000


	//----- nvinfo : EIATTR_MIN_STACK_SIZE
	.align		4
.L_264:
        /*05f4*/ 	.byte	0x04, 0x12
        /*05f6*/ 	.short	(.L_266 - .L_265)
	.align		4
.L_265:
        /*05f8*/ 	.word	index@(_ZN7cutlass13device_kernelIN5flash11enable_sm90INS1_16FlashAttnFwdSm90INS1_25CollectiveMainloopFwdSm90ILi2EN4cute5tupleIJNS5_1CILi1EEES8_S8_EEENS6_IJNS7_ILi192EEENS7_ILi160EEENS7_ILi64EEEEEELi64ENS_12float_e4m3_tEfNS_4arch4Sm90ELb0ELb0ELb0ELb1ELb1ELb0ELb0ELb1ELb1ELb1ELb1ELb0EEENS1_21CollectiveEpilogueFwdINS6_IJSA_SC_SB_EEES9_NS_10bfloat16_tESG_Li384ELb1ELb1ELb1ELb1EEENS1_36VarlenDynamicPersistentTileSchedulerILi192ELi160ELi384ELi128ELb1ELb1ELb1ELb0ELb1ELb1EEEEEEEEEvNT_6ParamsE)
        /*05fc*/ 	.word	0x00000000


	//----- nvinfo : EIATTR_MIN_STACK_SIZE
	.align		4
.L_266:
        /*0600*/ 	.byte	0x04, 0x12
        /*0602*/ 	.short	(.L_268 - .L_267)
	.align		4
.L_267:
        /*0604*/ 	.word	index@(_ZN7cutlass13device_kernelIN5flash11enable_sm90INS1_16FlashAttnFwdSm90INS1_25CollectiveMainloopFwdSm90ILi2EN4cute5tupleIJNS5_1CILi1EEES8_S8_EEENS6_IJNS7_ILi192EEENS7_ILi160EEENS7_ILi64EEEEEELi64ENS_12float_e4m3_tEfNS_4arch4Sm90ELb0ELb0ELb0ELb1ELb1ELb1ELb0ELb1ELb1ELb1ELb1ELb0EEENS1_21CollectiveEpilogueFwdINS6_IJSA_SC_SB_EEES9_NS_10bfloat16_tESG_Li384ELb1ELb1ELb1ELb1EEENS1_36VarlenDynamicPersistentTileSchedulerILi192ELi160ELi384ELi128ELb1ELb1ELb1ELb0ELb1ELb1EEEEEEEEEvNT_6ParamsE)
        /*0608*/ 	.word	0x00000000


	//----- nvinfo : EIATTR_MIN_STACK_SIZE
	.align		4
.L_268:
        /*060c*/ 	.byte	0x04, 0x12
        /*060e*/ 	.short	(.L_270 - .L_269)
	.align		4
.L_269:
        /*0610*/ 	.word	index@(_ZN7cutlass13device_kernelIN5flash11enable_sm90INS1_16FlashAttnFwdSm90INS1_25CollectiveMainloopFwdSm90ILi2EN4cute5tupleIJNS5_1CILi1EEES8_S8_EEENS6_IJNS7_ILi192EEENS7_ILi160EEENS7_ILi64EEEEEELi64ENS_12float_e4m3_tEfNS_4arch4Sm90ELb0ELb1ELb0ELb0ELb1ELb0ELb0ELb1ELb1ELb1ELb1ELb0EEENS1_21CollectiveEpilogueFwdINS6_IJSA_SC_SB_EEES9_NS_10bfloat16_tESG_Li384ELb0ELb1ELb1ELb1EEENS1_19SingleTileSchedulerILb0ELb1ELb1ELi192EEEEEEEEEvNT_6ParamsE)
        /*0614*/ 	.word	0x00000000


	//----- nvinfo : EIATTR_MIN_STACK_SIZE
	.align		4
.L_270:
        /*0618*/ 	.byte	0x04, 0x12
        /*061a*/ 	.short	(.L_272 - .L_271)
	.align		4
.L_271:
        /*061c*/ 	.word	index@(_ZN7cutlass13device_kernelIN5flash11enable_sm90INS1_16FlashAttnFwdSm90INS1_25CollectiveMainloopFwdSm90ILi2EN4cute5tupleIJNS5_1CILi1EEES8_S8_EEENS6_IJNS7_ILi192EEENS7_ILi160EEENS7_ILi64EEEEEELi64ENS_12float_e4m3_tEfNS_4arch4Sm90ELb0ELb1ELb0ELb1ELb1ELb0ELb0ELb1ELb1ELb1ELb1ELb0EEENS1_21CollectiveEpilogueFwdINS6_IJSA_SC_SB_EEES9_NS_10bfloat16_tESG_Li384ELb1ELb1ELb1ELb1EEENS1_36VarlenDynamicPersistentTileSchedulerILi192ELi160ELi384ELi128ELb1ELb1ELb1ELb1ELb0ELb1EEEEEEEEEvNT_6ParamsE)
        /*0620*/ 	.word	0x00000000


	//----- nvinfo : EIATTR_MIN_STACK_SIZE
	.align		4
.L_272:
        /*0624*/ 	.byte	0x04, 0x12
        /*0626*/ 	.short	(.L_274 - .L_273)
	.align		4
.L_273:
        /*0628*/ 	.word	index@(_ZN7cutlass13device_kernelIN5flash11enable_sm90INS1_16FlashAttnFwdSm90INS1_25CollectiveMainloopFwdSm90ILi2EN4cute5tupleIJNS5_1CILi1EEES8_S8_EEENS6_IJNS7_ILi192EEENS7_ILi160EEENS7_ILi64EEEEEELi64ENS_12float_e4m3_tEfNS_4arch4Sm90ELb0ELb1ELb0ELb1ELb1ELb1ELb0ELb1ELb1ELb1ELb1ELb0EEENS1_21CollectiveEpilogueFwdINS6_IJSA_SC_SB_EEES9_NS_10bfloat16_tESG_Li384ELb1ELb1ELb1ELb1EEENS1_36VarlenDynamicPersistentTileSchedulerILi192ELi160ELi384ELi128ELb1ELb1ELb1ELb1ELb0ELb1EEEEEEEEEvNT_6ParamsE)
        /*062c*/ 	.word	0x00000000


	//----- nvinfo : EIATTR_MIN_STACK_SIZE
	.align		4
.L_274:
        /*0630*/ 	.byte	0x04, 0x12
        /*0632*/ 	.short	(.L_276 - .L_275)
	.align		4
.L_275:
        /*0634*/ 	.word	index@(_ZN7cutlass13device_kernelIN5flash11enable_sm90INS1_16FlashAttnFwdSm90INS1_25CollectiveMainloopFwdSm90ILi2EN4cute5tupleIJNS5_1CILi1EEES8_S8_EEENS6_IJNS7_ILi192EEENS7_ILi160EEENS7_ILi64EEEEEELi64ENS_12float_e4m3_tEfNS_4arch4Sm90ELb1ELb0ELb0ELb0ELb1ELb0ELb0ELb1ELb1ELb1ELb1ELb0EEENS1_21CollectiveEpilogueFwdINS6_IJSA_SC_SB_EEES9_NS_10bfloat16_tESG_Li384ELb0ELb1ELb1ELb1EEENS1_19SingleTileSchedulerILb0ELb1ELb1ELi192EEEEEEEEEvNT_6ParamsE)
        /*0638*/ 	.word	0x00000000


	//----- nvinfo : EIATTR_MIN_STACK_SIZE
	.align		4
.L_276:
        /*063c*/ 	.byte	0x04, 0x12
        /*063e*/ 	.short	(.L_278 - .L_277)
	.align		4
.L_277:
        /*0640*/ 	.word	index@(_ZN7cutlass13device_kernelIN5flash11enable_sm90INS1_16FlashAttnFwdSm90INS1_25CollectiveMainloopFwdSm90ILi2EN4cute5tupleIJNS5_1CILi1EEES8_S8_EEENS6_IJNS7_ILi192EEENS7_ILi160EEENS7_ILi64EEEEEELi64ENS_12float_e4m3_tEfNS_4arch4Sm90ELb1ELb0ELb0ELb1ELb1ELb0ELb0ELb1ELb1ELb1ELb1ELb0EEENS1_21CollectiveEpilogueFwdINS6_IJSA_SC_SB_EEES9_NS_10bfloat16_tESG_Li384ELb1ELb1ELb1ELb1EEENS1_36VarlenDynamicPersistentTileSchedulerILi192ELi160ELi384ELi128ELb1ELb1ELb1ELb1ELb1ELb1EEEEEEEEEvNT_6ParamsE)
        /*0644*/ 	.word	0x00000000


	//----- nvinfo : EIATTR_MIN_STACK_SIZE
	.align		4
.L_278:
        /*0648*/ 	.byte	0x04, 0x12
        /*064a*/ 	.short	(.L_280 - .L_279)
	.align		4
.L_279:
        /*064c*/ 	.word	index@(_ZN7cutlass13device_kernelIN5flash11enable_sm90INS1_16FlashAttnFwdSm90INS1_25CollectiveMainloopFwdSm90ILi2EN4cute5tupleIJNS5_1CILi1EEES8_S8_EEENS6_IJNS7_ILi192EEENS7_ILi160EEENS7_ILi64EEEEEELi64ENS_12float_e4m3_tEfNS_4arch4Sm90ELb1ELb0ELb0ELb1ELb1ELb1ELb0ELb1ELb1ELb1ELb1ELb0EEENS1_21CollectiveEpilogueFwdINS6_IJSA_SC_SB_EEES9_NS_10bfloat16_tESG_Li384ELb1ELb1ELb1ELb1EEENS1_36VarlenDynamicPersistentTileSchedulerILi192ELi160ELi384ELi128ELb1ELb1ELb1ELb1ELb1ELb1EEEEEEEEEvNT_6ParamsE)
        /*0650*/ 	.word	0x00000000
.L_280:


//--------------------- .nv.compat                --------------------------
	.section	.nv.compat,"",@"SHT_CUDA_COMPAT_INFO"
	.align	4
        /*0000*/ 	.byte	0x02, 0x09, 0x01, 0x00, 0x02, 0x02, 0x01, 0x00, 0x02, 0x05, 0x05, 0x00, 0x03, 0x07, 0x01, 0x01
        /*0010*/ 	.byte	0x02, 0x03, 0x00, 0x00, 0x02, 0x06, 0x01, 0x00, 0x04, 0x0b, 0x08, 0x00, 0x00, 0x00, 0x00, 0x00
        /*0020*/ 	.byte	0x00, 0x00, 0x00, 0x00


//--------------------- .nv.info._ZN7cutlass13device_kernelIN5flash11enable_sm90INS1_16FlashAttnFwdSm90INS1_25CollectiveMainloopFwdSm90ILi2EN4cute5tupleIJNS5_1CILi1EEES8_S8_EEENS6_IJNS7_ILi128EEESA_NS7_ILi256EEEEEELi256ENS_12float_e4m3_tEfNS_4arch4Sm90ELb0ELb0ELb0ELb0ELb1ELb0ELb0ELb1ELb0ELb1ELb1ELb0EEENS1_21CollectiveEpilogueFwdINS6_IJSA_SB_SA_EEES9_NS_10bfloat16_tESF_Li256ELb0ELb1ELb1ELb1EEENS1_19SingleTileSchedulerILb0ELb1ELb1ELi128EEEEEEEEEvNT_6ParamsE --------------------------
	.section	.nv.info._ZN7cutlass13device_kernelIN5flash11enable_sm90INS1_16FlashAttnFwdSm90INS1_25CollectiveMainloopFwdSm90ILi2EN4cute5tupleIJNS5_1CILi1EEES8_S8_EEENS6_IJNS7_ILi128EEESA_NS7_ILi256EEEEEELi256ENS_12float_e4m3_tEfNS_4arch4Sm90ELb0ELb0ELb0ELb0ELb1ELb0ELb0ELb1ELb0ELb1ELb1ELb0EEENS1_21CollectiveEpilogueFwdINS6_IJSA_SB_SA_EEES9_NS_10bfloat16_tESF_Li256ELb0ELb1ELb1ELb1EEENS1_19SingleTileSchedulerILb0ELb1ELb1ELi128EEEEEEEEEvNT_6ParamsE,"",@"SHT_CUDA_INFO"
	.sectionflags	@""
	.align	4


	//----- nvinfo : EIATTR_CUDA_API_VERSION
	.align		4
        /*0000*/ 	.byte	0x04, 0x37
        /*0002*/ 	.short	(.L_282 - .L_281)
.L_281:
        /*0004*/ 	.word	0x00000082


	//----- nvinfo : EIATTR_KPARAM_INFO
	.align		4
.L_282:
        /*0008*/ 	.byte	0x04, 0x17
        /*000a*/ 	.short	(.L_284 - .L_283)
.L_283:
        /*000c*/ 	.word	0x00000000
        /*0010*/ 	.short	0x0000
        /*0012*/ 	.short	0x0000
        /*0014*/ 	.byte	0x00, 0xf0, 0x01, 0x28


	//----- nvinfo : EIATTR_SPARSE_MMA_MASK
	.align		4
.L_284:
        /*0018*/ 	.byte	0x03, 0x50
        /*001a*/ 	.short	0x0000


	//----- nvinfo : EIATTR_MAXREG_COUNT
	.align		4
        /*001c*/ 	.byte	0x03, 0x1b
        /*001e*/ 	.short	0x00a8


	//----- nvinfo : EIATTR_MERCURY_ISA_VERSION
	.align		4
        /*0020*/ 	.byte	0x03, 0x5f
        /*0022*/ 	.short	0x0101


	//----- nvinfo : EIATTR_VRC_CTA_INIT_COUNT
	.align		4
        /*0024*/ 	.byte	0x02, 0x4a
	.zero		1
	.zero		1


	//----- nvinfo : EIATTR_EXIT_INSTR_OFFSETS
	.align		4
        /*0028*/ 	.byte	0x04, 0x1c
        /*002a*/ 	.short	(.L_286 - .L_285)


	//   ....[0]....
.L_285:
        /*002c*/ 	.word	0x00000010


	//----- nvinfo : EIATTR_MAX_THREADS
	.align		4
.L_286:
        /*0030*/ 	.byte	0x04, 0x05
        /*0032*/ 	.short	(.L_288 - .L_287)
.L_287:
        /*0034*/ 	.word	0x00000180
        /*0038*/ 	.word	0x00000001
        /*003c*/ 	.word	0x00000001


	//----- nvinfo : EIATTR_CBANK_PARAM_SIZE
	.align		4
.L_288:
        /*0040*/ 	.byte	0x03, 0x19
        /*0042*/ 	.short	0x0a00


	//----- nvinfo : EIATTR_PARAM_CBANK
	.align		4
        /*0044*/ 	.byte	0x04, 0x0a
        /*0046*/ 	.short	(.L_290 - .L_289)
	.align		4
.L_289:
        /*0048*/ 	.word	index@(.nv.constant0._ZN7cutlass13device_kernelIN5flash11enable_sm90INS1_16FlashAttnFwdSm90INS1_25CollectiveMainloopFwdSm90ILi2EN4cute5tupleIJNS5_1CILi1EEES8_S8_EEENS6_IJNS7_ILi128EEESA_NS7_ILi256EEEEEELi256ENS_12float_e4m3_tEfNS_4arch4Sm90ELb0ELb0ELb0ELb0ELb1ELb0ELb0ELb1ELb0ELb1ELb1ELb0EEENS1_21CollectiveEpilogueFwdINS6_IJSA_SB_SA_EEES9_NS_10bfloat16_tESF_Li256ELb0ELb1ELb1ELb1EEENS1_19SingleTileSchedulerILb0ELb1ELb1ELi128EEEEEEEEEvNT_6ParamsE)
        /*004c*/ 	.short	0x0380
        /*004e*/ 	.short	0x0a00


	//----- nvinfo : EIATTR_SW_WAR
	.align		4
.L_290:
        /*0050*/ 	.byte	0x04, 0x36
        /*0052*/ 	.short	(.L_292 - .L_291)
.L_291:
        /*0054*/ 	.word	0x00000008
.L_292:


//--------------------- .nv.info._ZN7cutlass13device_kernelIN5flash11enable_sm90INS1_16FlashAttnFwdSm90INS1_25CollectiveMainloopFwdSm90ILi2EN4cute5tupleIJNS5_1CILi1EEES8_S8_EEENS6_IJNS7_ILi128EEESA_NS7_ILi256EEEEEELi256ENS_12float_e4m3_tEfNS_4arch4Sm90ELb0ELb0ELb0ELb1ELb1ELb0ELb0ELb1ELb0ELb1ELb1ELb0EEENS1_21CollectiveEpilogueFwdINS6_IJSA_SB_SA_EEES9_NS_10bfloat16_tESF_Li256ELb1ELb1ELb1ELb1EEENS1_36VarlenDynamicPersistentTileSchedulerILi128ELi128ELi256ELi128ELb1ELb1ELb1ELb0ELb1ELb1EEEEEEEEEvNT_6ParamsE --------------------------
	.section	.nv.info._ZN7cutlass13device_kernelIN5flash11enable_sm90INS1_16FlashAttnFwdSm90INS1_25CollectiveMainloopFwdSm90ILi2EN4cute5tupleIJNS5_1CILi1EEES8_S8_EEENS6_IJNS7_ILi128EEESA_NS7_ILi256EEEEEELi256ENS_12float_e4m3_tEfNS_4arch4Sm90ELb0ELb0ELb0ELb1ELb1ELb0ELb0ELb1ELb0ELb1ELb1ELb0EEENS1_21CollectiveEpilogueFwdINS6_IJSA_SB_SA_EEES9_NS_10bfloat16_tESF_Li256ELb1ELb1ELb1ELb1EEENS1_36VarlenDynamicPersistentTileSchedulerILi128ELi128ELi256ELi128ELb1ELb1ELb1ELb0ELb1ELb1EEEEEEEEEvNT_6ParamsE,"",@"SHT_CUDA_INFO"
	.sectionflags	@""
	.align	4


	//----- nvinfo : EIATTR_CUDA_API_VERSION
	.align		4
        /*0000*/ 	.byte	0x04, 0x37
        /*0002*/ 	.short	(.L_294 - .L_293)
.L_293:
        /*0004*/ 	.word	0x00000082


	//----- nvinfo : EIATTR_KPARAM_INFO
	.align		4
.L_294:
        /*0008*/ 	.byte	0x04, 0x17
        /*000a*/ 	.short	(.L_296 - .L_295)
.L_295:
        /*000c*/ 	.word	0x00000000
        /*0010*/ 	.short	0x0000
        /*0012*/ 	.short	0x0000
        /*0014*/ 	.byte	0x00, 0xf0, 0x01, 0x2a


	//----- nvinfo : EIATTR_SPARSE_MMA_MASK
	.align		4
.L_296:
        /*0018*/ 	.byte	0x03, 0x50
        /*001a*/ 	.short	0x0000


	//----- nvinfo : EIATTR_MAXREG_COUNT
	.align		4
        /*001c*/ 	.byte	0x03, 0x1b
        /*001e*/ 	.short	0x00a8


	//----- nvinfo : EIATTR_MERCURY_ISA_VERSION
	.align		4
        /*0020*/ 	.byte	0x03, 0x5f
        /*0022*/ 	.short	0x0101


	//----- nvinfo : EIATTR_VRC_CTA_INIT_COUNT
	.align		4
        /*0024*/ 	.byte	0x02, 0x4a
	.zero		1
	.zero		1


	//----- nvinfo : EIATTR_EXIT_INSTR_OFFSETS
	.align		4
        /*0028*/ 	.byte	0x04, 0x1c
        /*002a*/ 	.short	(.L_298 - .L_297)


	//   ....[0]....
.L_297:
        /*002c*/ 	.word	0x00000010


	//----- nvinfo : EIATTR_MAX_THREADS
	.align		4
.L_298:
        /*0030*/ 	.byte	0x04, 0x05
        /*0032*/ 	.short	(.L_300 - .L_299)
.L_299:
        /*0034*/ 	.word	0x00000180
        /*0038*/ 	.word	0x00000001
        /*003c*/ 	.word	0x00000001


	//----- nvinfo : EIATTR_CBANK_PARAM_SIZE
	.align		4
.L_300:
        /*0040*/ 	.byte	0x03, 0x19
        /*0042*/ 	.short	0x0a80


	//----- nvinfo : EIATTR_PARAM_CBANK
	.align		4
        /*0044*/ 	.byte	0x04, 0x0a
        /*0046*/ 	.short	(.L_302 - .L_301)
	.align		4
.L_301:
        /*0048*/ 	.word	index@(.nv.constant0._ZN7cutlass13device_kernelIN5flash11enable_sm90INS1_16FlashAttnFwdSm90INS1_25CollectiveMainloopFwdSm90ILi2EN4cute5tupleIJNS5_1CILi1EEES8_S8_EEENS6_IJNS7_ILi128EEESA_NS7_ILi256EEEEEELi256ENS_12float_e4m3_tEfNS_4arch4Sm90ELb0ELb0ELb0ELb1ELb1ELb0ELb0ELb1ELb0ELb1ELb1ELb0EEENS1_21CollectiveEpilogueFwdINS6_IJSA_SB_SA_EEES9_NS_10bfloat16_tESF_Li256ELb1ELb1ELb1ELb1EEENS1_36VarlenDynamicPersistentTileSchedulerILi128ELi128ELi256ELi128ELb1ELb1ELb1ELb0ELb1ELb1EEEEEEEEEvNT_6ParamsE)
        /*004c*/ 	.short	0x0380
        /*004e*/ 	.short	0x0a80


	//----- nvinfo : EIATTR_SW_WAR
	.align		4
.L_302:
        /*0050*/ 	.byte	0x04, 0x36
        /*0052*/ 	.short	(.L_304 - .L_303)
.L_303:
        /*0054*/ 	.word	0x00000008
.L_304:


//--------------------- .nv.info._ZN7cutlass13device_kernelIN5flash11enable_sm90INS1_16FlashAttnFwdSm90INS1_25CollectiveMainloopFwdSm90ILi2EN4cute5tupleIJNS5_1CILi1EEES8_S8_EEENS6_IJNS7_ILi128EEESA_NS7_ILi256EEEEEELi256ENS_12float_e4m3_tEfNS_4arch4Sm90ELb0ELb0ELb0ELb1ELb1ELb1ELb0ELb1ELb0ELb1ELb1ELb0EEENS1_21CollectiveEpilogueFwdINS6_IJSA_SB_SA_EEES9_NS_10bfloat16_tESF_Li256ELb1ELb1ELb1ELb1EEENS1_36VarlenDynamicPersistentTileSchedulerILi128ELi128ELi256ELi128ELb1ELb1ELb1ELb0ELb1ELb1EEEEEEEEEvNT_6ParamsE --------------------------
	.section	.nv.info._ZN7cutlass13device_kernelIN5flash11enable_sm90INS1_16FlashAttnFwdSm90INS1_25CollectiveMainloopFwdSm90ILi2EN4cute5tupleIJNS5_1CILi1EEES8_S8_EEENS6_IJNS7_ILi128EEESA_NS7_ILi256EEEEEELi256ENS_12float_e4m3_tEfNS_4arch4Sm90ELb0ELb0ELb0ELb1ELb1ELb1ELb0ELb1ELb0ELb1ELb1ELb0EEENS1_21CollectiveEpilogueFwdINS6_IJSA_SB_SA_EEES9_NS_10bfloat16_tESF_Li256ELb1ELb1ELb1ELb1EEENS1_36VarlenDynamicPersistentTileSchedulerILi128ELi128ELi256ELi128ELb1ELb1ELb1ELb0ELb1ELb1EEEEEEEEEvNT_6ParamsE,"",@"SHT_CUDA_INFO"
	.sectionflags	@""
	.align	4


	//----- nvinfo : EIATTR_CUDA_API_VERSION
	.align		4
        /*0000*/ 	.byte	0x04, 0x37
        /*0002*/ 	.short	(.L_306 - .L_305)
.L_305:
        /*0004*/ 	.word	0x00000082


	//----- nvinfo : EIATTR_KPARAM_INFO
	.align		4
.L_306:
        /*0008*/ 	.byte	0x04, 0x17
        /*000a*/ 	.short	(.L_308 - .L_307)
.L_307:
        /*000c*/ 	.word	0x00000000
        /*0010*/ 	.short	0x0000
        /*0012*/ 	.short	0x0000
        /*0014*/ 	.byte	0x00, 0xf0, 0x01, 0x2a


	//----- nvinfo : EIATTR_SPARSE_MMA_MASK
	.align		4
.L_308:
        /*0018*/ 	.byte	0x03, 0x50
        /*001a*/ 	.short	0x0000


	//----- nvinfo : EIATTR_MAXREG_COUNT
	.align		4
        /*001c*/ 	.byte	0x03, 0x1b
        /*001e*/ 	.short	0x00a8


	//----- nvinfo : EIATTR_MERCURY_ISA_VERSION
	.align		4
        /*0020*/ 	.byte	0x03, 0x5f
        /*0022*/ 	.short	0x0101


	//----- nvinfo : EIATTR_VRC_CTA_INIT_COUNT
	.align		4
        /*0024*/ 	.byte	0x02, 0x4a
	.zero		1
	.zero		1


	//----- nvinfo : EIATTR_EXIT_INSTR_OFFSETS
	.align		4
        /*0028*/ 	.byte	0x04, 0x1c
        /*002a*/ 	.short	(.L_310 - .L_309)


	//   ....[0]....
.L_309:
        /*002c*/ 	.word	0x00000010


	//----- nvinfo : EIATTR_MAX_THREADS
	.align		4
.L_310:
        /*0030*/ 	.byte	0x04, 0x05
        /*0032*/ 	.short	(.L_312 - .L_311)
.L_311:
        /*0034*/ 	.word	0x00000180
        /*0038*/ 	.word	0x00000001
        /*003c*/ 	.word	0x00000001


	//----- nvinfo : EIATTR_CBANK_PARAM_SIZE
	.align		4
.L_312:
        /*0040*/ 	.byte	0x03, 0x19
        /*0042*/ 	.short	0x0a80


	//----- nvinfo : EIATTR_PARAM_CBANK
	.align		4
        /*0044*/ 	.byte	0x04, 0x0a
        /*0046*/ 	.short	(.L_314 - .L_313)
	.align		4
.L_313:
        /*0048*/ 	.word	index@(.nv.constant0._ZN7cutlass13device_kernelIN5flash11enable_sm90INS1_16FlashAttnFwdSm90INS1_25CollectiveMainloopFwdSm90ILi2EN4cute5tupleIJNS5_1CILi1EEES8_S8_EEENS6_IJNS7_ILi128EEESA_NS7_ILi256EEEEEELi256ENS_12float_e4m3_tEfNS_4arch4Sm90ELb0ELb0ELb0ELb1ELb1ELb1ELb0ELb1ELb0ELb1ELb1ELb0EEENS1_21CollectiveEpilogueFwdINS6_IJSA_SB_SA_EEES9_NS_10bfloat16_tESF_Li256ELb1ELb1ELb1ELb1EEENS1_36VarlenDynamicPersistentTileSchedulerILi128ELi128ELi256ELi128ELb1ELb1ELb1ELb0ELb1ELb1EEEEEEEEEvNT_6ParamsE)
        /*004c*/ 	.short	0x0380
        /*004e*/ 	.short	0x0a80


	//----- nvinfo : EIATTR_SW_WAR
	.align		4
.L_314:
        /*0050*/ 	.byte	0x04, 0x36
        /*0052*/ 	.short	(.L_316 - .L_315)
.L_315:
        /*0054*/ 	.word	0x00000008
.L_316:


//--------------------- .nv.info._ZN7cutlass13device_kernelIN5flash11enable_sm90INS1_16FlashAttnFwdSm90INS1_25CollectiveMainloopFwdSm90ILi2EN4cute5tupleIJNS5_1CILi1EEES8_S8_EEENS6_IJNS7_ILi128EEENS7_ILi64EEENS7_ILi256EEEEEELi256ENS_12float_e4m3_tEfNS_4arch4Sm90ELb0ELb1ELb0ELb0ELb1ELb0ELb0ELb1ELb0ELb1ELb1ELb0EEENS1_21CollectiveEpilogueFwdINS6_IJSA_SC_SB_EEES9_NS_10bfloat16_tESG_Li256ELb0ELb1ELb1ELb1EEENS1_19SingleTileSchedulerILb0ELb1ELb1ELi128EEEEEEEEEvNT_6ParamsE --------------------------
	.section	.nv.info._ZN7cutlass13device_kernelIN5flash11enable_sm90INS1_16FlashAttnFwdSm90INS1_25CollectiveMainloopFwdSm90ILi2EN4cute5tupleIJNS5_1CILi1EEES8_S8_EEENS6_IJNS7_ILi128EEENS7_ILi64EEENS7_ILi256EEEEEELi256ENS_12float_e4m3_tEfNS_4arch4Sm90ELb0ELb1ELb0ELb0ELb1ELb0ELb0ELb1ELb0ELb1ELb1ELb0EEENS1_21CollectiveEpilogueFwdINS6_IJSA_SC_SB_EEES9_NS_10bfloat16_tESG_Li256ELb0ELb1ELb1ELb1EEENS1_19SingleTileSchedulerILb0ELb1ELb1ELi128EEEEEEEEEvNT_6ParamsE,"",@"SHT_CUDA_INFO"
	.sectionflags	@""
	.align	4


	//----- nvinfo : EIATTR_CUDA_API_VERSION
	.align		4
        /*0000*/ 	.byte	0x04, 0x37
        /*0002*/ 	.short	(.L_318 - .L_317)
.L_317:
        /*0004*/ 	.word	0x00000082


	//----- nvinfo : EIATTR_KPARAM_INFO
	.align		4
.L_318:
        /*0008*/ 	.byte	0x04, 0x17
        /*000a*/ 	.short	(.L_320 - .L_319)
.L_319:
        /*000c*/ 	.word	0x00000000
        /*0010*/ 	.short	0x0000
        /*0012*/ 	.short	0x0000
        /*0014*/ 	.byte	0x00, 0xf0, 0x01, 0x28


	//----- nvinfo : EIATTR_SPARSE_MMA_MASK
	.align		4
.L_320:
        /*0018*/ 	.byte	0x03, 0x50
        /*001a*/ 	.short	0x0000


	//----- nvinfo : EIATTR_MAXREG_COUNT
	.align		4
        /*001c*/ 	.byte	0x03, 0x1b
        /*001e*/ 	.short	0x00a8


	//----- nvinfo : EIATTR_MERCURY_ISA_VERSION
	.align		4
        /*0020*/ 	.byte	0x03, 0x5f
        /*0022*/ 	.short	0x0101


	//----- nvinfo : EIATTR_VRC_CTA_INIT_COUNT
	.align		4
        /*0024*/ 	.byte	0x02, 0x4a
	.zero		1
	.zero		1


	//----- nvinfo : EIATTR_EXIT_INSTR_OFFSETS
	.align		4
        /*0028*/ 	.byte	0x04, 0x1c
        /*002a*/ 	.short	(.L_322 - .L_321)


	//   ....[0]....
.L_321:
        /*002c*/ 	.word	0x00000010


	//----- nvinfo : EIATTR_MAX_THREADS
	.align		4
.L_322:
        /*0030*/ 	.byte	0x04, 0x05
        /*0032*/ 	.short	(.L_324 - .L_323)
.L_323:
        /*0034*/ 	.word	0x00000180
        /*0038*/ 	.word	0x00000001
        /*003c*/ 	.word	0x00000001


	//----- nvinfo : EIATTR_CBANK_PARAM_SIZE
	.align		4
.L_324:
        /*0040*/ 	.byte	0x03, 0x19
        /*0042*/ 	.short	0x0a00


	//----- nvinfo : EIATTR_PARAM_CBANK
	.align		4
        /*0044*/ 	.byte	0x04, 0x0a
        /*0046*/ 	.short	(.L_326 - .L_325)
	.align		4
.L_325:
        /*0048*/ 	.word	index@(.nv.constant0._ZN7cutlass13device_kernelIN5flash11enable_sm90INS1_16FlashAttnFwdSm90INS1_25CollectiveMainloopFwdSm90ILi2EN4cute5tupleIJNS5_1CILi1EEES8_S8_EEENS6_IJNS7_ILi128EEENS7_ILi64EEENS7_ILi256EEEEEELi256ENS_12float_e4m3_tEfNS_4arch4Sm90ELb0ELb1ELb0ELb0ELb1ELb0ELb0ELb1ELb0ELb1ELb1ELb0EEENS1_21CollectiveEpilogueFwdINS6_IJSA_SC_SB_EEES9_NS_10bfloat16_tESG_Li256ELb0ELb1ELb1ELb1EEENS1_19SingleTileSchedulerILb0ELb1ELb1ELi128EEEEEEEEEvNT_6ParamsE)
        /*004c*/ 	.short	0x0380
        /*004e*/ 	.short	0x0a00


	//----- nvinfo : EIATTR_SW_WAR
	.align		4
.L_326:
        /*0050*/ 	.byte	0x04, 0x36
        /*0052*/ 	.short	(.L_328 - .L_327)
.L_327:
        /*0054*/ 	.word	0x00000008
.L_328:


//--------------------- .nv.info._ZN7cutlass13device_kernelIN5flash11enable_sm90INS1_16FlashAttnFwdSm90INS1_25CollectiveMainloopFwdSm90ILi2EN4cute5tupleIJNS5_1CILi1EEES8_S8_EEENS6_IJNS7_ILi128EEENS7_ILi64EEENS7_ILi256EEEEEELi256ENS_12float_e4m3_tEfNS_4arch4Sm90ELb0ELb1ELb0ELb1ELb1ELb0ELb0ELb1ELb0ELb1ELb1ELb0EEENS1_21CollectiveEpilogueFwdINS6_IJSA_SC_SB_EEES9_NS_10bfloat16_tESG_Li256ELb1ELb1ELb1ELb1EEENS1_36VarlenDynamicPersistentTileSchedulerILi128ELi64ELi256ELi128ELb1ELb1ELb1ELb1ELb0ELb1EEEEEEEEEvNT_6ParamsE --------------------------
	.section	.nv.info._ZN7cutlass13device_kernelIN5flash11enable_sm90INS1_16FlashAttnFwdSm90INS1_25CollectiveMainloopFwdSm90ILi2EN4cute5tupleIJNS5_1CILi1EEES8_S8_EEENS6_IJNS7_ILi128EEENS7_ILi64EEENS7_ILi256EEEEEELi256ENS_12float_e4m3_tEfNS_4arch4Sm90ELb0ELb1ELb0ELb1ELb1ELb0ELb0ELb1ELb0ELb1ELb1ELb0EEENS1_21CollectiveEpilogueFwdINS6_IJSA_SC_SB_EEES9_NS_10bfloat16_tESG_Li256ELb1ELb1ELb1ELb1EEENS1_36VarlenDynamicPersistentTileSchedulerILi128ELi64ELi256ELi128ELb1ELb1ELb1ELb1ELb0ELb1EEEEEEEEEvNT_6ParamsE,"",@"SHT_CUDA_INFO"
	.sectionflags	@""
	.align	4


	//----- nvinfo : EIATTR_CUDA_API_VERSION
	.align		4
        /*0000*/ 	.byte	0x04, 0x37
        /*0002*/ 	.short	(.L_330 - .L_329)
.L_329:
        /*0004*/ 	.word	0x00000082


	//----- nvinfo : EIATTR_KPARAM_INFO
	.align		4
.L_330:
        /*0008*/ 	.byte	0x04, 0x17
        /*000a*/ 	.short	(.L_332 - .L_331)
.L_331:
        /*000c*/ 	.word	0x00000000
        /*0010*/ 	.short	0x0000
        /*0012*/ 	.short	0x0000
        /*0014*/ 	.byte	0x00, 0xf0, 0x01, 0x2a


	//----- nvinfo : EIATTR_SPARSE_MMA_MASK
	.align		4
.L_332:
        /*0018*/ 	.byte	0x03, 0x50
        /*001a*/ 	.short	0x0000


	//----- nvinfo : EIATTR_MAXREG_COUNT
	.align		4
        /*001c*/ 	.byte	0x03, 0x1b
        /*001e*/ 	.short	0x00a8


	//----- nvinfo : EIATTR_MERCURY_ISA_VERSION
	.align		4
        /*0020*/ 	.byte	0x03, 0x5f
        /*0022*/ 	.short	0x0101


	//----- nvinfo : EIATTR_VRC_CTA_INIT_COUNT
	.align		4
        /*0024*/ 	.byte	0x02, 0x4a
	.zero		1
	.zero		1


	//----- nvinfo : EIATTR_EXIT_INSTR_OFFSETS
	.align		4
        /*0028*/ 	.byte	0x04, 0x1c
        /*002a*/ 	.short	(.L_334 - .L_333)


	//   ....[0]....
.L_333:
        /*002c*/ 	.word	0x00000010


	//----- nvinfo : EIATTR_MAX_THREADS
	.align		4
.L_334:
        /*0030*/ 	.byte	0x04, 0x05
        /*0032*/ 	.short	(.L_336 - .L_335)
.L_335:
        /*0034*/ 	.word	0x00000180
        /*0038*/ 	.word	0x00000001
        /*003c*/ 	.word	0x00000001


	//----- nvinfo : EIATTR_CBANK_PARAM_SIZE
	.align		4
.L_336:
        /*0040*/ 	.byte	0x03, 0x19
        /*0042*/ 	.short	0x0a80


	//----- nvinfo : EIATTR_PARAM_CBANK
	.align		4
        /*0044*/ 	.byte	0x04, 0x0a
        /*0046*/ 	.short	(.L_338 - .L_337)
	.align		4
.L_337:
        /*0048*/ 	.word	index@(.nv.constant0._ZN7cutlass13device_kernelIN5flash11enable_sm90INS1_16FlashAttnFwdSm90INS1_25CollectiveMainloopFwdSm90ILi2EN4cute5tupleIJNS5_1CILi1EEES8_S8_EEENS6_IJNS7_ILi128EEENS7_ILi64EEENS7_ILi256EEEEEELi256ENS_12float_e4m3_tEfNS_4arch4Sm90ELb0ELb1ELb0ELb1ELb1ELb0ELb0ELb1ELb0ELb1ELb1ELb0EEENS1_21CollectiveEpilogueFwdINS6_IJSA_SC_SB_EEES9_NS_10bfloat16_tESG_Li256ELb1ELb1ELb1ELb1EEENS1_36VarlenDynamicPersistentTileSchedulerILi128ELi64ELi256ELi128ELb1ELb1ELb1ELb1ELb0ELb1EEEEEEEEEvNT_6ParamsE)
        /*004c*/ 	.short	0x0380
        /*004e*/ 	.short	0x0a80


	//----- nvinfo : EIATTR_SW_WAR
	.align		4
.L_338:
        /*0050*/ 	.byte	0x04, 0x36
        /*0052*/ 	.short	(.L_340 - .L_339)
.L_339:
        /*0054*/ 	.word	0x00000008
.L_340:


//--------------------- .nv.info._ZN7cutlass13device_kernelIN5flash11enable_sm90INS1_16FlashAttnFwdSm90INS1_25CollectiveMainloopFwdSm90ILi2EN4cute5tupleIJNS5_1CILi1EEES8_S8_EEENS6_IJNS7_ILi128EEENS7_ILi64EEENS7_ILi256EEEEEELi256ENS_12float_e4m3_tEfNS_4arch4Sm90ELb0ELb1ELb0ELb1ELb1ELb1ELb0ELb1ELb0ELb1ELb1ELb0EEENS1_21CollectiveEpilogueFwdINS6_IJSA_SC_SB_EEES9_NS_10bfloat16_tESG_Li256ELb1ELb1ELb1ELb1EEENS1_36VarlenDynamicPersistentTileSchedulerILi128ELi64ELi256ELi128ELb1ELb1ELb1ELb1ELb0ELb1EEEEEEEEEvNT_6ParamsE --------------------------
	.section	.nv.info._ZN7cutlass13device_kernelIN5flash11enable_sm90INS1_16FlashAttnFwdSm90INS1_25CollectiveMainloopFwdSm90ILi2EN4cute5tupleIJNS5_1CILi1EEES8_S8_EEENS6_IJNS7_ILi128EEENS7_ILi64EEENS7_ILi256EEEEEELi256ENS_12float_e4m3_tEfNS_4arch4Sm90ELb0ELb1ELb0ELb1ELb1ELb1ELb0ELb1ELb0ELb1ELb1ELb0EEENS1_21CollectiveEpilogueFwdINS6_IJSA_SC_SB_EEES9_NS_10bfloat16_tESG_Li256ELb1ELb1ELb1ELb1EEENS1_36VarlenDynamicPersistentTileSchedulerILi128ELi64ELi256ELi128ELb1ELb1ELb1ELb1ELb0ELb1EEEEEEEEEvNT_6ParamsE,"",@"SHT_CUDA_INFO"
	.sectionflags	@""
	.align	4


	//----- nvinfo : EIATTR_CUDA_API_VERSION
	.align		4
        /*0000*/ 	.byte	0x04, 0x37
        /*0002*/ 	.short	(.L_342 - .L_341)
.L_341:
        /*0004*/ 	.word	0x00000082


	//----- nvinfo : EIATTR_KPARAM_INFO
	.align		4
.L_342:
        /*0008*/ 	.byte	0x04, 0x17
        /*000a*/ 	.short	(.L_344 - .L_343)
.L_343:
        /*000c*/ 	.word	0x00000000
        /*0010*/ 	.short	0x0000
        /*0012*/ 	.short	0x0000
        /*0014*/ 	.byte	0x00, 0xf0, 0x01, 0x2a


	//----- nvinfo : EIATTR_SPARSE_MMA_MASK
	.align		4
.L_344:
        /*0018*/ 	.byte	0x03, 0x50
        /*001a*/ 	.short	0x0000


	//----- nvinfo : EIATTR_MAXREG_COUNT
	.align		4
        /*001c*/ 	.byte	0x03, 0x1b
        /*001e*/ 	.short	0x00a8


	//----- nvinfo : EIATTR_MERCURY_ISA_VERSION
	.align		4
        /*0020*/ 	.byte	0x03, 0x5f
        /*0022*/ 	.short	0x0101


	//----- nvinfo : EIATTR_VRC_CTA_INIT_COUNT
	.align		4
        /*0024*/ 	.byte	0x02, 0x4a
	.zero		1
	.zero		1


	//----- nvinfo : EIATTR_EXIT_INSTR_OFFSETS
	.align		4
        /*0028*/ 	.byte	0x04, 0x1c
        /*002a*/ 	.short	(.L_346 - .L_345)


	//   ....[0]....
.L_345:
        /*002c*/ 	.word	0x00000010


	//----- nvinfo : EIATTR_MAX_THREADS
	.align		4
.L_346:
        /*0030*/ 	.byte	0x04, 0x05
        /*0032*/ 	.short	(.L_348 - .L_347)
.L_347:
        /*0034*/ 	.word	0x00000180
        /*0038*/ 	.word	0x00000001
        /*003c*/ 	.word	0x00000001


	//----- nvinfo : EIATTR_CBANK_PARAM_SIZE
	.align		4
.L_348:
        /*0040*/ 	.byte	0x03, 0x19
        /*0042*/ 	.short	0x0a80


	//----- nvinfo : EIATTR_PARAM_CBANK
	.align		4
        /*0044*/ 	.byte	0x04, 0x0a
        /*0046*/ 	.short	(.L_350 - .L_349)
	.align		4
.L_349:
        /*0048*/ 	.word	index@(.nv.constant0._ZN7cutlass13device_kernelIN5flash11enable_sm90INS1_16FlashAttnFwdSm90INS1_25CollectiveMainloopFwdSm90ILi2EN4cute5tupleIJNS5_1CILi1EEES8_S8_EEENS6_IJNS7_ILi128EEENS7_ILi64EEENS7_ILi256EEEEEELi256ENS_12float_e4m3_tEfNS_4arch4Sm90ELb0ELb1ELb0ELb1ELb1ELb1ELb0ELb1ELb0ELb1ELb1ELb0EEENS1_21CollectiveEpilogueFwdINS6_IJSA_SC_SB_EEES9_NS_10bfloat16_tESG_Li256ELb1ELb1ELb1ELb1EEENS1_36VarlenDynamicPersistentTileSchedulerILi128ELi64ELi256ELi128ELb1ELb1ELb1ELb1ELb0ELb1EEEEEEEEEvNT_6ParamsE)
        /*004c*/ 	.short	0x0380
        /*004e*/ 	.short	0x0a80


	//----- nvinfo : EIATTR_SW_WAR
	.align		4
.L_350:
        /*0050*/ 	.byte	0x04, 0x36
        /*0052*/ 	.short	(.L_352 - .L_351)
.L_351:
        /*0054*/ 	.word	0x00000008
.L_352:


//--------------------- .nv.info._ZN7cutlass13device_kernelIN5flash11enable_sm90INS1_16FlashAttnFwdSm90INS1_25CollectiveMainloopFwdSm90ILi2EN4cute5tupleIJNS5_1CILi1EEES8_S8_EEENS6_IJNS7_ILi128EEESA_NS7_ILi256EEEEEELi256ENS_12float_e4m3_tEfNS_4arch4Sm90ELb1ELb0ELb0ELb0ELb1ELb0ELb0ELb1ELb0ELb1ELb1ELb0EEENS1_21CollectiveEpilogueFwdINS6_IJSA_SB_SA_EEES9_NS_10bfloat16_tESF_Li256ELb0ELb1ELb1ELb1EEENS1_19SingleTileSchedulerILb0ELb1ELb1ELi128EEEEEEEEEvNT_6ParamsE --------------------------
	.section	.nv.info._ZN7cutlass13device_kernelIN5flash11enable_sm90INS1_16FlashAttnFwdSm90INS1_25CollectiveMainloopFwdSm90ILi2EN4cute5tupleIJNS5_1CILi1EEES8_S8_EEENS6_IJNS7_ILi128EEESA_NS7_ILi256EEEEEELi256ENS_12float_e4m3_tEfNS_4arch4Sm90ELb1ELb0ELb0ELb0ELb1ELb0ELb0ELb1ELb0ELb1ELb1ELb0EEENS1_21CollectiveEpilogueFwdINS6_IJSA_SB_SA_EEES9_NS_10bfloat16_tESF_Li256ELb0ELb1ELb1ELb1EEENS1_19SingleTileSchedulerILb0ELb1ELb1ELi128EEEEEEEEEvNT_6ParamsE,"",@"SHT_CUDA_INFO"
	.sectionflags	@""
	.align	4


	//----- nvinfo : EIATTR_CUDA_API_VERSION
	.align		4
        /*0000*/ 	.byte	0x04, 0x37
        /*0002*/ 	.short	(.L_354 - .L_353)
.L_353:
        /*0004*/ 	.word	0x00000082


	//----- nvinfo : EIATTR_KPARAM_INFO
	.align		4
.L_354:
        /*0008*/ 	.byte	0x04, 0x17
        /*000a*/ 	.short	(.L_356 - .L_355)
.L_355:
        /*000c*/ 	.word	0x00000000
        /*0010*/ 	.short	0x0000
        /*0012*/ 	.short	0x0000
        /*0014*/ 	.byte	0x00, 0xf0, 0x01, 0x28


	//----- nvinfo : EIATTR_SPARSE_MMA_MASK
	.align		4
.L_356:
        /*0018*/ 	.byte	0x03, 0x50
        /*001a*/ 	.short	0x0000


	//----- nvinfo : EIATTR_MAXREG_COUNT
	.align		4
        /*001c*/ 	.byte	0x03, 0x1b
        /*001e*/ 	.short	0x00a8


	//----- nvinfo : EIATTR_MERCURY_ISA_VERSION
	.align		4
        /*0020*/ 	.byte	0x03, 0x5f
        /*0022*/ 	.short	0x0101


	//----- nvinfo : EIATTR_VRC_CTA_INIT_COUNT
	.align		4
        /*0024*/ 	.byte	0x02, 0x4a
	.zero		1
	.zero		1


	//----- nvinfo : EIATTR_EXIT_INSTR_OFFSETS
	.align		4
        /*0028*/ 	.byte	0x04, 0x1c
        /*002a*/ 	.short	(.L_358 - .L_357)


	//   ....[0]....
.L_357:
        /*002c*/ 	.word	0x00000010


	//----- nvinfo : EIATTR_MAX_THREADS
	.align		4
.L_358:
        /*0030*/ 	.byte	0x04, 0x05
        /*0032*/ 	.short	(.L_360 - .L_359)
.L_359:
        /*0034*/ 	.word	0x00000180
        /*0038*/ 	.word	0x00000001
        /*003c*/ 	.word	0x00000001


	//----- nvinfo : EIATTR_CBANK_PARAM_SIZE
	.align		4
.L_360:
        /*0040*/ 	.byte	0x03, 0x19
        /*0042*/ 	.short	0x0a00


	//----- nvinfo : EIATTR_PARAM_CBANK
	.align		4
        /*0044*/ 	.byte	0x04, 0x0a
        /*0046*/ 	.short	(.L_362 - .L_361)
	.align		4
.L_361:
        /*0048*/ 	.word	index@(.nv.constant0._ZN7cutlass13device_kernelIN5flash11enable_sm90INS1_16FlashAttnFwdSm90INS1_25CollectiveMainloopFwdSm90ILi2EN4cute5tupleIJNS5_1CILi1EEES8_S8_EEENS6_IJNS7_ILi128EEESA_NS7_ILi256EEEEEELi256ENS_12float_e4m3_tEfNS_4arch4Sm90ELb1ELb0ELb0ELb0ELb1ELb0ELb0ELb1ELb0ELb1ELb1ELb0EEENS1_21CollectiveEpilogueFwdINS6_IJSA_SB_SA_EEES9_NS_10bfloat16_tESF_Li256ELb0ELb1ELb1ELb1EEENS1_19SingleTileSchedulerILb0ELb1ELb1ELi128EEEEEEEEEvNT_6ParamsE)
        /*004c*/ 	.short	0x0380
        /*004e*/ 	.short	0x0a00


	//----- nvinfo : EIATTR_SW_WAR
	.align		4
.L_362:
        /*0050*/ 	.byte	0x04, 0x36
        /*0052*/ 	.short	(.L_364 - .L_363)
.L_363:
        /*0054*/ 	.word	0x00000008
.L_364:


//--------------------- .nv.info._ZN7cutlass13device_kernelIN5flash11enable_sm90INS1_16FlashAttnFwdSm90INS1_25CollectiveMainloopFwdSm90ILi2EN4cute5tupleIJNS5_1CILi1EEES8_S8_EEENS6_IJNS7_ILi128EEESA_NS7_ILi256EEEEEELi256ENS_12float_e4m3_tEfNS_4arch4Sm90ELb1ELb0ELb0ELb1ELb1ELb0ELb0ELb1ELb0ELb1ELb1ELb0EEENS1_21CollectiveEpilogueFwdINS6_IJSA_SB_SA_EEES9_NS_10bfloat16_tESF_Li256ELb1ELb1ELb1ELb1EEENS1_36VarlenDynamicPersistentTileSchedulerILi128ELi128ELi256ELi128ELb1ELb1ELb1ELb1ELb1ELb1EEEEEEEEEvNT_6ParamsE --------------------------
	.section	.nv.info._ZN7cutlass13device_kernelIN5flash11enable_sm90INS1_16FlashAttnFwdSm90INS1_25CollectiveMainloopFwdSm90ILi2EN4cute5tupleIJNS5_1CILi1EEES8_S8_EEENS6_IJNS7_ILi128EEESA_NS7_ILi256EEEEEELi256ENS_12float_e4m3_tEfNS_4arch4Sm90ELb1ELb0ELb0ELb1ELb1ELb0ELb0ELb1ELb0ELb1ELb1ELb0EEENS1_21CollectiveEpilogueFwdINS6_IJSA_SB_SA_EEES9_NS_10bfloat16_tESF_Li256ELb1ELb1ELb1ELb1EEENS1_36VarlenDynamicPersistentTileSchedulerILi128ELi128ELi256ELi128ELb1ELb1ELb1ELb1ELb1ELb1EEEEEEEEEvNT_6ParamsE,"",@"SHT_CUDA_INFO"
	.sectionflags	@""
	.align	4


	//----- nvinfo : EIATTR_CUDA_API_VERSION
	.align		4
        /*0000*/ 	.byte	0x04, 0x37
        /*0002*/ 	.short	(.L_366 - .L_365)
.L_365:
        /*0004*/ 	.word	0x00000082


	//----- nvinfo : EIATTR_KPARAM_INFO
	.align		4
.L_366:
        /*0008*/ 	.byte	0x04, 0x17
        /*000a*/ 	.short	(.L_368 - .L_367)
.L_367:
        /*000c*/ 	.word	0x00000000
        /*0010*/ 	.short	0x0000
        /*0012*/ 	.short	0x0000
        /*0014*/ 	.byte	0x00, 0xf0, 0x01, 0x2a


	//----- nvinfo : EIATTR_SPARSE_MMA_MASK
	.align		4
.L_368:
        /*0018*/ 	.byte	0x03, 0x50
        /*001a*/ 	.short	0x0000


	//----- nvinfo : EIATTR_MAXREG_COUNT
	.align		4
        /*001c*/ 	.byte	0x03, 0x1b
        /*001e*/ 	.short	0x00a8


	//----- nvinfo : EIATTR_MERCURY_ISA_VERSION
	.align		4
        /*0020*/ 	.byte	0x03, 0x5f
        /*0022*/ 	.short	0x0101


	//----- nvinfo : EIATTR_VRC_CTA_INIT_COUNT
	.align		4
        /*0024*/ 	.byte	0x02, 0x4a
	.zero		1
	.zero		1


	//----- nvinfo : EIATTR_EXIT_INSTR_OFFSETS
	.align		4
        /*0028*/ 	.byte	0x04, 0x1c
        /*002a*/ 	.short	(.L_370 - .L_369)


	//   ....[0]....
.L_369:
        /*002c*/ 	.word	0x00000010


	//----- nvinfo : EIATTR_MAX_THREADS
	.align		4
.L_370:
        /*0030*/ 	.byte	0x04, 0x05
        /*0032*/ 	.short	(.L_372 - .L_371)
.L_371:
        /*0034*/ 	.word	0x00000180
        /*0038*/ 	.word	0x00000001
        /*003c*/ 	.word	0x00000001


	//----- nvinfo : EIATTR_CBANK_PARAM_SIZE
	.align		4
.L_372:
        /*0040*/ 	.byte	0x03, 0x19
        /*0042*/ 	.short	0x0a80


	//----- nvinfo : EIATTR_PARAM_CBANK
	.align		4
        /*0044*/ 	.byte	0x04, 0x0a
        /*0046*/ 	.short	(.L_374 - .L_373)
	.align		4
.L_373:
        /*0048*/ 	.word	index@(.nv.constant0._ZN7cutlass13device_kernelIN5flash11enable_sm90INS1_16FlashAttnFwdSm90INS1_25CollectiveMainloopFwdSm90ILi2EN4cute5tupleIJNS5_1CILi1EEES8_S8_EEENS6_IJNS7_ILi128EEESA_NS7_ILi256EEEEEELi256ENS_12float_e4m3_tEfNS_4arch4Sm90ELb1ELb0ELb0ELb1ELb1ELb0ELb0ELb1ELb0ELb1ELb1ELb0EEENS1_21CollectiveEpilogueFwdINS6_IJSA_SB_SA_EEES9_NS_10bfloat16_tESF_Li256ELb1ELb1ELb1ELb1EEENS1_36VarlenDynamicPersistentTileSchedulerILi128ELi128ELi256ELi128ELb1ELb1ELb1ELb1ELb1ELb1EEEEEEEEEvNT_6ParamsE)
        /*004c*/ 	.short	0x0380
        /*004e*/ 	.short	0x0a80


	//----- nvinfo : EIATTR_SW_WAR
	.align		4
.L_374:
        /*0050*/ 	.byte	0x04, 0x36
        /*0052*/ 	.short	(.L_376 - .L_375)
.L_375:
        /*0054*/ 	.word	0x00000008
.L_376:


//--------------------- .nv.info._ZN7cutlass13device_kernelIN5flash11enable_sm90INS1_16FlashAttnFwdSm90INS1_25CollectiveMainloopFwdSm90ILi2EN4cute5tupleIJNS5_1CILi1EEES8_S8_EEENS6_IJNS7_ILi128EEESA_NS7_ILi256EEEEEELi256ENS_12float_e4m3_tEfNS_4arch4Sm90ELb1ELb0ELb0ELb1ELb1ELb1ELb0ELb1ELb0ELb1ELb1ELb0EEENS1_21CollectiveEpilogueFwdINS6_IJSA_SB_SA_EEES9_NS_10bfloat16_tESF_Li256ELb1ELb1ELb1ELb1EEENS1_36VarlenDynamicPersistentTileSchedulerILi128ELi128ELi256ELi128ELb1ELb1ELb1ELb1ELb1ELb1EEEEEEEEEvNT_6ParamsE --------------------------
	.section	.nv.info._ZN7cutlass13device_kernelIN5flash11enable_sm90INS1_16FlashAttnFwdSm90INS1_25CollectiveMainloopFwdSm90ILi2EN4cute5tupleIJNS5_1CILi1EEES8_S8_EEENS6_IJNS7_ILi128EEESA_NS7_ILi256EEEEEELi256ENS_12float_e4m3_tEfNS_4arch4Sm90ELb1ELb0ELb0ELb1ELb1ELb1ELb0ELb1ELb0ELb1ELb1ELb0EEENS1_21CollectiveEpilogueFwdINS6_IJSA_SB_SA_EEES9_NS_10bfloat16_tESF_Li256ELb1ELb1ELb1ELb1EEENS1_36VarlenDynamicPersistentTileSchedulerILi128ELi128ELi256ELi128ELb1ELb1ELb1ELb1ELb1ELb1EEEEEEEEEvNT_6ParamsE,"",@"SHT_CUDA_INFO"
	.sectionflags	@""
	.align	4


	//----- nvinfo : EIATTR_CUDA_API_VERSION
	.align		4
        /*0000*/ 	.byte	0x04, 0x37
        /*0002*/ 	.short	(.L_378 - .L_377)
.L_377:
        /*0004*/ 	.word	0x00000082


	//----- nvinfo : EIATTR_KPARAM_INFO
	.align		4
.L_378:
        /*0008*/ 	.byte	0x04, 0x17
        /*000a*/ 	.short	(.L_380 - .L_379)
.L_379:
        /*000c*/ 	.word	0x00000000
        /*0010*/ 	.short	0x0000
        /*0012*/ 	.short	0x0000
        /*0014*/ 	.byte	0x00, 0xf0, 0x01, 0x2a


	//----- nvinfo : EIATTR_SPARSE_MMA_MASK
	.align		4
.L_380:
        /*0018*/ 	.byte	0x03, 0x50
        /*001a*/ 	.short	0x0000


	//----- nvinfo : EIATTR_MAXREG_COUNT
	.align		4
        /*001c*/ 	.byte	0x03, 0x1b
        /*001e*/ 	.short	0x00a8


	//----- nvinfo : EIATTR_MERCURY_ISA_VERSION
	.align		4
        /*0020*/ 	.byte	0x03, 0x5f
        /*0022*/ 	.short	0x0101


	//----- nvinfo : EIATTR_VRC_CTA_INIT_COUNT
	.align		4
        /*0024*/ 	.byte	0x02, 0x4a
	.zero		1
	.zero		1


	//----- nvinfo : EIATTR_EXIT_INSTR_OFFSETS
	.align		4
        /*0028*/ 	.byte	0x04, 0x1c
        /*002a*/ 	.short	(.L_382 - .L_381)


	//   ....[0]....
.L_381:
        /*002c*/ 	.word	0x00000010


	//----- nvinfo : EIATTR_MAX_THREADS
	.align		4
.L_382:
        /*0030*/ 	.byte	0x04, 0x05
        /*0032*/ 	.short	(.L_384 - .L_383)
.L_383:
        /*0034*/ 	.word	0x00000180
        /*0038*/ 	.word	0x00000001
        /*003c*/ 	.word	0x00000001


	//----- nvinfo : EIATTR_CBANK_PARAM_SIZE
	.align		4
.L_384:
        /*0040*/ 	.byte	0x03, 0x19
        /*0042*/ 	.short	0x0a80


	//----- nvinfo : EIATTR_PARAM_CBANK
	.align		4
        /*0044*/ 	.byte	0x04, 0x0a
        /*0046*/ 	.short	(.L_386 - .L_385)
	.align		4
.L_385:
        /*0048*/ 	.word	index@(.nv.constant0._ZN7cutlass13device_kernelIN5flash11enable_sm90INS1_16FlashAttnFwdSm90INS1_25CollectiveMainloopFwdSm90ILi2EN4cute5tupleIJNS5_1CILi1EEES8_S8_EEENS6_IJNS7_ILi128EEESA_NS7_ILi256EEEEEELi256ENS_12float_e4m3_tEfNS_4arch4Sm90ELb1ELb0ELb0ELb1ELb1ELb1ELb0ELb1ELb0ELb1ELb1ELb0EEENS1_21CollectiveEpilogueFwdINS6_IJSA_SB_SA_EEES9_NS_10bfloat16_tESF_Li256ELb1ELb1ELb1ELb1EEENS1_36VarlenDynamicPersistentTileSchedulerILi128ELi128ELi256ELi128ELb1ELb1ELb1ELb1ELb1ELb1EEEEEEEEEvNT_6ParamsE)
        /*004c*/ 	.short	0x0380
        /*004e*/ 	.short	0x0a80


	//----- nvinfo : EIATTR_SW_WAR
	.align		4
.L_386:
        /*0050*/ 	.byte	0x04, 0x36
        /*0052*/ 	.short	(.L_388 - .L_387)
.L_387:
        /*0054*/ 	.word	0x00000008
.L_388:


//--------------------- .nv.info._ZN7cutlass13device_kernelIN5flash11enable_sm90INS1_16FlashAttnFwdSm90INS1_25CollectiveMainloopFwdSm90ILi2EN4cute5tupleIJNS5_1CILi1EEES8_S8_EEENS6_IJNS7_ILi128EEENS7_ILi160EEENS7_ILi192EEEEEELi192ENS_12float_e4m3_tEfNS_4arch4Sm90ELb0ELb0ELb0ELb0ELb1ELb0ELb0ELb1ELb1ELb1ELb1ELb0EEENS1_21CollectiveEpilogueFwdINS6_IJSA_SC_SB_EEES9_NS_10bfloat16_tESG_Li256ELb0ELb1ELb1ELb1EEENS1_19SingleTileSchedulerILb0ELb1ELb1ELi128EEEEEEEEEvNT_6ParamsE --------------------------
	.section	.nv.info._ZN7cutlass13device_kernelIN5flash11enable_sm90INS1_16FlashAttnFwdSm90INS1_25CollectiveMainloopFwdSm90ILi2EN4cute5tupleIJNS5_1CILi1EEES8_S8_EEENS6_IJNS7_ILi128EEENS7_ILi160EEENS7_ILi192EEEEEELi192ENS_12float_e4m3_tEfNS_4arch4Sm90ELb0ELb0ELb0ELb0ELb1ELb0ELb0ELb1ELb1ELb1ELb1ELb0EEENS1_21CollectiveEpilogueFwdINS6_IJSA_SC_SB_EEES9_NS_10bfloat16_tESG_Li256ELb0ELb1ELb1ELb1EEENS1_19SingleTileSchedulerILb0ELb1ELb1ELi128EEEEEEEEEvNT_6ParamsE,"",@"SHT_CUDA_INFO"
	.sectionflags	@""
	.align	4


	//----- nvinfo : EIATTR_CUDA_API_VERSION
	.align		4
        /*0000*/ 	.byte	0x04, 0x37
        /*0002*/ 	.short	(.L_390 - .L_389)
.L_389:
        /*0004*/ 	.word	0x00000082


	//----- nvinfo : EIATTR_KPARAM_INFO
	.align		4
.L_390:
        /*0008*/ 	.byte	0x04, 0x17
        /*000a*/ 	.short	(.L_392 - .L_391)
.L_391:
        /*000c*/ 	.word	0x00000000
        /*0010*/ 	.short	0x0000
        /*0012*/ 	.short	0x0000
        /*0014*/ 	.byte	0x00, 0xf0, 0x01, 0x28


	//----- nvinfo : EIATTR_SPARSE_MMA_MASK
	.align		4
.L_392:
        /*0018*/ 	.byte	0x03, 0x50
        /*001a*/ 	.short	0x0000


	//----- nvinfo : EIATTR_MAXREG_COUNT
	.align		4
        /*001c*/ 	.byte	0x03, 0x1b
        /*001e*/ 	.short	0x00a8


	//----- nvinfo : EIATTR_MERCURY_ISA_VERSION
	.align		4
        /*0020*/ 	.byte	0x03, 0x5f
        /*0022*/ 	.short	0x0101


	//----- nvinfo : EIATTR_VRC_CTA_INIT_COUNT
	.align		4
        /*0024*/ 	.byte	0x02, 0x4a
	.zero		1
	.zero		1


	//----- nvinfo : EIATTR_EXIT_INSTR_OFFSETS
	.align		4
        /*0028*/ 	.byte	0x04, 0x1c
        /*002a*/ 	.short	(.L_394 - .L_393)


	//   ....[0]....
.L_393:
        /*002c*/ 	.word	0x00000010


	//----- nvinfo : EIATTR_MAX_THREADS
	.align		4
.L_394:
        /*0030*/ 	.byte	0x04, 0x05
        /*0032*/ 	.short	(.L_396 - .L_395)
.L_395:
        /*0034*/ 	.word	0x00000180
        /*0038*/ 	.word	0x00000001
        /*003c*/ 	.word	0x00000001


	//----- nvinfo : EIATTR_CBANK_PARAM_SIZE
	.align		4
.L_396:
        /*0040*/ 	.byte	0x03, 0x19
        /*0042*/ 	.short	0x0a00


	//----- nvinfo : EIATTR_PARAM_CBANK
	.align		4
        /*0044*/ 	.byte	0x04, 0x0a
        /*0046*/ 	.short	(.L_398 - .L_397)
	.align		4
.L_397:
        /*0048*/ 	.word	index@(.nv.constant0._ZN7cutlass13device_kernelIN5flash11enable_sm90INS1_16FlashAttnFwdSm90INS1_25CollectiveMainloopFwdSm90ILi2EN4cute5tupleIJNS5_1CILi1EEES8_S8_EEENS6_IJNS7_ILi128EEENS7_ILi160EEENS7_ILi192EEEEEELi192ENS_12float_e4m3_tEfNS_4arch4Sm90ELb0ELb0ELb0ELb0ELb1ELb0ELb0ELb1ELb1ELb1ELb1ELb0EEENS1_21CollectiveEpilogueFwdINS6_IJSA_SC_SB_EEES9_NS_10bfloat16_tESG_Li256ELb0ELb1ELb1ELb1EEENS1_19SingleTileSchedulerILb0ELb1ELb1ELi128EEEEEEEEEvNT_6ParamsE)
        /*004c*/ 	.short	0x0380
        /*004e*/ 	.short	0x0a00


	//----- nvinfo : EIATTR_SW_WAR
	.align		4
.L_398:
        /*0050*/ 	.byte	0x04, 0x36
        /*0052*/ 	.short	(.L_400 - .L_399)
.L_399:
        /*0054*/ 	.word	0x00000008
.L_400:


//--------------------- .nv.info._ZN7cutlass13device_kernelIN5flash11enable_sm90INS1_16FlashAttnFwdSm90INS1_25CollectiveMainloopFwdSm90ILi2EN4cute5tupleIJNS5_1CILi1EEES8_S8_EEENS6_IJNS7_ILi128EEENS7_ILi160EEENS7_ILi192EEEEEELi192ENS_12float_e4m3_tEfNS_4arch4Sm90ELb0ELb0ELb0ELb1ELb1ELb0ELb0ELb1ELb1ELb1ELb1ELb0EEENS1_21CollectiveEpilogueFwdINS6_IJSA_SC_SB_EEES9_NS_10bfloat16_tESG_Li256ELb1ELb1ELb1ELb1EEENS1_36VarlenDynamicPersistentTileSchedulerILi128ELi160ELi256ELi128ELb1ELb1ELb1ELb0ELb1ELb1EEEEEEEEEvNT_6ParamsE --------------------------
	.section	.nv.info._ZN7cutlass13device_kernelIN5flash11enable_sm90INS1_16FlashAttnFwdSm90INS1_25CollectiveMainloopFwdSm90ILi2EN4cute5tupleIJNS5_1CILi1EEES8_S8_EEENS6_IJNS7_ILi128EEENS7_ILi160EEENS7_ILi192EEEEEELi192ENS_12float_e4m3_tEfNS_4arch4Sm90ELb0ELb0ELb0ELb1ELb1ELb0ELb0ELb1ELb1ELb1ELb1ELb0EEENS1_21CollectiveEpilogueFwdINS6_IJSA_SC_SB_EEES9_NS_10bfloat16_tESG_Li256ELb1ELb1ELb1ELb1EEENS1_36VarlenDynamicPersistentTileSchedulerILi128ELi160ELi256ELi128ELb1ELb1ELb1ELb0ELb1ELb1EEEEEEEEEvNT_6ParamsE,"",@"SHT_CUDA_INFO"
	.sectionflags	@""
	.align	4


	//----- nvinfo : EIATTR_CUDA_API_VERSION
	.align		4
        /*0000*/ 	.byte	0x04, 0x37
        /*0002*/ 	.short	(.L_402 - .L_401)
.L_401:
        /*0004*/ 	.word	0x00000082


	//----- nvinfo : EIATTR_KPARAM_INFO
	.align		4
.L_402:
        /*0008*/ 	.byte	0x04, 0x17
        /*000a*/ 	.short	(.L_404 - .L_403)
.L_403:
        /*000c*/ 	.word	0x00000000
        /*0010*/ 	.short	0x0000
        /*0012*/ 	.short	0x0000
        /*0014*/ 	.byte	0x00, 0xf0, 0x01, 0x2a


	//----- nvinfo : EIATTR_SPARSE_MMA_MASK
	.align		4
.L_404:
        /*0018*/ 	.byte	0x03, 0x50
        /*001a*/ 	.short	0x0000


	//----- nvinfo : EIATTR_MAXREG_COUNT
	.align		4
        /*001c*/ 	.byte	0x03, 0x1b
        /*001e*/ 	.short	0x00a8


	//----- nvinfo : EIATTR_MERCURY_ISA_VERSION
	.align		4
        /*0020*/ 	.byte	0x03, 0x5f
        /*0022*/ 	.short	0x0101


	//----- nvinfo : EIATTR_VRC_CTA_INIT_COUNT
	.align		4
        /*0024*/ 	.byte	0x02, 0x4a
	.zero		1
	.zero		1


	//----- nvinfo : EIATTR_EXIT_INSTR_OFFSETS
	.align		4
        /*0028*/ 	.byte	0x04, 0x1c
        /*002a*/ 	.short	(.L_406 - .L_405)


	//   ....[0]....
.L_405:
        /*002c*/ 	.word	0x00000010


	//----- nvinfo : EIATTR_MAX_THREADS
	.align		4
.L_406:
        /*0030*/ 	.byte	0x04, 0x05
        /*0032*/ 	.short	(.L_408 - .L_407)
.L_407:
        /*0034*/ 	.word	0x00000180
        /*0038*/ 	.word	0x00000001
        /*003c*/ 	.word	0x00000001


	//----- nvinfo : EIATTR_CBANK_PARAM_SIZE
	.align		4
.L_408:
        /*0040*/ 	.byte	0x03, 0x19
        /*0042*/ 	.short	0x0a80


	//----- nvinfo : EIATTR_PARAM_CBANK
	.align		4
        /*0044*/ 	.byte	0x04, 0x0a
        /*0046*/ 	.short	(.L_410 - .L_409)
	.align		4
.L_409:
        /*0048*/ 	.word	index@(.nv.constant0._ZN7cutlass13device_kernelIN5flash11enable_sm90INS1_16FlashAttnFwdSm90INS1_25CollectiveMainloopFwdSm90ILi2EN4cute5tupleIJNS5_1CILi1EEES8_S8_EEENS6_IJNS7_ILi128EEENS7_ILi160EEENS7_ILi192EEEEEELi192ENS_12float_e4m3_tEfNS_4arch4Sm90ELb0ELb0ELb0ELb1ELb1ELb0ELb0ELb1ELb1ELb1ELb1ELb0EEENS1_21CollectiveEpilogueFwdINS6_IJSA_SC_SB_EEES9_NS_10bfloat16_tESG_Li256ELb1ELb1ELb1ELb1EEENS1_36VarlenDynamicPersistentTileSchedulerILi128ELi160ELi256ELi128ELb1ELb1ELb1ELb0ELb1ELb1EEEEEEEEEvNT_6ParamsE)
        /*004c*/ 	.short	0x0380
        /*004e*/ 	.short	0x0a80


	//----- nvinfo : EIATTR_SW_WAR
	.align		4
.L_410:
        /*0050*/ 	.byte	0x04, 0x36
        /*0052*/ 	.short	(.L_412 - .L_411)
.L_411:
        /*0054*/ 	.word	0x00000008
.L_412:


//--------------------- .nv.info._ZN7cutlass13device_kernelIN5flash11enable_sm90INS1_16FlashAttnFwdSm90INS1_25CollectiveMainloopFwdSm90ILi2EN4cute5tupleIJNS5_1CILi1EEES8_S8_EEENS6_IJNS7_ILi128EEENS7_ILi160EEENS7_ILi192EEEEEELi192ENS_12float_e4m3_tEfNS_4arch4Sm90ELb0ELb0ELb0ELb1ELb1ELb1ELb0ELb1ELb1ELb1ELb1ELb0EEENS1_21CollectiveEpilogueFwdINS6_IJSA_SC_SB_EEES9_NS_10bfloat16_tESG_Li256ELb1ELb1ELb1ELb1EEENS1_36VarlenDynamicPersistentTileSchedulerILi128ELi160ELi256ELi128ELb1ELb1ELb1ELb0ELb1ELb1EEEEEEEEEvNT_6ParamsE --------------------------
	.section	.nv.info._ZN7cutlass13device_kernelIN5flash11enable_sm90INS1_16FlashAttnFwdSm90INS1_25CollectiveMainloopFwdSm90ILi2EN4cute5tupleIJNS5_1CILi1EEES8_S8_EEENS6_IJNS7_ILi128EEENS7_ILi160EEENS7_ILi192EEEEEELi192ENS_12float_e4m3_tEfNS_4arch4Sm90ELb0ELb0ELb0ELb1ELb1ELb1ELb0ELb1ELb1ELb1ELb1ELb0EEENS1_21CollectiveEpilogueFwdINS6_IJSA_SC_SB_EEES9_NS_10bfloat16_tESG_Li256ELb1ELb1ELb1ELb1EEENS1_36VarlenDynamicPersistentTileSchedulerILi128ELi160ELi256ELi128ELb1ELb1ELb1ELb0ELb1ELb1EEEEEEEEEvNT_6ParamsE,"",@"SHT_CUDA_INFO"
	.sectionflags	@""
	.align	4


	//----- nvinfo : EIATTR_CUDA_API_VERSION
	.align		4
        /*0000*/ 	.byte	0x04, 0x37
        /*0002*/ 	.short	(.L_414 - .L_413)
.L_413:
        /*0004*/ 	.word	0x00000082


	//----- nvinfo : EIATTR_KPARAM_INFO
	.align		4
.L_414:
        /*0008*/ 	.byte	0x04, 0x17
        /*000a*/ 	.short	(.L_416 - .L_415)
.L_415:
        /*000c*/ 	.word	0x00000000
        /*0010*/ 	.short	0x0000
        /*0012*/ 	.short	0x0000
        /*0014*/ 	.byte	0x00, 0xf0, 0x01, 0x2a


	//----- nvinfo : EIATTR_SPARSE_MMA_MASK
	.align		4
.L_416:
        /*0018*/ 	.byte	0x03, 0x50
        /*001a*/ 	.short	0x0000


	//----- nvinfo : EIATTR_MAXREG_COUNT
	.align		4
        /*001c*/ 	.byte	0x03, 0x1b
        /*001e*/ 	.short	0x00a8


	//----- nvinfo : EIATTR_MERCURY_ISA_VERSION
	.align		4
        /*0020*/ 	.byte	0x03, 0x5f
        /*0022*/ 	.short	0x0101


	//----- nvinfo : EIATTR_VRC_CTA_INIT_COUNT
	.align		4
        /*0024*/ 	.byte	0x02, 0x4a
	.zero		1
	.zero		1


	//----- nvinfo : EIATTR_EXIT_INSTR_OFFSETS
	.align		4
        /*0028*/ 	.byte	0x04, 0x1c
        /*002a*/ 	.short	(.L_418 - .L_417)


	//   ....[0]....
.L_417:
        /*002c*/ 	.word	0x00000010


	//----- nvinfo : EIATTR_MAX_THREADS
	.align		4
.L_418:
        /*0030*/ 	.byte	0x04, 0x05
        /*0032*/ 	.short	(.L_420 - .L_419)
.L_419:
        /*0034*/ 	.word	0x00000180
        /*0038*/ 	.word	0x00000001
        /*003c*/ 	.word	0x00000001


	//----- nvinfo : EIATTR_CBANK_PARAM_SIZE
	.align		4
.L_420:
        /*0040*/ 	.byte	0x03, 0x19
        /*0042*/ 	.short	0x0a80


	//----- nvinfo : EIATTR_PARAM_CBANK
	.align		4
        /*0044*/ 	.byte	0x04, 0x0a
        /*0046*/ 	.short	(.L_422 - .L_421)
	.align		4
.L_421:
        /*0048*/ 	.word	index@(.nv.constant0._ZN7cutlass13device_kernelIN5flash11enable_sm90INS1_16FlashAttnFwdSm90INS1_25CollectiveMainloopFwdSm90ILi2EN4cute5tupleIJNS5_1CILi1EEES8_S8_EEENS6_IJNS7_ILi128EEENS7_ILi160EEENS7_ILi192EEEEEELi192ENS_12float_e4m3_tEfNS_4arch4Sm90ELb0ELb0ELb0ELb1ELb1ELb1ELb0ELb1ELb1ELb1ELb1ELb0EEENS1_21CollectiveEpilogueFwdINS6_IJSA_SC_SB_EEES9_NS_10bfloat16_tESG_Li256ELb1ELb1ELb1ELb1EEENS1_36VarlenDynamicPersistentTileSchedulerILi128ELi160ELi256ELi128ELb1ELb1ELb1ELb0ELb1ELb1EEEEEEEEEvNT_6ParamsE)
        /*004c*/ 	.short	0x0380
        /*004e*/ 	.short	0x0a80


	//----- nvinfo : EIATTR_SW_WAR
	.align		4
.L_422:
        /*0050*/ 	.byte	0x04, 0x36
        /*0052*/ 	.short	(.L_424 - .L_423)
.L_423:
        /*0054*/ 	.word	0x00000008
.L_424:


//--------------------- .nv.info._ZN7cutlass13device_kernelIN5flash11enable_sm90INS1_16FlashAttnFwdSm90INS1_25CollectiveMainloopFwdSm90ILi2EN4cute5tupleIJNS5_1CILi1EEES8_S8_EEENS6_IJNS7_ILi128EEESA_NS7_ILi192EEEEEELi192ENS_12float_e4m3_tEfNS_4arch4Sm90ELb0ELb1ELb0ELb0ELb1ELb0ELb0ELb1ELb1ELb1ELb1ELb0EEENS1_21CollectiveEpilogueFwdINS6_IJSA_SB_SA_EEES9_NS_10bfloat16_tESF_Li256ELb0ELb1ELb1ELb1EEENS1_19SingleTileSchedulerILb0ELb1ELb1ELi128EEEEEEEEEvNT_6ParamsE --------------------------
	.section	.nv.info._ZN7cutlass13device_kernelIN5flash11enable_sm90INS1_16FlashAttnFwdSm90INS1_25CollectiveMainloopFwdSm90ILi2EN4cute5tupleIJNS5_1CILi1EEES8_S8_EEENS6_IJNS7_ILi128EEESA_NS7_ILi192EEEEEELi192ENS_12float_e4m3_tEfNS_4arch4Sm90ELb0ELb1ELb0ELb0ELb1ELb0ELb0ELb1ELb1ELb1ELb1ELb0EEENS1_21CollectiveEpilogueFwdINS6_IJSA_SB_SA_EEES9_NS_10bfloat16_tESF_Li256ELb0ELb1ELb1ELb1EEENS1_19SingleTileSchedulerILb0ELb1ELb1ELi128EEEEEEEEEvNT_6ParamsE,"",@"SHT_CUDA_INFO"
	.sectionflags	@""
	.align	4


	//----- nvinfo : EIATTR_CUDA_API_VERSION
	.align		4
        /*0000*/ 	.byte	0x04, 0x37
        /*0002*/ 	.short	(.L_426 - .L_425)
.L_425:
        /*0004*/ 	.word	0x00000082


	//----- nvinfo : EIATTR_KPARAM_INFO
	.align		4
.L_426:
        /*0008*/ 	.byte	0x04, 0x17
        /*000a*/ 	.short	(.L_428 - .L_427)
.L_427:
        /*000c*/ 	.word	0x00000000
        /*0010*/ 	.short	0x0000
        /*0012*/ 	.short	0x0000
        /*0014*/ 	.byte	0x00, 0xf0, 0x01, 0x28


	//----- nvinfo : EIATTR_SPARSE_MMA_MASK
	.align		4
.L_428:
        /*0018*/ 	.byte	0x03, 0x50
        /*001a*/ 	.short	0x0000


	//----- nvinfo : EIATTR_MAXREG_COUNT
	.align		4
        /*001c*/ 	.byte	0x03, 0x1b
        /*001e*/ 	.short	0x00a8


	//----- nvinfo : EIATTR_MERCURY_ISA_VERSION
	.align		4
        /*0020*/ 	.byte	0x03, 0x5f
        /*0022*/ 	.short	0x0101


	//----- nvinfo : EIATTR_VRC_CTA_INIT_COUNT
	.align		4
        /*0024*/ 	.byte	0x02, 0x4a
	.zero		1
	.zero		1


	//----- nvinfo : EIATTR_EXIT_INSTR_OFFSETS
	.align		4
        /*0028*/ 	.byte	0x04, 0x1c
        /*002a*/ 	.short	(.L_430 - .L_429)


	//   ....[0]....
.L_429:
        /*002c*/ 	.word	0x00000010


	//----- nvinfo : EIATTR_MAX_THREADS
	.align		4
.L_430:
        /*0030*/ 	.byte	0x04, 0x05
        /*0032*/ 	.short	(.L_432 - .L_431)
.L_431:
        /*0034*/ 	.word	0x00000180
        /*0038*/ 	.word	0x00000001
        /*003c*/ 	.word	0x00000001


	//----- nvinfo : EIATTR_CBANK_PARAM_SIZE
	.align		4
.L_432:
        /*0040*/ 	.byte	0x03, 0x19
        /*0042*/ 	.short	0x0a00


	//----- nvinfo : EIATTR_PARAM_CBANK
	.align		4
        /*0044*/ 	.byte	0x04, 0x0a
        /*0046*/ 	.short	(.L_434 - .L_433)
	.align		4
.L_433:
        /*0048*/ 	.word	index@(.nv.constant0._ZN7cutlass13device_kernelIN5flash11enable_sm90INS1_16FlashAttnFwdSm90INS1_25CollectiveMainloopFwdSm90ILi2EN4cute5tupleIJNS5_1CILi1EEES8_S8_EEENS6_IJNS7_ILi128EEESA_NS7_ILi192EEEEEELi192ENS_12float_e4m3_tEfNS_4arch4Sm90ELb0ELb1ELb0ELb0ELb1ELb0ELb0ELb1ELb1ELb1ELb1ELb0EEENS1_21CollectiveEpilogueFwdINS6_IJSA_SB_SA_EEES9_NS_10bfloat16_tESF_Li256ELb0ELb1ELb1ELb1EEENS1_19SingleTileSchedulerILb0ELb1ELb1ELi128EEEEEEEEEvNT_6ParamsE)
        /*004c*/ 	.short	0x0380
        /*004e*/ 	.short	0x0a00


	//----- nvinfo : EIATTR_SW_WAR
	.align		4
.L_434:
        /*0050*/ 	.byte	0x04, 0x36
        /*0052*/ 	.short	(.L_436 - .L_435)
.L_435:
        /*0054*/ 	.word	0x00000008
.L_436:


//--------------------- .nv.info._ZN7cutlass13device_kernelIN5flash11enable_sm90INS1_16FlashAttnFwdSm90INS1_25CollectiveMainloopFwdSm90ILi2EN4cute5tupleIJNS5_1CILi1EEES8_S8_EEENS6_IJNS7_ILi128EEESA_NS7_ILi192EEEEEELi192ENS_12float_e4m3_tEfNS_4arch4Sm90ELb0ELb1ELb0ELb1ELb1ELb0ELb0ELb1ELb1ELb1ELb1ELb0EEENS1_21CollectiveEpilogueFwdINS6_IJSA_SB_SA_EEES9_NS_10bfloat16_tESF_Li256ELb1ELb1ELb1ELb1EEENS1_36VarlenDynamicPersistentTileSchedulerILi128ELi128ELi256ELi128ELb1ELb1ELb1ELb1ELb0ELb1EEEEEEEEEvNT_6ParamsE --------------------------
	.section	.nv.info._ZN7cutlass13device_kernelIN5flash11enable_sm90INS1_16FlashAttnFwdSm90INS1_25CollectiveMainloopFwdSm90ILi2EN4cute5tupleIJNS5_1CILi1EEES8_S8_EEENS6_IJNS7_ILi128EEESA_NS7_ILi192EEEEEELi192ENS_12float_e4m3_tEfNS_4arch4Sm90ELb0ELb1ELb0ELb1ELb1ELb0ELb0ELb1ELb1ELb1ELb1ELb0EEENS1_21CollectiveEpilogueFwdINS6_IJSA_SB_SA_EEES9_NS_10bfloat16_tESF_Li256ELb1ELb1ELb1ELb1EEENS1_36VarlenDynamicPersistentTileSchedulerILi128ELi128ELi256ELi128ELb1ELb1ELb1ELb1ELb0ELb1EEEEEEEEEvNT_6ParamsE,"",@"SHT_CUDA_INFO"
	.sectionflags	@""
	.align	4


	//----- nvinfo : EIATTR_CUDA_API_VERSION
	.align		4
        /*0000*/ 	.byte	0x04, 0x37
        /*0002*/ 	.short	(.L_438 - .L_437)
.L_437:
        /*0004*/ 	.word	0x00000082


	//----- nvinfo : EIATTR_KPARAM_INFO
	.align		4
.L_438:
        /*0008*/ 	.byte	0x04, 0x17
        /*000a*/ 	.short	(.L_440 - .L_439)
.L_439:
        /*000c*/ 	.word	0x00000000
        /*0010*/ 	.short	0x0000
        /*0012*/ 	.short	0x0000
        /*0014*/ 	.byte	0x00, 0xf0, 0x01, 0x2a


	//----- nvinfo : EIATTR_SPARSE_MMA_MASK
	.align		4
.L_440:
        /*0018*/ 	.byte	0x03, 0x50
        /*001a*/ 	.short	0x0000


	//----- nvinfo : EIATTR_MAXREG_COUNT
	.align		4
        /*001c*/ 	.byte	0x03, 0x1b
        /*001e*/ 	.short	0x00a8


	//----- nvinfo : EIATTR_MERCURY_ISA_VERSION
	.align		4
        /*0020*/ 	.byte	0x03, 0x5f
        /*0022*/ 	.short	0x0101


	//----- nvinfo : EIATTR_VRC_CTA_INIT_COUNT
	.align		4
        /*0024*/ 	.byte	0x02, 0x4a
	.zero		1
	.zero		1


	//----- nvinfo : EIATTR_EXIT_INSTR_OFFSETS
	.align		4
        /*0028*/ 	.byte	0x04, 0x1c
        /*002a*/ 	.short	(.L_442 - .L_441)


	//   ....[0]....
.L_441:
        /*002c*/ 	.word	0x00000010


	//----- nvinfo : EIATTR_MAX_THREADS
	.align		4
.L_442:
        /*0030*/ 	.byte	0x04, 0x05
        /*0032*/ 	.short	(.L_444 - .L_443)
.L_443:
        /*0034*/ 	.word	0x00000180
        /*0038*/ 	.word	0x00000001
        /*003c*/ 	.word	0x00000001


	//----- nvinfo : EIATTR_CBANK_PARAM_SIZE
	.align		4
.L_444:
        /*0040*/ 	.byte	0x03, 0x19
        /*0042*/ 	.short	0x0a80


	//----- nvinfo : EIATTR_PARAM_CBANK
	.align		4
        /*0044*/ 	.byte	0x04, 0x0a
        /*0046*/ 	.short	(.L_446 - .L_445)
	.align		4
.L_445:
        /*0048*/ 	.word	index@(.nv.constant0._ZN7cutlass13device_kernelIN5flash11enable_sm90INS1_16FlashAttnFwdSm90INS1_25CollectiveMainloopFwdSm90ILi2EN4cute5tupleIJNS5_1CILi1EEES8_S8_EEENS6_IJNS7_ILi128EEESA_NS7_ILi192EEEEEELi192ENS_12float_e4m3_tEfNS_4arch4Sm90ELb0ELb1ELb0ELb1ELb1ELb0ELb0ELb1ELb1ELb1ELb1ELb0EEENS1_21CollectiveEpilogueFwdINS6_IJSA_SB_SA_EEES9_NS_10bfloat16_tESF_Li256ELb1ELb1ELb1ELb1EEENS1_36VarlenDynamicPersistentTileSchedulerILi128ELi128ELi256ELi128ELb1ELb1ELb1ELb1ELb0ELb1EEEEEEEEEvNT_6ParamsE)
        /*004c*/ 	.short	0x0380
        /*004e*/ 	.short	0x0a80


	//----- nvinfo : EIATTR_SW_WAR
	.align		4
.L_446:
        /*0050*/ 	.byte	0x04, 0x36
        /*0052*/ 	.short	(.L_448 - .L_447)
.L_447:
        /*0054*/ 	.word	0x00000008
.L_448:


//--------------------- .nv.info._ZN7cutlass13device_kernelIN5flash11enable_sm90INS1_16FlashAttnFwdSm90INS1_25CollectiveMainloopFwdSm90ILi2EN4cute5tupleIJNS5_1CILi1EEES8_S8_EEENS6_IJNS7_ILi128EEESA_NS7_ILi192EEEEEELi192ENS_12float_e4m3_tEfNS_4arch4Sm90ELb0ELb1ELb0ELb1ELb1ELb1ELb0ELb1ELb1ELb1ELb1ELb0EEENS1_21CollectiveEpilogueFwdINS6_IJSA_SB_SA_EEES9_NS_10bfloat16_tESF_Li256ELb1ELb1ELb1ELb1EEENS1_36VarlenDynamicPersistentTileSchedulerILi128ELi128ELi256ELi128ELb1ELb1ELb1ELb1ELb0ELb1EEEEEEEEEvNT_6ParamsE --------------------------
	.section	.nv.info._ZN7cutlass13device_kernelIN5flash11enable_sm90INS1_16FlashAttnFwdSm90INS1_25CollectiveMainloopFwdSm90ILi2EN4cute5tupleIJNS5_1CILi1EEES8_S8_EEENS6_IJNS7_ILi128EEESA_NS7_ILi192EEEEEELi192ENS_12float_e4m3_tEfNS_4arch4Sm90ELb0ELb1ELb0ELb1ELb1ELb1ELb0ELb1ELb1ELb1ELb1ELb0EEENS1_21CollectiveEpilogueFwdINS6_IJSA_SB_SA_EEES9_NS_10bfloat16_tESF_Li256ELb1ELb1ELb1ELb1EEENS1_36VarlenDynamicPersistentTileSchedulerILi128ELi128ELi256ELi128ELb1ELb1ELb1ELb1ELb0ELb1EEEEEEEEEvNT_6ParamsE,"",@"SHT_CUDA_INFO"
	.sectionflags	@""
	.align	4


	//----- nvinfo : EIATTR_CUDA_API_VERSION
	.align		4
        /*0000*/ 	.byte	0x04, 0x37
        /*0002*/ 	.short	(.L_450 - .L_449)
.L_449:
        /*0004*/ 	.word	0x00000082


	//----- nvinfo : EIATTR_KPARAM_INFO
	.align		4
.L_450:
        /*0008*/ 	.byte	0x04, 0x17
        /*000a*/ 	.short	(.L_452 - .L_451)
.L_451:
        /*000c*/ 	.word	0x00000000
        /*0010*/ 	.short	0x0000
        /*0012*/ 	.short	0x0000
        /*0014*/ 	.byte	0x00, 0xf0, 0x01, 0x2a


	//----- nvinfo : EIATTR_SPARSE_MMA_MASK
	.align		4
.L_452:
        /*0018*/ 	.byte	0x03, 0x50
        /*001a*/ 	.short	0x0000


	//----- nvinfo : EIATTR_MAXREG_COUNT
	.align		4
        /*001c*/ 	.byte	0x03, 0x1b
        /*001e*/ 	.short	0x00a8


	//----- nvinfo : EIATTR_MERCURY_ISA_VERSION
	.align		4
        /*0020*/ 	.byte	0x03, 0x5f
        /*0022*/ 	.short	0x0101


	//----- nvinfo : EIATTR_VRC_CTA_INIT_COUNT
	.align		4
        /*0024*/ 	.byte	0x02, 0x4a
	.zero		1
	.zero		1


	//----- nvinfo : EIATTR_EXIT_INSTR_OFFSETS
	.align		4
        /*0028*/ 	.byte	0x04, 0x1c
        /*002a*/ 	.short	(.L_454 - .L_453)


	//   ....[0]....
.L_453:
        /*002c*/ 	.word	0x00000010


	//----- nvinfo : EIATTR_MAX_THREADS
	.align		4
.L_454:
        /*0030*/ 	.byte	0x04, 0x05
        /*0032*/ 	.short	(.L_456 - .L_455)
.L_455:
        /*0034*/ 	.word	0x00000180
        /*0038*/ 	.word	0x00000001
        /*003c*/ 	.word	0x00000001


	//----- nvinfo : EIATTR_CBANK_PARAM_SIZE
	.align		4
.L_456:
        /*0040*/ 	.byte	0x03, 0x19
        /*0042*/ 	.short	0x0a80


	//----- nvinfo : EIATTR_PARAM_CBANK
	.align		4
        /*0044*/ 	.byte	0x04, 0x0a
        /*0046*/ 	.short	(.L_458 - .L_457)
	.align		4
.L_457:
        /*0048*/ 	.word	index@(.nv.constant0._ZN7cutlass13device_kernelIN5flash11enable_sm90INS1_16FlashAttnFwdSm90INS1_25CollectiveMainloopFwdSm90ILi2EN4cute5tupleIJNS5_1CILi1EEES8_S8_EEENS6_IJNS7_ILi128EEESA_NS7_ILi192EEEEEELi192ENS_12float_e4m3_tEfNS_4arch4Sm90ELb0ELb1ELb0ELb1ELb1ELb1ELb0ELb1ELb1ELb1ELb1ELb0EEENS1_21CollectiveEpilogueFwdINS6_IJSA_SB_SA_EEES9_NS_10bfloat16_tESF_Li256ELb1ELb1ELb1ELb1EEENS1_36VarlenDynamicPersistentTileSchedulerILi128ELi128ELi256ELi128ELb1ELb1ELb1ELb1ELb0ELb1EEEEEEEEEvNT_6ParamsE)
        /*004c*/ 	.short	0x0380
        /*004e*/ 	.short	0x0a80


	//----- nvinfo : EIATTR_SW_WAR
	.align		4
.L_458:
        /*0050*/ 	.byte	0x04, 0x36
        /*0052*/ 	.short	(.L_460 - .L_459)
.L_459:
        /*0054*/ 	.word	0x00000008
.L_460:


//--------------------- .nv.info._ZN7cutlass13device_kernelIN5flash11enable_sm90INS1_16FlashAttnFwdSm90INS1_25CollectiveMainloopFwdSm90ILi2EN4cute5tupleIJNS5_1CILi1EEES8_S8_EEENS6_IJNS7_ILi128EEENS7_ILi160EEENS7_ILi192EEEEEELi192ENS_12float_e4m3_tEfNS_4arch4Sm90ELb1ELb0ELb0ELb0ELb1ELb0ELb0ELb1ELb1ELb1ELb1ELb0EEENS1_21CollectiveEpilogueFwdINS6_IJSA_SC_SB_EEES9_NS_10bfloat16_tESG_Li256ELb0ELb1ELb1ELb1EEENS1_19SingleTileSchedulerILb0ELb1ELb1ELi128EEEEEEEEEvNT_6ParamsE --------------------------
	.section	.nv.info._ZN7cutlass13device_kernelIN5flash11enable_sm90INS1_16FlashAttnFwdSm90INS1_25CollectiveMainloopFwdSm90ILi2EN4cute5tupleIJNS5_1CILi1EEES8_S8_EEENS6_IJNS7_ILi128EEENS7_ILi160EEENS7_ILi192EEEEEELi192ENS_12float_e4m3_tEfNS_4arch4Sm90ELb1ELb0ELb0ELb0ELb1ELb0ELb0ELb1ELb1ELb1ELb1ELb0EEENS1_21CollectiveEpilogueFwdINS6_IJSA_SC_SB_EEES9_NS_10bfloat16_tESG_Li256ELb0ELb1ELb1ELb1EEENS1_19SingleTileSchedulerILb0ELb1ELb1ELi128EEEEEEEEEvNT_6ParamsE,"",@"SHT_CUDA_INFO"
	.sectionflags	@""
	.align	4


	//----- nvinfo : EIATTR_CUDA_API_VERSION
	.align		4
        /*0000*/ 	.byte	0x04, 0x37
        /*0002*/ 	.short	(.L_462 - .L_461)
.L_461:
        /*0004*/ 	.word	0x00000082


	//----- nvinfo : EIATTR_KPARAM_INFO
	.align		4
.L_462:
        /*0008*/ 	.byte	0x04, 0x17
        /*000a*/ 	.short	(.L_464 - .L_463)
.L_463:
        /*000c*/ 	.word	0x00000000
        /*0010*/ 	.short	0x0000
        /*0012*/ 	.short	0x0000
        /*0014*/ 	.byte	0x00, 0xf0, 0x01, 0x28


	//----- nvinfo : EIATTR_SPARSE_MMA_MASK
	.align		4
.L_464:
        /*0018*/ 	.byte	0x03, 0x50
        /*001a*/ 	.short	0x0000


	//----- nvinfo : EIATTR_MAXREG_COUNT
	.align		4
        /*001c*/ 	.byte	0x03, 0x1b
        /*001e*/ 	.short	0x00a8


	//----- nvinfo : EIATTR_MERCURY_ISA_VERSION
	.align		4
        /*0020*/ 	.byte	0x03, 0x5f
        /*0022*/ 	.short	0x0101


	//----- nvinfo : EIATTR_VRC_CTA_INIT_COUNT
	.align		4
        /*0024*/ 	.byte	0x02, 0x4a
	.zero		1
	.zero		1


	//----- nvinfo : EIATTR_EXIT_INSTR_OFFSETS
	.align		4
        /*0028*/ 	.byte	0x04, 0x1c
        /*002a*/ 	.short	(.L_466 - .L_465)


	//   ....[0]....
.L_465:
        /*002c*/ 	.word	0x00000010


	//----- nvinfo : EIATTR_MAX_THREADS
	.align		4
.L_466:
        /*0030*/ 	.byte	0x04, 0x05
        /*0032*/ 	.short	(.L_468 - .L_467)
.L_467:
        /*0034*/ 	.word	0x00000180
        /*0038*/ 	.word	0x00000001
        /*003c*/ 	.word	0x00000001


	//----- nvinfo : EIATTR_CBANK_PARAM_SIZE
	.align		4
.L_468:
        /*0040*/ 	.byte	0x03, 0x19
        /*0042*/ 	.short	0x0a00


	//----- nvinfo : EIATTR_PARAM_CBANK
	.align		4
        /*0044*/ 	.byte	0x04, 0x0a
        /*0046*/ 	.short	(.L_470 - .L_469)
	.align		4
.L_469:
        /*0048*/ 	.word	index@(.nv.constant0._ZN7cutlass13device_kernelIN5flash11enable_sm90INS1_16FlashAttnFwdSm90INS1_25CollectiveMainloopFwdSm90ILi2EN4cute5tupleIJNS5_1CILi1EEES8_S8_EEENS6_IJNS7_ILi128EEENS7_ILi160EEENS7_ILi192EEEEEELi192ENS_12float_e4m3_tEfNS_4arch4Sm90ELb1ELb0ELb0ELb0ELb1ELb0ELb0ELb1ELb1ELb1ELb1ELb0EEENS1_21CollectiveEpilogueFwdINS6_IJSA_SC_SB_EEES9_NS_10bfloat16_tESG_Li256ELb0ELb1ELb1ELb1EEENS1_19SingleTileSchedulerILb0ELb1ELb1ELi128EEEEEEEEEvNT_6ParamsE)
        /*004c*/ 	.short	0x0380
        /*004e*/ 	.short	0x0a00


	//----- nvinfo : EIATTR_SW_WAR
	.align		4
.L_470:
        /*0050*/ 	.byte	0x04, 0x36
        /*0052*/ 	.short	(.L_472 - .L_471)
.L_471:
        /*0054*/ 	.word	0x00000008
.L_472:


//--------------------- .nv.info._ZN7cutlass13device_kernelIN5flash11enable_sm90INS1_16FlashAttnFwdSm90INS1_25CollectiveMainloopFwdSm90ILi2EN4cute5tupleIJNS5_1CILi1EEES8_S8_EEENS6_IJNS7_ILi128EEENS7_ILi160EEENS7_ILi192EEEEEELi192ENS_12float_e4m3_tEfNS_4arch4Sm90ELb1ELb0ELb0ELb1ELb1ELb0ELb0ELb1ELb1ELb1ELb1ELb0EEENS1_21CollectiveEpilogueFwdINS6_IJSA_SC_SB_EEES9_NS_10bfloat16_tESG_Li256ELb1ELb1ELb1ELb1EEENS1_36VarlenDynamicPersistentTileSchedulerILi128ELi160ELi256ELi128ELb1ELb1ELb1ELb1ELb1ELb1EEEEEEEEEvNT_6ParamsE --------------------------
	.section	.nv.info._ZN7cutlass13device_kernelIN5flash11enable_sm90INS1_16FlashAttnFwdSm90INS1_25CollectiveMainloopFwdSm90ILi2EN4cute5tupleIJNS5_1CILi1EEES8_S8_EEENS6_IJNS7_ILi128EEENS7_ILi160EEENS7_ILi192EEEEEELi192ENS_12float_e4m3_tEfNS_4arch4Sm90ELb1ELb0ELb0ELb1ELb1ELb0ELb0ELb1ELb1ELb1ELb1ELb0EEENS1_21CollectiveEpilogueFwdINS6_IJSA_SC_SB_EEES9_NS_10bfloat16_tESG_Li256ELb1ELb1ELb1ELb1EEENS1_36VarlenDynamicPersistentTileSchedulerILi128ELi160ELi256ELi128ELb1ELb1ELb1ELb1ELb1ELb1EEEEEEEEEvNT_6ParamsE,"",@"SHT_CUDA_INFO"
	.sectionflags	@""
	.align	4


	//----- nvinfo : EIATTR_CUDA_API_VERSION
	.align		4
        /*0000*/ 	.byte	0x04, 0x37
        /*0002*/ 	.short	(.L_474 - .L_473)
.L_473:
        /*0004*/ 	.word	0x00000082


	//----- nvinfo : EIATTR_KPARAM_INFO
	.align		4
.L_474:
        /*0008*/ 	.byte	0x04, 0x17
        /*000a*/ 	.short	(.L_476 - .L_475)
.L_475:
        /*000c*/ 	.word	0x00000000
        /*0010*/ 	.short	0x0000
        /*0012*/ 	.short	0x0000
        /*0014*/ 	.byte	0x00, 0xf0, 0x01, 0x2a


	//----- nvinfo : EIATTR_SPARSE_MMA_MASK
	.align		4
.L_476:
        /*0018*/ 	.byte	0x03, 0x50
        /*001a*/ 	.short	0x0000


	//----- nvinfo : EIATTR_MAXREG_COUNT
	.align		4
        /*001c*/ 	.byte	0x03, 0x1b
        /*001e*/ 	.short	0x00a8


	//----- nvinfo : EIATTR_MERCURY_ISA_VERSION
	.align		4
        /*0020*/ 	.byte	0x03, 0x5f
        /*0022*/ 	.short	0x0101


	//----- nvinfo : EIATTR_VRC_CTA_INIT_COUNT
	.align		4
        /*0024*/ 	.byte	0x02, 0x4a
	.zero		1
	.zero		1


	//----- nvinfo : EIATTR_EXIT_INSTR_OFFSETS
	.align		4
        /*0028*/ 	.byte	0x04, 0x1c
        /*002a*/ 	.short	(.L_478 - .L_477)


	//   ....[0]....
.L_477:
        /*002c*/ 	.word	0x00000010


	//----- nvinfo : EIATTR_MAX_THREADS
	.align		4
.L_478:
        /*0030*/ 	.byte	0x04, 0x05
        /*0032*/ 	.short	(.L_480 - .L_479)
.L_479:
        /*0034*/ 	.word	0x00000180
        /*0038*/ 	.word	0x00000001
        /*003c*/ 	.word	0x00000001


	//----- nvinfo : EIATTR_CBANK_PARAM_SIZE
	.align		4
.L_480:
        /*0040*/ 	.byte	0x03, 0x19
        /*0042*/ 	.short	0x0a80


	//----- nvinfo : EIATTR_PARAM_CBANK
	.align		4
        /*0044*/ 	.byte	0x04, 0x0a
        /*0046*/ 	.short	(.L_482 - .L_481)
	.align		4
.L_481:
        /*0048*/ 	.word	index@(.nv.constant0._ZN7cutlass13device_kernelIN5flash11enable_sm90INS1_16FlashAttnFwdSm90INS1_25CollectiveMainloopFwdSm90ILi2EN4cute5tupleIJNS5_1CILi1EEES8_S8_EEENS6_IJNS7_ILi128EEENS7_ILi160EEENS7_ILi192EEEEEELi192ENS_12float_e4m3_tEfNS_4arch4Sm90ELb1ELb0ELb0ELb1ELb1ELb0ELb0ELb1ELb1ELb1ELb1ELb0EEENS1_21CollectiveEpilogueFwdINS6_IJSA_SC_SB_EEES9_NS_10bfloat16_tESG_Li256ELb1ELb1ELb1ELb1EEENS1_36VarlenDynamicPersistentTileSchedulerILi128ELi160ELi256ELi128ELb1ELb1ELb1ELb1ELb1ELb1EEEEEEEEEvNT_6ParamsE)
        /*004c*/ 	.short	0x0380
        /*004e*/ 	.short	0x0a80


	//----- nvinfo : EIATTR_SW_WAR
	.align		4
.L_482:
        /*0050*/ 	.byte	0x04, 0x36
        /*0052*/ 	.short	(.L_484 - .L_483)
.L_483:
        /*0054*/ 	.word	0x00000008
.L_484:


//--------------------- .nv.info._ZN7cutlass13device_kernelIN5flash11enable_sm90INS1_16FlashAttnFwdSm90INS1_25CollectiveMainloopFwdSm90ILi2EN4cute5tupleIJNS5_1CILi1EEES8_S8_EEENS6_IJNS7_ILi128EEENS7_ILi160EEENS7_ILi192EEEEEELi192ENS_12float_e4m3_tEfNS_4arch4Sm90ELb1ELb0ELb0ELb1ELb1ELb1ELb0ELb1ELb1ELb1ELb1ELb0EEENS1_21CollectiveEpilogueFwdINS6_IJSA_SC_SB_EEES9_NS_10bfloat16_tESG_Li256ELb1ELb1ELb1ELb1EEENS1_36VarlenDynamicPersistentTileSchedulerILi128ELi160ELi256ELi128ELb1ELb1ELb1ELb1ELb1ELb1EEEEEEEEEvNT_6ParamsE --------------------------
	.section	.nv.info._ZN7cutlass13device_kernelIN5flash11enable_sm90INS1_16FlashAttnFwdSm90INS1_25CollectiveMainloopFwdSm90ILi2EN4cute5tupleIJNS5_1CILi1EEES8_S8_EEENS6_IJNS7_ILi128EEENS7_ILi160EEENS7_ILi192EEEEEELi192ENS_12float_e4m3_tEfNS_4arch4Sm90ELb1ELb0ELb0ELb1ELb1ELb1ELb0ELb1ELb1ELb1ELb1ELb0EEENS1_21CollectiveEpilogueFwdINS6_IJSA_SC_SB_EEES9_NS_10bfloat16_tESG_Li256ELb1ELb1ELb1ELb1EEENS1_36VarlenDynamicPersistentTileSchedulerILi128ELi160ELi256ELi128ELb1ELb1ELb1ELb1ELb1ELb1EEEEEEEEEvNT_6ParamsE,"",@"SHT_CUDA_INFO"
	.sectionflags	@""
	.align	4


	//----- nvinfo : EIATTR_CUDA_API_VERSION
	.align		4
        /*0000*/ 	.byte	0x04, 0x37
        /*0002*/ 	.short	(.L_486 - .L_485)
.L_485:
        /*0004*/ 	.word	0x00000082


	//----- nvinfo : EIATTR_KPARAM_INFO
	.align		4
.L_486:
        /*0008*/ 	.byte	0x04, 0x17
        /*000a*/ 	.short	(.L_488 - .L_487)
.L_487:
        /*000c*/ 	.word	0x00000000
        /*0010*/ 	.short	0x0000
        /*0012*/ 	.short	0x0000
        /*0014*/ 	.byte	0x00, 0xf0, 0x01, 0x2a


	//----- nvinfo : EIATTR_SPARSE_MMA_MASK
	.align		4
.L_488:
        /*0018*/ 	.byte	0x03, 0x50
        /*001a*/ 	.short	0x0000


	//----- nvinfo : EIATTR_MAXREG_COUNT
	.align		4
        /*001c*/ 	.byte	0x03, 0x1b
        /*001e*/ 	.short	0x00a8


	//----- nvinfo : EIATTR_MERCURY_ISA_VERSION
	.align		4
        /*0020*/ 	.byte	0x03, 0x5f
        /*0022*/ 	.short	0x0101


	//----- nvinfo : EIATTR_VRC_CTA_INIT_COUNT
	.align		4
        /*0024*/ 	.byte	0x02, 0x4a
	.zero		1
	.zero		1


	//----- nvinfo : EIATTR_EXIT_INSTR_OFFSETS
	.align		4
        /*0028*/ 	.byte	0x04, 0x1c
        /*002a*/ 	.short	(.L_490 - .L_489)


	//   ....[0]....
.L_489:
        /*002c*/ 	.word	0x00000010


	//----- nvinfo : EIATTR_MAX_THREADS
	.align		4
.L_490:
        /*0030*/ 	.byte	0x04, 0x05
        /*0032*/ 	.short	(.L_492 - .L_491)
.L_491:
        /*0034*/ 	.word	0x00000180
        /*0038*/ 	.word	0x00000001
        /*003c*/ 	.word	0x00000001


	//----- nvinfo : EIATTR_CBANK_PARAM_SIZE
	.align		4
.L_492:
        /*0040*/ 	.byte	0x03, 0x19
        /*0042*/ 	.short	0x0a80


	//----- nvinfo : EIATTR_PARAM_CBANK
	.align		4
        /*0044*/ 	.byte	0x04, 0x0a
        /*0046*/ 	.short	(.L_494 - .L_493)
	.align		4
.L_493:
        /*0048*/ 	.word	index@(.nv.constant0._ZN7cutlass13device_kernelIN5flash11enable_sm90INS1_16FlashAttnFwdSm90INS1_25CollectiveMainloopFwdSm90ILi2EN4cute5tupleIJNS5_1CILi1EEES8_S8_EEENS6_IJNS7_ILi128EEENS7_ILi160EEENS7_ILi192EEEEEELi192ENS_12float_e4m3_tEfNS_4arch4Sm90ELb1ELb0ELb0ELb1ELb1ELb1ELb0ELb1ELb1ELb1ELb1ELb0EEENS1_21CollectiveEpilogueFwdINS6_IJSA_SC_SB_EEES9_NS_10bfloat16_tESG_Li256ELb1ELb1ELb1ELb1EEENS1_36VarlenDynamicPersistentTileSchedulerILi128ELi160ELi256ELi128ELb1ELb1ELb1ELb1ELb1ELb1EEEEEEEEEvNT_6ParamsE)
        /*004c*/ 	.short	0x0380
        /*004e*/ 	.short	0x0a80


	//----- nvinfo : EIATTR_SW_WAR
	.align		4
.L_494:
        /*0050*/ 	.byte	0x04, 0x36
        /*0052*/ 	.short	(.L_496 - .L_495)
.L_495:
        /*0054*/ 	.word	0x00000008
.L_496:


//--------------------- .nv.info._ZN7cutlass13device_kernelIN5flash11enable_sm90INS1_16FlashAttnFwdSm90INS1_25CollectiveMainloopFwdSm90ILi2EN4cute5tupleIJNS5_1CILi1EEES8_S8_EEENS6_IJNS7_ILi128EEENS7_ILi160EEESA_EEELi128ENS_12float_e4m3_tEfNS_4arch4Sm90ELb0ELb0ELb0ELb0ELb1ELb0ELb0ELb1ELb1ELb1ELb1ELb0EEENS1_21CollectiveEpilogueFwdINS6_IJSA_SA_SB_EEES9_NS_10bfloat16_tESF_Li256ELb0ELb1ELb1ELb1EEENS1_19SingleTileSchedulerILb0ELb1ELb1ELi128EEEEEEEEEvNT_6ParamsE --------------------------
	.section	.nv.info._ZN7cutlass13device_kernelIN5flash11enable_sm90INS1_16FlashAttnFwdSm90INS1_25CollectiveMainloopFwdSm90ILi2EN4cute5tupleIJNS5_1CILi1EEES8_S8_EEENS6_IJNS7_ILi128EEENS7_ILi160EEESA_EEELi128ENS_12float_e4m3_tEfNS_4arch4Sm90ELb0ELb0ELb0ELb0ELb1ELb0ELb0ELb1ELb1ELb1ELb1ELb0EEENS1_21CollectiveEpilogueFwdINS6_IJSA_SA_SB_EEES9_NS_10bfloat16_tESF_Li256ELb0ELb1ELb1ELb1EEENS1_19SingleTileSchedulerILb0ELb1ELb1ELi128EEEEEEEEEvNT_6ParamsE,"",@"SHT_CUDA_INFO"
	.sectionflags	@""
	.align	4


	//----- nvinfo : EIATTR_CUDA_API_VERSION
	.align		4
        /*0000*/ 	.byte	0x04, 0x37
        /*0002*/ 	.short	(.L_498 - .L_497)
.L_497:
        /*0004*/ 	.word	0x00000082


	//----- nvinfo : EIATTR_KPARAM_INFO
	.align		4
.L_498:
        /*0008*/ 	.byte	0x04, 0x17
        /*000a*/ 	.short	(.L_500 - .L_499)
.L_499:
        /*000c*/ 	.word	0x00000000
        /*0010*/ 	.short	0x0000
        /*0012*/ 	.short	0x0000
        /*0014*/ 	.byte	0x00, 0xf0, 0x01, 0x28


	//----- nvinfo : EIATTR_SPARSE_MMA_MASK
	.align		4
.L_500:
        /*0018*/ 	.byte	0x03, 0x50
        /*001a*/ 	.short	0x0000


	//----- nvinfo : EIATTR_MAXREG_COUNT
	.align		4
        /*001c*/ 	.byte	0x03, 0x1b
        /*001e*/ 	.short	0x00a8


	//----- nvinfo : EIATTR_MERCURY_ISA_VERSION
	.align		4
        /*0020*/ 	.byte	0x03, 0x5f
        /*0022*/ 	.short	0x0101


	//----- nvinfo : EIATTR_VRC_CTA_INIT_COUNT
	.align		4
        /*0024*/ 	.byte	0x02, 0x4a
	.zero		1
	.zero		1


	//----- nvinfo : EIATTR_EXIT_INSTR_OFFSETS
	.align		4
        /*0028*/ 	.byte	0x04, 0x1c
        /*002a*/ 	.short	(.L_502 - .L_501)


	//   ....[0]....
.L_501:
        /*002c*/ 	.word	0x00000010


	//----- nvinfo : EIATTR_MAX_THREADS
	.align		4
.L_502:
        /*0030*/ 	.byte	0x04, 0x05
        /*0032*/ 	.short	(.L_504 - .L_503)
.L_503:
        /*0034*/ 	.word	0x00000180
        /*0038*/ 	.word	0x00000001
        /*003c*/ 	.word	0x00000001


	//----- nvinfo : EIATTR_CBANK_PARAM_SIZE
	.align		4
.L_504:
        /*0040*/ 	.byte	0x03, 0x19
        /*0042*/ 	.short	0x0a00


	//----- nvinfo : EIATTR_PARAM_CBANK
	.align		4
        /*0044*/ 	.byte	0x04, 0x0a
        /*0046*/ 	.short	(.L_506 - .L_505)
	.align		4
.L_505:
        /*0048*/ 	.word	index@(.nv.constant0._ZN7cutlass13device_kernelIN5flash11enable_sm90INS1_16FlashAttnFwdSm90INS1_25CollectiveMainloopFwdSm90ILi2EN4cute5tupleIJNS5_1CILi1EEES8_S8_EEENS6_IJNS7_ILi128EEENS7_ILi160EEESA_EEELi128ENS_12float_e4m3_tEfNS_4arch4Sm90ELb0ELb0ELb0ELb0ELb1ELb0ELb0ELb1ELb1ELb1ELb1ELb0EEENS1_21CollectiveEpilogueFwdINS6_IJSA_SA_SB_EEES9_NS_10bfloat16_tESF_Li256ELb0ELb1ELb1ELb1EEENS1_19SingleTileSchedulerILb0ELb1ELb1ELi128EEEEEEEEEvNT_6ParamsE)
        /*004c*/ 	.short	0x0380
        /*004e*/ 	.short	0x0a00


	//----- nvinfo : EIATTR_SW_WAR
	.align		4
.L_506:
        /*0050*/ 	.byte	0x04, 0x36
        /*0052*/ 	.short	(.L_508 - .L_507)
.L_507:
        /*0054*/ 	.word	0x00000008
.L_508:


//--------------------- .nv.info._ZN7cutlass13device_kernelIN5flash11enable_sm90INS1_16FlashAttnFwdSm90INS1_25CollectiveMainloopFwdSm90ILi2EN4cute5tupleIJNS5_1CILi1EEES8_S8_EEENS6_IJNS7_ILi128EEENS7_ILi160EEESA_EEELi128ENS_12float_e4m3_tEfNS_4arch4Sm90ELb0ELb0ELb0ELb1ELb1ELb0ELb0ELb1ELb1ELb1ELb1ELb0EEENS1_21CollectiveEpilogueFwdINS6_IJSA_SA_SB_EEES9_NS_10bfloat16_tESF_Li256ELb1ELb1ELb1ELb1EEENS1_36VarlenDynamicPersistentTileSchedulerILi128ELi160ELi256ELi128ELb1ELb1ELb1ELb0ELb1ELb1EEEEEEEEEvNT_6ParamsE --------------------------
	.section	.nv.info._ZN7cutlass13device_kernelIN5flash11enable_sm90INS1_16FlashAttnFwdSm90INS1_25CollectiveMainloopFwdSm90ILi2EN4cute5tupleIJNS5_1CILi1EEES8_S8_EEENS6_IJNS7_ILi128EEENS7_ILi160EEESA_EEELi128ENS_12float_e4m3_tEfNS_4arch4Sm90ELb0ELb0ELb0ELb1ELb1ELb0ELb0ELb1ELb1ELb1ELb1ELb0EEENS1_21CollectiveEpilogueFwdINS6_IJSA_SA_SB_EEES9_NS_10bfloat16_tESF_Li256ELb1ELb1ELb1ELb1EEENS1_36VarlenDynamicPersistentTileSchedulerILi128ELi160ELi256ELi128ELb1ELb1ELb1ELb0ELb1ELb1EEEEEEEEEvNT_6ParamsE,"",@"SHT_CUDA_INFO"
	.sectionflags	@""
	.align	4


	//----- nvinfo : EIATTR_CUDA_API_VERSION
	.align		4
        /*0000*/ 	.byte	0x04, 0x37
        /*0002*/ 	.short	(.L_510 - .L_509)
.L_509:
        /*0004*/ 	.word	0x00000082


	//----- nvinfo : EIATTR_KPARAM_INFO
	.align		4
.L_510:
        /*0008*/ 	.byte	0x04, 0x17
        /*000a*/ 	.short	(.L_512 - .L_511)
.L_511:
        /*000c*/ 	.word	0x00000000
        /*0010*/ 	.short	0x0000
        /*0012*/ 	.short	0x0000
        /*0014*/ 	.byte	0x00, 0xf0, 0x01, 0x2a


	//----- nvinfo : EIATTR_SPARSE_MMA_MASK
	.align		4
.L_512:
        /*0018*/ 	.byte	0x03, 0x50
        /*001a*/ 	.short	0x0000


	//----- nvinfo : EIATTR_MAXREG_COUNT
	.align		4
        /*001c*/ 	.byte	0x03, 0x1b
        /*001e*/ 	.short	0x00a8


	//----- nvinfo : EIATTR_MERCURY_ISA_VERSION
	.align		4
        /*0020*/ 	.byte	0x03, 0x5f
        /*0022*/ 	.short	0x0101


	//----- nvinfo : EIATTR_VRC_CTA_INIT_COUNT
	.align		4
        /*0024*/ 	.byte	0x02, 0x4a
	.zero		1
	.zero		1


	//----- nvinfo : EIATTR_EXIT_INSTR_OFFSETS
	.align		4
        /*0028*/ 	.byte	0x04, 0x1c
        /*002a*/ 	.short	(.L_514 - .L_513)


	//   ....[0]....
.L_513:
        /*002c*/ 	.word	0x00000010


	//----- nvinfo : EIATTR_MAX_THREADS
	.align		4
.L_514:
        /*0030*/ 	.byte	0x04, 0x05
        /*0032*/ 	.short	(.L_516 - .L_515)
.L_515:
        /*0034*/ 	.word	0x00000180
        /*0038*/ 	.word	0x00000001
        /*003c*/ 	.word	0x00000001


	//----- nvinfo : EIATTR_CBANK_PARAM_SIZE
	.align		4
.L_516:
        /*0040*/ 	.byte	0x03, 0x19
        /*0042*/ 	.short	0x0a80


	//----- nvinfo : EIATTR_PARAM_CBANK
	.align		4
        /*0044*/ 	.byte	0x04, 0x0a
        /*0046*/ 	.short	(.L_518 - .L_517)
	.align		4
.L_517:
        /*0048*/ 	.word	index@(.nv.constant0._ZN7cutlass13device_kernelIN5flash11enable_sm90INS1_16FlashAttnFwdSm90INS1_25CollectiveMainloopFwdSm90ILi2EN4cute5tupleIJNS5_1CILi1EEES8_S8_EEENS6_IJNS7_ILi128EEENS7_ILi160EEESA_EEELi128ENS_12float_e4m3_tEfNS_4arch4Sm90ELb0ELb0ELb0ELb1ELb1ELb0ELb0ELb1ELb1ELb1ELb1ELb0EEENS1_21CollectiveEpilogueFwdINS6_IJSA_SA_SB_EEES9_NS_10bfloat16_tESF_Li256ELb1ELb1ELb1ELb1EEENS1_36VarlenDynamicPersistentTileSchedulerILi128ELi160ELi256ELi128ELb1ELb1ELb1ELb0ELb1ELb1EEEEEEEEEvNT_6ParamsE)
        /*004c*/ 	.short	0x0380
        /*004e*/ 	.short	0x0a80


	//----- nvinfo : EIATTR_SW_WAR
	.align		4
.L_518:
        /*0050*/ 	.byte	0x04, 0x36
        /*0052*/ 	.short	(.L_520 - .L_519)
.L_519:
        /*0054*/ 	.word	0x00000008
.L_520:


//--------------------- .nv.info._ZN7cutlass13device_kernelIN5flash11enable_sm90INS1_16FlashAttnFwdSm90INS1_25CollectiveMainloopFwdSm90ILi2EN4cute5tupleIJNS5_1CILi1EEES8_S8_EEENS6_IJNS7_ILi128EEENS7_ILi160EEESA_EEELi128ENS_12float_e4m3_tEfNS_4arch4Sm90ELb0ELb0ELb0ELb1ELb1ELb1ELb0ELb1ELb1ELb1ELb1ELb0EEENS1_21CollectiveEpilogueFwdINS6_IJSA_SA_SB_EEES9_NS_10bfloat16_tESF_Li256ELb1ELb1ELb1ELb1EEENS1_36VarlenDynamicPersistentTileSchedulerILi128ELi160ELi256ELi128ELb1ELb1ELb1ELb0ELb1ELb1EEEEEEEEEvNT_6ParamsE --------------------------
	.section	.nv.info._ZN7cutlass13device_kernelIN5flash11enable_sm90INS1_16FlashAttnFwdSm90INS1_25CollectiveMainloopFwdSm90ILi2EN4cute5tupleIJNS5_1CILi1EEES8_S8_EEENS6_IJNS7_ILi128EEENS7_ILi160EEESA_EEELi128ENS_12float_e4m3_tEfNS_4arch4Sm90ELb0ELb0ELb0ELb1ELb1ELb1ELb0ELb1ELb1ELb1ELb1ELb0EEENS1_21CollectiveEpilogueFwdINS6_IJSA_SA_SB_EEES9_NS_10bfloat16_tESF_Li256ELb1ELb1ELb1ELb1EEENS1_36VarlenDynamicPersistentTileSchedulerILi128ELi160ELi256ELi128ELb1ELb1ELb1ELb0ELb1ELb1EEEEEEEEEvNT_6ParamsE,"",@"SHT_CUDA_INFO"
	.sectionflags	@""
	.align	4


	//----- nvinfo : EIATTR_CUDA_API_VERSION
	.align		4
        /*0000*/ 	.byte	0x04, 0x37
        /*0002*/ 	.short	(.L_522 - .L_521)
.L_521:
        /*0004*/ 	.word	0x00000082


	//----- nvinfo : EIATTR_KPARAM_INFO
	.align		4
.L_522:
        /*0008*/ 	.byte	0x04, 0x17
        /*000a*/ 	.short	(.L_524 - .L_523)
.L_523:
        /*000c*/ 	.word	0x00000000
        /*0010*/ 	.short	0x0000
        /*0012*/ 	.short	0x0000
        /*0014*/ 	.byte	0x00, 0xf0, 0x01, 0x2a


	//----- nvinfo : EIATTR_SPARSE_MMA_MASK
	.align		4
.L_524:
        /*0018*/ 	.byte	0x03, 0x50
        /*001a*/ 	.short	0x0000


	//----- nvinfo : EIATTR_MAXREG_COUNT
	.align		4
        /*001c*/ 	.byte	0x03, 0x1b
        /*001e*/ 	.short	0x00a8


	//----- nvinfo : EIATTR_MERCURY_ISA_VERSION
	.align		4
        /*0020*/ 	.byte	0x03, 0x5f
        /*0022*/ 	.short	0x0101


	//----- nvinfo : EIATTR_VRC_CTA_INIT_COUNT
	.align		4
        /*0024*/ 	.byte	0x02, 0x4a
	.zero		1
	.zero		1


	//----- nvinfo : EIATTR_EXIT_INSTR_OFFSETS
	.align		4
        /*0028*/ 	.byte	0x04, 0x1c
        /*002a*/ 	.short	(.L_526 - .L_525)


	//   ....[0]....
.L_525:
        /*002c*/ 	.word	0x00000010


	//----- nvinfo : EIATTR_MAX_THREADS
	.align		4
.L_526:
        /*0030*/ 	.byte	0x04, 0x05
        /*0032*/ 	.short	(.L_528 - .L_527)
.L_527:
        /*0034*/ 	.word	0x00000180
        /*0038*/ 	.word	0x00000001
        /*003c*/ 	.word	0x00000001


	//----- nvinfo : EIATTR_CBANK_PARAM_SIZE
	.align		4
.L_528:
        /*0040*/ 	.byte	0x03, 0x19
        /*0042*/ 	.short	0x0a80


	//----- nvinfo : EIATTR_PARAM_CBANK
	.align		4
        /*0044*/ 	.byte	0x04, 0x0a
        /*0046*/ 	.short	(.L_530 - .L_529)
	.align		4
.L_529:
        /*0048*/ 	.word	index@(.nv.constant0._ZN7cutlass13device_kernelIN5flash11enable_sm90INS1_16FlashAttnFwdSm90INS1_25CollectiveMainloopFwdSm90ILi2EN4cute5tupleIJNS5_1CILi1EEES8_S8_EEENS6_IJNS7_ILi128EEENS7_ILi160EEESA_EEELi128ENS_12float_e4m3_tEfNS_4arch4Sm90ELb0ELb0ELb0ELb1ELb1ELb1ELb0ELb1ELb1ELb1ELb1ELb0EEENS1_21CollectiveEpilogueFwdINS6_IJSA_SA_SB_EEES9_NS_10bfloat16_tESF_Li256ELb1ELb1ELb1ELb1EEENS1_36VarlenDynamicPersistentTileSchedulerILi128ELi160ELi256ELi128ELb1ELb1ELb1ELb0ELb1ELb1EEEEEEEEEvNT_6ParamsE)
        /*004c*/ 	.short	0x0380
        /*004e*/ 	.short	0x0a80


	//----- nvinfo : EIATTR_SW_WAR
	.align		4
.L_530:
        /*0050*/ 	.byte	0x04, 0x36
        /*0052*/ 	.short	(.L_532 - .L_531)
.L_531:
        /*0054*/ 	.word	0x00000008
.L_532:


//--------------------- .nv.info._ZN7cutlass13device_kernelIN5flash11enable_sm90INS1_16FlashAttnFwdSm90INS1_25CollectiveMainloopFwdSm90ILi2EN4cute5tupleIJNS5_1CILi1EEES8_S8_EEENS6_IJNS7_ILi128EEENS7_ILi160EEESA_EEELi128ENS_12float_e4m3_tEfNS_4arch4Sm90ELb0ELb1ELb0ELb0ELb1ELb0ELb0ELb1ELb1ELb1ELb1ELb0EEENS1_21CollectiveEpilogueFwdINS6_IJSA_SA_SB_EEES9_NS_10bfloat16_tESF_Li256ELb0ELb1ELb1ELb1EEENS1_19SingleTileSchedulerILb0ELb1ELb1ELi128EEEEEEEEEvNT_6ParamsE --------------------------
	.section	.nv.info._ZN7cutlass13device_kernelIN5flash11enable_sm90INS1_16FlashAttnFwdSm90INS1_25CollectiveMainloopFwdSm90ILi2EN4cute5tupleIJNS5_1CILi1EEES8_S8_EEENS6_IJNS7_ILi128EEENS7_ILi160EEESA_EEELi128ENS_12float_e4m3_tEfNS_4arch4Sm90ELb0ELb1ELb0ELb0ELb1ELb0ELb0ELb1ELb1ELb1ELb1ELb0EEENS1_21CollectiveEpilogueFwdINS6_IJSA_SA_SB_EEES9_NS_10bfloat16_tESF_Li256ELb0ELb1ELb1ELb1EEENS1_19SingleTileSchedulerILb0ELb1ELb1ELi128EEEEEEEEEvNT_6ParamsE,"",@"SHT_CUDA_INFO"
	.sectionflags	@""
	.align	4


	//----- nvinfo : EIATTR_CUDA_API_VERSION
	.align		4
        /*0000*/ 	.byte	0x04, 0x37
        /*0002*/ 	.short	(.L_534 - .L_533)
.L_533:
        /*0004*/ 	.word	0x00000082


	//----- nvinfo : EIATTR_KPARAM_INFO
	.align		4
.L_534:
        /*0008*/ 	.byte	0x04, 0x17
        /*000a*/ 	.short	(.L_536 - .L_535)
.L_535:
        /*000c*/ 	.word	0x00000000
        /*0010*/ 	.short	0x0000
        /*0012*/ 	.short	0x0000
        /*0014*/ 	.byte	0x00, 0xf0, 0x01, 0x28


	//----- nvinfo : EIATTR_SPARSE_MMA_MASK
	.align		4
.L_536:
        /*0018*/ 	.byte	0x03, 0x50
        /*001a*/ 	.short	0x0000


	//----- nvinfo : EIATTR_MAXREG_COUNT
	.align		4
        /*001c*/ 	.byte	0x03, 0x1b
        /*001e*/ 	.short	0x00a8


	//----- nvinfo : EIATTR_MERCURY_ISA_VERSION
	.align		4
        /*0020*/ 	.byte	0x03, 0x5f
        /*0022*/ 	.short	0x0101


	//----- nvinfo : EIATTR_VRC_CTA_INIT_COUNT
	.align		4
        /*0024*/ 	.byte	0x02, 0x4a
	.zero		1
	.zero		1


	//----- nvinfo : EIATTR_EXIT_INSTR_OFFSETS
	.align		4
        /*0028*/ 	.byte	0x04, 0x1c
        /*002a*/ 	.short	(.L_538 - .L_537)


	//   ....[0]....
.L_537:
        /*002c*/ 	.word	0x00000010


	//----- nvinfo : EIATTR_MAX_THREADS
	.align		4
.L_538:
        /*0030*/ 	.byte	0x04, 0x05
        /*0032*/ 	.short	(.L_540 - .L_539)
.L_539:
        /*0034*/ 	.word	0x00000180
        /*0038*/ 	.word	0x00000001
        /*003c*/ 	.word	0x00000001


	//----- nvinfo : EIATTR_CBANK_PARAM_SIZE
	.align		4
.L_540:
        /*0040*/ 	.byte	0x03, 0x19
        /*0042*/ 	.short	0x0a00


	//----- nvinfo : EIATTR_PARAM_CBANK
	.align		4
        /*0044*/ 	.byte	0x04, 0x0a
        /*0046*/ 	.short	(.L_542 - .L_541)
	.align		4
.L_541:
        /*0048*/ 	.word	index@(.nv.constant0._ZN7cutlass13device_kernelIN5flash11enable_sm90INS1_16FlashAttnFwdSm90INS1_25CollectiveMainloopFwdSm90ILi2EN4cute5tupleIJNS5_1CILi1EEES8_S8_EEENS6_IJNS7_ILi128EEENS7_ILi160EEESA_EEELi128ENS_12float_e4m3_tEfNS_4arch4Sm90ELb0ELb1ELb0ELb0ELb1ELb0ELb0ELb1ELb1ELb1ELb1ELb0EEENS1_21CollectiveEpilogueFwdINS6_IJSA_SA_SB_EEES9_NS_10bfloat16_tESF_Li256ELb0ELb1ELb1ELb1EEENS1_19SingleTileSchedulerILb0ELb1ELb1ELi128EEEEEEEEEvNT_6ParamsE)
        /*004c*/ 	.short	0x0380
        /*004e*/ 	.short	0x0a00


	//----- nvinfo : EIATTR_SW_WAR
	.align		4
.L_542:
        /*0050*/ 	.byte	0x04, 0x36
        /*0052*/ 	.short	(.L_544 - .L_543)
.L_543:
        /*0054*/ 	.word	0x00000008
.L_544:


//--------------------- .nv.info._ZN7cutlass13device_kernelIN5flash11enable_sm90INS1_16FlashAttnFwdSm90INS1_25CollectiveMainloopFwdSm90ILi2EN4cute5tupleIJNS5_1CILi1EEES8_S8_EEENS6_IJNS7_ILi128EEENS7_ILi160EEESA_EEELi128ENS_12float_e4m3_tEfNS_4arch4Sm90ELb0ELb1ELb0ELb1ELb1ELb0ELb0ELb1ELb1ELb1ELb1ELb0EEENS1_21CollectiveEpilogueFwdINS6_IJSA_SA_SB_EEES9_NS_10bfloat16_tESF_Li256ELb1ELb1ELb1ELb1EEENS1_36VarlenDynamicPersistentTileSchedulerILi128ELi160ELi256ELi128ELb1ELb1ELb1ELb1ELb0ELb1EEEEEEEEEvNT_6ParamsE --------------------------
	.section	.nv.info._ZN7cutlass13device_kernelIN5flash11enable_sm90INS1_16FlashAttnFwdSm90INS1_25CollectiveMainloopFwdSm90ILi2EN4cute5tupleIJNS5_1CILi1EEES8_S8_EEENS6_IJNS7_ILi128EEENS7_ILi160EEESA_EEELi128ENS_12float_e4m3_tEfNS_4arch4Sm90ELb0ELb1ELb0ELb1ELb1ELb0ELb0ELb1ELb1ELb1ELb1ELb0EEENS1_21CollectiveEpilogueFwdINS6_IJSA_SA_SB_EEES9_NS_10bfloat16_tESF_Li256ELb1ELb1ELb1ELb1EEENS1_36VarlenDynamicPersistentTileSchedulerILi128ELi160ELi256ELi128ELb1ELb1ELb1ELb1ELb0ELb1EEEEEEEEEvNT_6ParamsE,"",@"SHT_CUDA_INFO"
	.sectionflags	@""
	.align	4


	//----- nvinfo : EIATTR_CUDA_API_VERSION
	.align		4
        /*0000*/ 	.byte	0x04, 0x37
        /*0002*/ 	.short	(.L_546 - .L_545)
.L_545:
        /*0004*/ 	.word	0x00000082


	//----- nvinfo : EIATTR_KPARAM_INFO
	.align		4
.L_546:
        /*0008*/ 	.byte	0x04, 0x17
        /*000a*/ 	.short	(.L_548 - .L_547)
.L_547:
        /*000c*/ 	.word	0x00000000
        /*0010*/ 	.short	0x0000
        /*0012*/ 	.short	0x0000
        /*0014*/ 	.byte	0x00, 0xf0, 0x01, 0x2a


	//----- nvinfo : EIATTR_SPARSE_MMA_MASK
	.align		4
.L_548:
        /*0018*/ 	.byte	0x03, 0x50
        /*001a*/ 	.short	0x0000


	//----- nvinfo : EIATTR_MAXREG_COUNT
	.align		4
        /*001c*/ 	.byte	0x03, 0x1b
        /*001e*/ 	.short	0x00a8


	//----- nvinfo : EIATTR_MERCURY_ISA_VERSION
	.align		4
        /*0020*/ 	.byte	0x03, 0x5f
        /*0022*/ 	.short	0x0101


	//----- nvinfo : EIATTR_VRC_CTA_INIT_COUNT
	.align		4
        /*0024*/ 	.byte	0x02, 0x4a
	.zero		1
	.zero		1


	//----- nvinfo : EIATTR_EXIT_INSTR_OFFSETS
	.align		4
        /*0028*/ 	.byte	0x04, 0x1c
        /*002a*/ 	.short	(.L_550 - .L_549)


	//   ....[0]....
.L_549:
        /*002c*/ 	.word	0x00000010


	//----- nvinfo : EIATTR_MAX_THREADS
	.align		4
.L_550:
        /*0030*/ 	.byte	0x04, 0x05
        /*0032*/ 	.short	(.L_552 - .L_551)
.L_551:
        /*0034*/ 	.word	0x00000180
        /*0038*/ 	.word	0x00000001
        /*003c*/ 	.word	0x00000001


	//----- nvinfo : EIATTR_CBANK_PARAM_SIZE
	.align		4
.L_552:
        /*0040*/ 	.byte	0x03, 0x19
        /*0042*/ 	.short	0x0a80


	//----- nvinfo : EIATTR_PARAM_CBANK
	.align		4
        /*0044*/ 	.byte	0x04, 0x0a
        /*0046*/ 	.short	(.L_554 - .L_553)
	.align		4
.L_553:
        /*0048*/ 	.word	index@(.nv.constant0._ZN7cutlass13device_kernelIN5flash11enable_sm90INS1_16FlashAttnFwdSm90INS1_25CollectiveMainloopFwdSm90ILi2EN4cute5tupleIJNS5_1CILi1EEES8_S8_EEENS6_IJNS7_ILi128EEENS7_ILi160EEESA_EEELi128ENS_12float_e4m3_tEfNS_4arch4Sm90ELb0ELb1ELb0ELb1ELb1ELb0ELb0ELb1ELb1ELb1ELb1ELb0EEENS1_21CollectiveEpilogueFwdINS6_IJSA_SA_SB_EEES9_NS_10bfloat16_tESF_Li256ELb1ELb1ELb1ELb1EEENS1_36VarlenDynamicPersistentTileSchedulerILi128ELi160ELi256ELi128ELb1ELb1ELb1ELb1ELb0ELb1EEEEEEEEEvNT_6ParamsE)
        /*004c*/ 	.short	0x0380
        /*004e*/ 	.short	0x0a80


	//----- nvinfo : EIATTR_SW_WAR
	.align		4
.L_554:
        /*0050*/ 	.byte	0x04, 0x36
        /*0052*/ 	.short	(.L_556 - .L_555)
.L_555:
        /*0054*/ 	.word	0x00000008
.L_556:


//--------------------- .nv.info._ZN7cutlass13device_kernelIN5flash11enable_sm90INS1_16FlashAttnFwdSm90INS1_25CollectiveMainloopFwdSm90ILi2EN4cute5tupleIJNS5_1CILi1EEES8_S8_EEENS6_IJNS7_ILi128EEENS7_ILi160EEESA_EEELi128ENS_12float_e4m3_tEfNS_4arch4Sm90ELb0ELb1ELb0ELb1ELb1ELb1ELb0ELb1ELb1ELb1ELb1ELb0EEENS1_21CollectiveEpilogueFwdINS6_IJSA_SA_SB_EEES9_NS_10bfloat16_tESF_Li256ELb1ELb1ELb1ELb1EEENS1_36VarlenDynamicPersistentTileSchedulerILi128ELi160ELi256ELi128ELb1ELb1ELb1ELb1ELb0ELb1EEEEEEEEEvNT_6ParamsE --------------------------
	.section	.nv.info._ZN7cutlass13device_kernelIN5flash11enable_sm90INS1_16FlashAttnFwdSm90INS1_25CollectiveMainloopFwdSm90ILi2EN4cute5tupleIJNS5_1CILi1EEES8_S8_EEENS6_IJNS7_ILi128EEENS7_ILi160EEESA_EEELi128ENS_12float_e4m3_tEfNS_4arch4Sm90ELb0ELb1ELb0ELb1ELb1ELb1ELb0ELb1ELb1ELb1ELb1ELb0EEENS1_21CollectiveEpilogueFwdINS6_IJSA_SA_SB_EEES9_NS_10bfloat16_tESF_Li256ELb1ELb1ELb1ELb1EEENS1_36VarlenDynamicPersistentTileSchedulerILi128ELi160ELi256ELi128ELb1ELb1ELb1ELb1ELb0ELb1EEEEEEEEEvNT_6ParamsE,"",@"SHT_CUDA_INFO"
	.sectionflags	@""
	.align	4


	//----- nvinfo : EIATTR_CUDA_API_VERSION
	.align		4
        /*0000*/ 	.byte	0x04, 0x37
        /*0002*/ 	.short	(.L_558 - .L_557)
.L_557:
        /*0004*/ 	.word	0x00000082


	//----- nvinfo : EIATTR_KPARAM_INFO
	.align		4
.L_558:
        /*0008*/ 	.byte	0x04, 0x17
        /*000a*/ 	.short	(.L_560 - .L_559)
.L_559:
        /*000c*/ 	.word	0x00000000
        /*0010*/ 	.short	0x0000
        /*0012*/ 	.short	0x0000
        /*0014*/ 	.byte	0x00, 0xf0, 0x01, 0x2a


	//----- nvinfo : EIATTR_SPARSE_MMA_MASK
	.align		4
.L_560:
        /*0018*/ 	.byte	0x03, 0x50
        /*001a*/ 	.short	0x0000


	//----- nvinfo : EIATTR_MAXREG_COUNT
	.align		4
        /*001c*/ 	.byte	0x03, 0x1b
        /*001e*/ 	.short	0x00a8


	//----- nvinfo : EIATTR_MERCURY_ISA_VERSION
	.align		4
        /*0020*/ 	.byte	0x03, 0x5f
        /*0022*/ 	.short	0x0101


	//----- nvinfo : EIATTR_VRC_CTA_INIT_COUNT
	.align		4
        /*0024*/ 	.byte	0x02, 0x4a
	.zero		1
	.zero		1


	//----- nvinfo : EIATTR_EXIT_INSTR_OFFSETS
	.align		4
        /*0028*/ 	.byte	0x04, 0x1c
        /*002a*/ 	.short	(.L_562 - .L_561)


	//   ....[0]....
.L_561:
        /*002c*/ 	.word	0x00000010


	//----- nvinfo : EIATTR_MAX_THREADS
	.align		4
.L_562:
        /*0030*/ 	.byte	0x04, 0x05
        /*0032*/ 	.short	(.L_564 - .L_563)
.L_563:
        /*0034*/ 	.word	0x00000180
        /*0038*/ 	.word	0x00000001
        /*003c*/ 	.word	0x00000001


	//----- nvinfo : EIATTR_CBANK_PARAM_SIZE
	.align		4
.L_564:
        /*0040*/ 	.byte	0x03, 0x19
        /*0042*/ 	.short	0x0a80


	//----- nvinfo : EIATTR_PARAM_CBANK
	.align		4
        /*0044*/ 	.byte	0x04, 0x0a
        /*0046*/ 	.short	(.L_566 - .L_565)
	.align		4
.L_565:
        /*0048*/ 	.word	index@(.nv.constant0._ZN7cutlass13device_kernelIN5flash11enable_sm90INS1_16FlashAttnFwdSm90INS1_25CollectiveMainloopFwdSm90ILi2EN4cute5tupleIJNS5_1CILi1EEES8_S8_EEENS6_IJNS7_ILi128EEENS7_ILi160EEESA_EEELi128ENS_12float_e4m3_tEfNS_4arch4Sm90ELb0ELb1ELb0ELb1ELb1ELb1ELb0ELb1ELb1ELb1ELb1ELb0EEENS1_21CollectiveEpilogueFwdINS6_IJSA_SA_SB_EEES9_NS_10bfloat16_tESF_Li256ELb1ELb1ELb1ELb1EEENS1_36VarlenDynamicPersistentTileSchedulerILi128ELi160ELi256ELi128ELb1ELb1ELb1ELb1ELb0ELb1EEEEEEEEEvNT_6ParamsE)
        /*004c*/ 	.short	0x0380
        /*004e*/ 	.short	0x0a80


	//----- nvinfo : EIATTR_SW_WAR
	.align		4
.L_566:
        /*0050*/ 	.byte	0x04, 0x36
        /*0052*/ 	.short	(.L_568 - .L_567)
.L_567:
        /*0054*/ 	.word	0x00000008
.L_568:


//--------------------- .nv.info._ZN7cutlass13device_kernelIN5flash11enable_sm90INS1_16FlashAttnFwdSm90INS1_25CollectiveMainloopFwdSm90ILi2EN4cute5tupleIJNS5_1CILi1EEES8_S8_EEENS6_IJNS7_ILi128EEENS7_ILi160EEESA_EEELi128ENS_12float_e4m3_tEfNS_4arch4Sm90ELb1ELb0ELb0ELb0ELb1ELb0ELb0ELb1ELb1ELb1ELb1ELb0EEENS1_21CollectiveEpilogueFwdINS6_IJSA_SA_SB_EEES9_NS_10bfloat16_tESF_Li256ELb0ELb1ELb1ELb1EEENS1_19SingleTileSchedulerILb0ELb1ELb1ELi128EEEEEEEEEvNT_6ParamsE --------------------------
	.section	.nv.info._ZN7cutlass13device_kernelIN5flash11enable_sm90INS1_16FlashAttnFwdSm90INS1_25CollectiveMainloopFwdSm90ILi2EN4cute5tupleIJNS5_1CILi1EEES8_S8_EEENS6_IJNS7_ILi128EEENS7_ILi160EEESA_EEELi128ENS_12float_e4m3_tEfNS_4arch4Sm90ELb1ELb0ELb0ELb0ELb1ELb0ELb0ELb1ELb1ELb1ELb1ELb0EEENS1_21CollectiveEpilogueFwdINS6_IJSA_SA_SB_EEES9_NS_10bfloat16_tESF_Li256ELb0ELb1ELb1ELb1EEENS1_19SingleTileSchedulerILb0ELb1ELb1ELi128EEEEEEEEEvNT_6ParamsE,"",@"SHT_CUDA_INFO"
	.sectionflags	@""
	.align	4


	//----- nvinfo : EIATTR_CUDA_API_VERSION
	.align		4
        /*0000*/ 	.byte	0x04, 0x37
        /*0002*/ 	.short	(.L_570 - .L_569)
.L_569:
        /*0004*/ 	.word	0x00000082


	//----- nvinfo : EIATTR_KPARAM_INFO
	.align		4
.L_570:
        /*0008*/ 	.byte	0x04, 0x17
        /*000a*/ 	.short	(.L_572 - .L_571)
.L_571:
        /*000c*/ 	.word	0x00000000
        /*0010*/ 	.short	0x0000
        /*0012*/ 	.short	0x0000
        /*0014*/ 	.byte	0x00, 0xf0, 0x01, 0x28


	//----- nvinfo : EIATTR_SPARSE_MMA_MASK
	.align		4
.L_572:
        /*0018*/ 	.byte	0x03, 0x50
        /*001a*/ 	.short	0x0000


	//----- nvinfo : EIATTR_MAXREG_COUNT
	.align		4
        /*001c*/ 	.byte	0x03, 0x1b
        /*001e*/ 	.short	0x00a8


	//----- nvinfo : EIATTR_MERCURY_ISA_VERSION
	.align		4
        /*0020*/ 	.byte	0x03, 0x5f
        /*0022*/ 	.short	0x0101


	//----- nvinfo : EIATTR_VRC_CTA_INIT_COUNT
	.align		4
        /*0024*/ 	.byte	0x02, 0x4a
	.zero		1
	.zero		1


	//----- nvinfo : EIATTR_EXIT_INSTR_OFFSETS
	.align		4
        /*0028*/ 	.byte	0x04, 0x1c
        /*002a*/ 	.short	(.L_574 - .L_573)


	//   ....[0]....
.L_573:
        /*002c*/ 	.word	0x00000010


	//----- nvinfo : EIATTR_MAX_THREADS
	.align		4
.L_574:
        /*0030*/ 	.byte	0x04, 0x05
        /*0032*/ 	.short	(.L_576 - .L_575)
.L_575:
        /*0034*/ 	.word	0x00000180
        /*0038*/ 	.word	0x00000001
        /*003c*/ 	.word	0x00000001


	//----- nvinfo : EIATTR_CBANK_PARAM_SIZE
	.align		4
.L_576:
        /*0040*/ 	.byte	0x03, 0x19
        /*0042*/ 	.short	0x0a00


	//----- nvinfo : EIATTR_PARAM_CBANK
	.align		4
        /*0044*/ 	.byte	0x04, 0x0a
        /*0046*/ 	.short	(.L_578 - .L_577)
	.align		4
.L_577:
        /*0048*/ 	.word	index@(.nv.constant0._ZN7cutlass13device_kernelIN5flash11enable_sm90INS1_16FlashAttnFwdSm90INS1_25CollectiveMainloopFwdSm90ILi2EN4cute5tupleIJNS5_1CILi1EEES8_S8_EEENS6_IJNS7_ILi128EEENS7_ILi160EEESA_EEELi128ENS_12float_e4m3_tEfNS_4arch4Sm90ELb1ELb0ELb0ELb0ELb1ELb0ELb0ELb1ELb1ELb1ELb1ELb0EEENS1_21CollectiveEpilogueFwdINS6_IJSA_SA_SB_EEES9_NS_10bfloat16_tESF_Li256ELb0ELb1ELb1ELb1EEENS1_19SingleTileSchedulerILb0ELb1ELb1ELi128EEEEEEEEEvNT_6ParamsE)
        /*004c*/ 	.short	0x0380
        /*004e*/ 	.short	0x0a00


	//----- nvinfo : EIATTR_SW_WAR
	.align		4
.L_578:
        /*0050*/ 	.byte	0x04, 0x36
        /*0052*/ 	.short	(.L_580 - .L_579)
.L_579:
        /*0054*/ 	.word	0x00000008
.L_580:


//--------------------- .nv.info._ZN7cutlass13device_kernelIN5flash11enable_sm90INS1_16FlashAttnFwdSm90INS1_25CollectiveMainloopFwdSm90ILi2EN4cute5tupleIJNS5_1CILi1EEES8_S8_EEENS6_IJNS7_ILi128EEENS7_ILi160EEESA_EEELi128ENS_12float_e4m3_tEfNS_4arch4Sm90ELb1ELb0ELb0ELb1ELb1ELb0ELb0ELb1ELb1ELb1ELb1ELb0EEENS1_21CollectiveEpilogueFwdINS6_IJSA_SA_SB_EEES9_NS_10bfloat16_tESF_Li256ELb1ELb1ELb1ELb1EEENS1_36VarlenDynamicPersistentTileSchedulerILi128ELi160ELi256ELi128ELb1ELb1ELb1ELb1ELb1ELb1EEEEEEEEEvNT_6ParamsE --------------------------
	.section	.nv.info._ZN7cutlass13device_kernelIN5flash11enable_sm90INS1_16FlashAttnFwdSm90INS1_25CollectiveMainloopFwdSm90ILi2EN4cute5tupleIJNS5_1CILi1EEES8_S8_EEENS6_IJNS7_ILi128EEENS7_ILi160EEESA_EEELi128ENS_12float_e4m3_tEfNS_4arch4Sm90ELb1ELb0ELb0ELb1ELb1ELb0ELb0ELb1ELb1ELb1ELb1ELb0EEENS1_21CollectiveEpilogueFwdINS6_IJSA_SA_SB_EEES9_NS_10bfloat16_tESF_Li256ELb1ELb1ELb1ELb1EEENS1_36VarlenDynamicPersistentTileSchedulerILi128ELi160ELi256ELi128ELb1ELb1ELb1ELb1ELb1ELb1EEEEEEEEEvNT_6ParamsE,"",@"SHT_CUDA_INFO"
	.sectionflags	@""
	.align	4


	//----- nvinfo : EIATTR_CUDA_API_VERSION
	.align		4
        /*0000*/ 	.byte	0x04, 0x37
        /*0002*/ 	.short	(.L_582 - .L_581)
.L_581:
        /*0004*/ 	.word	0x00000082


	//----- nvinfo : EIATTR_KPARAM_INFO
	.align		4
.L_582:
        /*0008*/ 	.byte	0x04, 0x17
        /*000a*/ 	.short	(.L_584 - .L_583)
.L_583:
        /*000c*/ 	.word	0x00000000
        /*0010*/ 	.short	0x0000
        /*0012*/ 	.short	0x0000
        /*0014*/ 	.byte	0x00, 0xf0, 0x01, 0x2a


	//----- nvinfo : EIATTR_SPARSE_MMA_MASK
	.align		4
.L_584:
        /*0018*/ 	.byte	0x03, 0x50
        /*001a*/ 	.short	0x0000


	//----- nvinfo : EIATTR_MAXREG_COUNT
	.align		4
        /*001c*/ 	.byte	0x03, 0x1b
        /*001e*/ 	.short	0x00a8


	//----- nvinfo : EIATTR_MERCURY_ISA_VERSION
	.align		4
        /*0020*/ 	.byte	0x03, 0x5f
        /*0022*/ 	.short	0x0101


	//----- nvinfo : EIATTR_VRC_CTA_INIT_COUNT
	.align		4
        /*0024*/ 	.byte	0x02, 0x4a
	.zero		1
	.zero		1


	//----- nvinfo : EIATTR_EXIT_INSTR_OFFSETS
	.align		4
        /*0028*/ 	.byte	0x04, 0x1c
        /*002a*/ 	.short	(.L_586 - .L_585)


	//   ....[0]....
.L_585:
        /*002c*/ 	.word	0x00000010


	//----- nvinfo : EIATTR_MAX_THREADS
	.align		4
.L_586:
        /*0030*/ 	.byte	0x04, 0x05
        /*0032*/ 	.short	(.L_588 - .L_587)
.L_587:
        /*0034*/ 	.word	0x00000180
        /*0038*/ 	.word	0x00000001
        /*003c*/ 	.word	0x00000001


	//----- nvinfo : EIATTR_CBANK_PARAM_SIZE
	.align		4
.L_588:
        /*0040*/ 	.byte	0x03, 0x19
        /*0042*/ 	.short	0x0a80


	//----- nvinfo : EIATTR_PARAM_CBANK
	.align		4
        /*0044*/ 	.byte	0x04, 0x0a
        /*0046*/ 	.short	(.L_590 - .L_589)
	.align		4
.L_589:
        /*0048*/ 	.word	index@(.nv.constant0._ZN7cutlass13device_kernelIN5flash11enable_sm90INS1_16FlashAttnFwdSm90INS1_25CollectiveMainloopFwdSm90ILi2EN4cute5tupleIJNS5_1CILi1EEES8_S8_EEENS6_IJNS7_ILi128EEENS7_ILi160EEESA_EEELi128ENS_12float_e4m3_tEfNS_4arch4Sm90ELb1ELb0ELb0ELb1ELb1ELb0ELb0ELb1ELb1ELb1ELb1ELb0EEENS1_21CollectiveEpilogueFwdINS6_IJSA_SA_SB_EEES9_NS_10bfloat16_tESF_Li256ELb1ELb1ELb1ELb1EEENS1_36VarlenDynamicPersistentTileSchedulerILi128ELi160ELi256ELi128ELb1ELb1ELb1ELb1ELb1ELb1EEEEEEEEEvNT_6ParamsE)
        /*004c*/ 	.short	0x0380
        /*004e*/ 	.short	0x0a80


	//----- nvinfo : EIATTR_SW_WAR
	.align		4
.L_590:
        /*0050*/ 	.byte	0x04, 0x36
        /*0052*/ 	.short	(.L_592 - .L_591)
.L_591:
        /*0054*/ 	.word	0x00000008
.L_592:


//--------------------- .nv.info._ZN7cutlass13device_kernelIN5flash11enable_sm90INS1_16FlashAttnFwdSm90INS1_25CollectiveMainloopFwdSm90ILi2EN4cute5tupleIJNS5_1CILi1EEES8_S8_EEENS6_IJNS7_ILi128EEENS7_ILi160EEESA_EEELi128ENS_12float_e4m3_tEfNS_4arch4Sm90ELb1ELb0ELb0ELb1ELb1ELb1ELb0ELb1ELb1ELb1ELb1ELb0EEENS1_21CollectiveEpilogueFwdINS6_IJSA_SA_SB_EEES9_NS_10bfloat16_tESF_Li256ELb1ELb1ELb1ELb1EEENS1_36VarlenDynamicPersistentTileSchedulerILi128ELi160ELi256ELi128ELb1ELb1ELb1ELb1ELb1ELb1EEEEEEEEEvNT_6ParamsE --------------------------
	.section	.nv.info._ZN7cutlass13device_kernelIN5flash11enable_sm90INS1_16FlashAttnFwdSm90INS1_25CollectiveMainloopFwdSm90ILi2EN4cute5tupleIJNS5_1CILi1EEES8_S8_EEENS6_IJNS7_ILi128EEENS7_ILi160EEESA_EEELi128ENS_12float_e4m3_tEfNS_4arch4Sm90ELb1ELb0ELb0ELb1ELb1ELb1ELb0ELb1ELb1ELb1ELb1ELb0EEENS1_21CollectiveEpilogueFwdINS6_IJSA_SA_SB_EEES9_NS_10bfloat16_tESF_Li256ELb1ELb1ELb1ELb1EEENS1_36VarlenDynamicPersistentTileSchedulerILi128ELi160ELi256ELi128ELb1ELb1ELb1ELb1ELb1ELb1EEEEEEEEEvNT_6ParamsE,"",@"SHT_CUDA_INFO"
	.sectionflags	@""
	.align	4


	//----- nvinfo : EIATTR_CUDA_API_VERSION
	.align		4
        /*0000*/ 	.byte	0x04, 0x37
        /*0002*/ 	.short	(.L_594 - .L_593)
.L_593:
        /*0004*/ 	.word	0x00000082


	//----- nvinfo : EIATTR_KPARAM_INFO
	.align		4
.L_594:
        /*0008*/ 	.byte	0x04, 0x17
        /*000a*/ 	.short	(.L_596 - .L_595)
.L_595:
        /*000c*/ 	.word	0x00000000
        /*0010*/ 	.short	0x0000
        /*0012*/ 	.short	0x0000
        /*0014*/ 	.byte	0x00, 0xf0, 0x01, 0x2a


	//----- nvinfo : EIATTR_SPARSE_MMA_MASK
	.align		4
.L_596:
        /*0018*/ 	.byte	0x03, 0x50
        /*001a*/ 	.short	0x0000


	//----- nvinfo : EIATTR_MAXREG_COUNT
	.align		4
        /*001c*/ 	.byte	0x03, 0x1b
        /*001e*/ 	.short	0x00a8


	//----- nvinfo : EIATTR_MERCURY_ISA_VERSION
	.align		4
        /*0020*/ 	.byte	0x03, 0x5f
        /*0022*/ 	.short	0x0101


	//----- nvinfo : EIATTR_VRC_CTA_INIT_COUNT
	.align		4
        /*0024*/ 	.byte	0x02, 0x4a
	.zero		1
	.zero		1


	//----- nvinfo : EIATTR_EXIT_INSTR_OFFSETS
	.align		4
        /*0028*/ 	.byte	0x04, 0x1c
        /*002a*/ 	.short	(.L_598 - .L_597)


	//   ....[0]....
.L_597:
        /*002c*/ 	.word	0x00000010


	//----- nvinfo : EIATTR_MAX_THREADS
	.align		4
.L_598:
        /*0030*/ 	.byte	0x04, 0x05
        /*0032*/ 	.short	(.L_600 - .L_599)
.L_599:
        /*0034*/ 	.word	0x00000180
        /*0038*/ 	.word	0x00000001
        /*003c*/ 	.word	0x00000001


	//----- nvinfo : EIATTR_CBANK_PARAM_SIZE
	.align		4
.L_600:
        /*0040*/ 	.byte	0x03, 0x19
        /*0042*/ 	.short	0x0a80


	//----- nvinfo : EIATTR_PARAM_CBANK
	.align		4
        /*0044*/ 	.byte	0x04, 0x0a
        /*0046*/ 	.short	(.L_602 - .L_601)
	.align		4
.L_601:
        /*0048*/ 	.word	index@(.nv.constant0._ZN7cutlass13device_kernelIN5flash11enable_sm90INS1_16FlashAttnFwdSm90INS1_25CollectiveMainloopFwdSm90ILi2EN4cute5tupleIJNS5_1CILi1EEES8_S8_EEENS6_IJNS7_ILi128EEENS7_ILi160EEESA_EEELi128ENS_12float_e4m3_tEfNS_4arch4Sm90ELb1ELb0ELb0ELb1ELb1ELb1ELb0ELb1ELb1ELb1ELb1ELb0EEENS1_21CollectiveEpilogueFwdINS6_IJSA_SA_SB_EEES9_NS_10bfloat16_tESF_Li256ELb1ELb1ELb1ELb1EEENS1_36VarlenDynamicPersistentTileSchedulerILi128ELi160ELi256ELi128ELb1ELb1ELb1ELb1ELb1ELb1EEEEEEEEEvNT_6ParamsE)
        /*004c*/ 	.short	0x0380
        /*004e*/ 	.short	0x0a80


	//----- nvinfo : EIATTR_SW_WAR
	.align		4
.L_602:
        /*0050*/ 	.byte	0x04, 0x36
        /*0052*/ 	.short	(.L_604 - .L_603)
.L_603:
        /*0054*/ 	.word	0x00000008
.L_604:


//--------------------- .nv.info._ZN7cutlass13device_kernelIN5flash11enable_sm90INS1_16FlashAttnFwdSm90INS1_25CollectiveMainloopFwdSm90ILi2EN4cute5tupleIJNS5_1CILi1EEES8_S8_EEENS6_IJNS7_ILi192EEENS7_ILi128EEENS7_ILi96EEEEEELi96ENS_12float_e4m3_tEfNS_4arch4Sm90ELb0ELb0ELb0ELb0ELb1ELb0ELb0ELb1ELb1ELb1ELb1ELb0EEENS1_21CollectiveEpilogueFwdINS6_IJSA_SC_SB_EEES9_NS_10bfloat16_tESG_Li384ELb0ELb1ELb1ELb1EEENS1_19SingleTileSchedulerILb0ELb1ELb1ELi192EEEEEEEEEvNT_6ParamsE --------------------------
	.section	.nv.info._ZN7cutlass13device_kernelIN5flash11enable_sm90INS1_16FlashAttnFwdSm90INS1_25CollectiveMainloopFwdSm90ILi2EN4cute5tupleIJNS5_1CILi1EEES8_S8_EEENS6_IJNS7_ILi192EEENS7_ILi128EEENS7_ILi96EEEEEELi96ENS_12float_e4m3_tEfNS_4arch4Sm90ELb0ELb0ELb0ELb0ELb1ELb0ELb0ELb1ELb1ELb1ELb1ELb0EEENS1_21CollectiveEpilogueFwdINS6_IJSA_SC_SB_EEES9_NS_10bfloat16_tESG_Li384ELb0ELb1ELb1ELb1EEENS1_19SingleTileSchedulerILb0ELb1ELb1ELi192EEEEEEEEEvNT_6ParamsE,"",@"SHT_CUDA_INFO"
	.sectionflags	@""
	.align	4


	//----- nvinfo : EIATTR_CUDA_API_VERSION
	.align		4
        /*0000*/ 	.byte	0x04, 0x37
        /*0002*/ 	.short	(.L_606 - .L_605)
.L_605:
        /*0004*/ 	.word	0x00000082


	//----- nvinfo : EIATTR_KPARAM_INFO
	.align		4
.L_606:
        /*0008*/ 	.byte	0x04, 0x17
        /*000a*/ 	.short	(.L_608 - .L_607)
.L_607:
        /*000c*/ 	.word	0x00000000
        /*0010*/ 	.short	0x0000
        /*0012*/ 	.short	0x0000
        /*0014*/ 	.byte	0x00, 0xf0, 0x01, 0x28


	//----- nvinfo : EIATTR_SPARSE_MMA_MASK
	.align		4
.L_608:
        /*0018*/ 	.byte	0x03, 0x50
        /*001a*/ 	.short	0x0000


	//----- nvinfo : EIATTR_MAXREG_COUNT
	.align		4
        /*001c*/ 	.byte	0x03, 0x1b
        /*001e*/ 	.short	0x0080


	//----- nvinfo : EIATTR_MERCURY_ISA_VERSION
	.align		4
        /*0020*/ 	.byte	0x03, 0x5f
        /*0022*/ 	.short	0x0101


	//----- nvinfo : EIATTR_VRC_CTA_INIT_COUNT
	.align		4
        /*0024*/ 	.byte	0x02, 0x4a
	.zero		1
	.zero		1


	//----- nvinfo : EIATTR_EXIT_INSTR_OFFSETS
	.align		4
        /*0028*/ 	.byte	0x04, 0x1c
        /*002a*/ 	.short	(.L_610 - .L_609)


	//   ....[0]....
.L_609:
        /*002c*/ 	.word	0x00000010


	//----- nvinfo : EIATTR_MAX_THREADS
	.align		4
.L_610:
        /*0030*/ 	.byte	0x04, 0x05
        /*0032*/ 	.short	(.L_612 - .L_611)
.L_611:
        /*0034*/ 	.word	0x00000200
        /*0038*/ 	.word	0x00000001
        /*003c*/ 	.word	0x00000001


	//----- nvinfo : EIATTR_CBANK_PARAM_SIZE
	.align		4
.L_612:
        /*0040*/ 	.byte	0x03, 0x19
        /*0042*/ 	.short	0x0a00


	//----- nvinfo : EIATTR_PARAM_CBANK
	.align		4
        /*0044*/ 	.byte	0x04, 0x0a
        /*0046*/ 	.short	(.L_614 - .L_613)
	.align		4
.L_613:
        /*0048*/ 	.word	index@(.nv.constant0._ZN7cutlass13device_kernelIN5flash11enable_sm90INS1_16FlashAttnFwdSm90INS1_25CollectiveMainloopFwdSm90ILi2EN4cute5tupleIJNS5_1CILi1EEES8_S8_EEENS6_IJNS7_ILi192EEENS7_ILi128EEENS7_ILi96EEEEEELi96ENS_12float_e4m3_tEfNS_4arch4Sm90ELb0ELb0ELb0ELb0ELb1ELb0ELb0ELb1ELb1ELb1ELb1ELb0EEENS1_21CollectiveEpilogueFwdINS6_IJSA_SC_SB_EEES9_NS_10bfloat16_tESG_Li384ELb0ELb1ELb1ELb1EEENS1_19SingleTileSchedulerILb0ELb1ELb1ELi192EEEEEEEEEvNT_6ParamsE)
        /*004c*/ 	.short	0x0380
        /*004e*/ 	.short	0x0a00


	//----- nvinfo : EIATTR_SW_WAR
	.align		4
.L_614:
        /*0050*/ 	.byte	0x04, 0x36
        /*0052*/ 	.short	(.L_616 - .L_615)
.L_615:
        /*0054*/ 	.word	0x00000008
.L_616:


//--------------------- .nv.info._ZN7cutlass13device_kernelIN5flash11enable_sm90INS1_16FlashAttnFwdSm90INS1_25CollectiveMainloopFwdSm90ILi2EN4cute5tupleIJNS5_1CILi1EEES8_S8_EEENS6_IJNS7_ILi192EEENS7_ILi128EEENS7_ILi96EEEEEELi96ENS_12float_e4m3_tEfNS_4arch4Sm90ELb0ELb0ELb0ELb1ELb1ELb0ELb0ELb1ELb1ELb1ELb1ELb0EEENS1_21CollectiveEpilogueFwdINS6_IJSA_SC_SB_EEES9_NS_10bfloat16_tESG_Li384ELb1ELb1ELb1ELb1EEENS1_36VarlenDynamicPersistentTileSchedulerILi192ELi128ELi384ELi128ELb1ELb1ELb1ELb0ELb1ELb1EEEEEEEEEvNT_6ParamsE --------------------------
	.section	.nv.info._ZN7cutlass13device_kernelIN5flash11enable_sm90INS1_16FlashAttnFwdSm90INS1_25CollectiveMainloopFwdSm90ILi2EN4cute5tupleIJNS5_1CILi1EEES8_S8_EEENS6_IJNS7_ILi192EEENS7_ILi128EEENS7_ILi96EEEEEELi96ENS_12float_e4m3_tEfNS_4arch4Sm90ELb0ELb0ELb0ELb1ELb1ELb0ELb0ELb1ELb1ELb1ELb1ELb0EEENS1_21CollectiveEpilogueFwdINS6_IJSA_SC_SB_EEES9_NS_10bfloat16_tESG_Li384ELb1ELb1ELb1ELb1EEENS1_36VarlenDynamicPersistentTileSchedulerILi192ELi128ELi384ELi128ELb1ELb1ELb1ELb0ELb1ELb1EEEEEEEEEvNT_6ParamsE,"",@"SHT_CUDA_INFO"
	.sectionflags	@""
	.align	4


	//----- nvinfo : EIATTR_CUDA_API_VERSION
	.align		4
        /*0000*/ 	.byte	0x04, 0x37
        /*0002*/ 	.short	(.L_618 - .L_617)
.L_617:
        /*0004*/ 	.word	0x00000082


	//----- nvinfo : EIATTR_KPARAM_INFO
	.align		4
.L_618:
        /*0008*/ 	.byte	0x04, 0x17
        /*000a*/ 	.short	(.L_620 - .L_619)
.L_619:
        /*000c*/ 	.word	0x00000000
        /*0010*/ 	.short	0x0000
        /*0012*/ 	.short	0x0000
        /*0014*/ 	.byte	0x00, 0xf0, 0x01, 0x2a


	//----- nvinfo : EIATTR_SPARSE_MMA_MASK
	.align		4
.L_620:
        /*0018*/ 	.byte	0x03, 0x50
        /*001a*/ 	.short	0x0000


	//----- nvinfo : EIATTR_MAXREG_COUNT
	.align		4
        /*001c*/ 	.byte	0x03, 0x1b
        /*001e*/ 	.short	0x0080


	//----- nvinfo : EIATTR_MERCURY_ISA_VERSION
	.align		4
        /*0020*/ 	.byte	0x03, 0x5f
        /*0022*/ 	.short	0x0101


	//----- nvinfo : EIATTR_VRC_CTA_INIT_COUNT
	.align		4
        /*0024*/ 	.byte	0x02, 0x4a
	.zero		1
	.zero		1


	//----- nvinfo : EIATTR_EXIT_INSTR_OFFSETS
	.align		4
        /*0028*/ 	.byte	0x04, 0x1c
        /*002a*/ 	.short	(.L_622 - .L_621)


	//   ....[0]....
.L_621:
        /*002c*/ 	.word	0x00000010


	//----- nvinfo : EIATTR_MAX_THREADS
	.align		4
.L_622:
        /*0030*/ 	.byte	0x04, 0x05
        /*0032*/ 	.short	(.L_624 - .L_623)
.L_623:
        /*0034*/ 	.word	0x00000200
        /*0038*/ 	.word	0x00000001
        /*003c*/ 	.word	0x00000001


	//----- nvinfo : EIATTR_CBANK_PARAM_SIZE
	.align		4
.L_624:
        /*0040*/ 	.byte	0x03, 0x19
        /*0042*/ 	.short	0x0a80


	//----- nvinfo : EIATTR_PARAM_CBANK
	.align		4
        /*0044*/ 	.byte	0x04, 0x0a
        /*0046*/ 	.short	(.L_626 - .L_625)
	.align		4
.L_625:
        /*0048*/ 	.word	index@(.nv.constant0._ZN7cutlass13device_kernelIN5flash11enable_sm90INS1_16FlashAttnFwdSm90INS1_25CollectiveMainloopFwdSm90ILi2EN4cute5tupleIJNS5_1CILi1EEES8_S8_EEENS6_IJNS7_ILi192EEENS7_ILi128EEENS7_ILi96EEEEEELi96ENS_12float_e4m3_tEfNS_4arch4Sm90ELb0ELb0ELb0ELb1ELb1ELb0ELb0ELb1ELb1ELb1ELb1ELb0EEENS1_21CollectiveEpilogueFwdINS6_IJSA_SC_SB_EEES9_NS_10bfloat16_tESG_Li384ELb1ELb1ELb1ELb1EEENS1_36VarlenDynamicPersistentTileSchedulerILi192ELi128ELi384ELi128ELb1ELb1ELb1ELb0ELb1ELb1EEEEEEEEEvNT_6ParamsE)
        /*004c*/ 	.short	0x0380
        /*004e*/ 	.short	0x0a80


	//----- nvinfo : EIATTR_SW_WAR
	.align		4
.L_626:
        /*0050*/ 	.byte	0x04, 0x36
        /*0052*/ 	.short	(.L_628 - .L_627)
.L_627:
        /*0054*/ 	.word	0x00000008
.L_628:


//--------------------- .nv.info._ZN7cutlass13device_kernelIN5flash11enable_sm90INS1_16FlashAttnFwdSm90INS1_25CollectiveMainloopFwdSm90ILi2EN4cute5tupleIJNS5_1CILi1EEES8_S8_EEENS6_IJNS7_ILi192EEENS7_ILi128EEENS7_ILi96EEEEEELi96ENS_12float_e4m3_tEfNS_4arch4Sm90ELb0ELb0ELb0ELb1ELb1ELb1ELb0ELb1ELb1ELb1ELb1ELb0EEENS1_21CollectiveEpilogueFwdINS6_IJSA_SC_SB_EEES9_NS_10bfloat16_tESG_Li384ELb1ELb1ELb1ELb1EEENS1_36VarlenDynamicPersistentTileSchedulerILi192ELi128ELi384ELi128ELb1ELb1ELb1ELb0ELb1ELb1EEEEEEEEEvNT_6ParamsE --------------------------
	.section	.nv.info._ZN7cutlass13device_kernelIN5flash11enable_sm90INS1_16FlashAttnFwdSm90INS1_25CollectiveMainloopFwdSm90ILi2EN4cute5tupleIJNS5_1CILi1EEES8_S8_EEENS6_IJNS7_ILi192EEENS7_ILi128EEENS7_ILi96EEEEEELi96ENS_12float_e4m3_tEfNS_4arch4Sm90ELb0ELb0ELb0ELb1ELb1ELb1ELb0ELb1ELb1ELb1ELb1ELb0EEENS1_21CollectiveEpilogueFwdINS6_IJSA_SC_SB_EEES9_NS_10bfloat16_tESG_Li384ELb1ELb1ELb1ELb1EEENS1_36VarlenDynamicPersistentTileSchedulerILi192ELi128ELi384ELi128ELb1ELb1ELb1ELb0ELb1ELb1EEEEEEEEEvNT_6ParamsE,"",@"SHT_CUDA_INFO"
	.sectionflags	@""
	.align	4


	//----- nvinfo : EIATTR_CUDA_API_VERSION
	.align		4
        /*0000*/ 	.byte	0x04, 0x37
        /*0002*/ 	.short	(.L_630 - .L_629)
.L_629:
        /*0004*/ 	.word	0x00000082


	//----- nvinfo : EIATTR_KPARAM_INFO
	.align		4
.L_630:
        /*0008*/ 	.byte	0x04, 0x17
        /*000a*/ 	.short	(.L_632 - .L_631)
.L_631:
        /*000c*/ 	.word	0x00000000
        /*0010*/ 	.short	0x0000
        /*0012*/ 	.short	0x0000
        /*0014*/ 	.byte	0x00, 0xf0, 0x01, 0x2a


	//----- nvinfo : EIATTR_SPARSE_MMA_MASK
	.align		4
.L_632:
        /*0018*/ 	.byte	0x03, 0x50
        /*001a*/ 	.short	0x0000


	//----- nvinfo : EIATTR_MAXREG_COUNT
	.align		4
        /*001c*/ 	.byte	0x03, 0x1b
        /*001e*/ 	.short	0x0080


	//----- nvinfo : EIATTR_MERCURY_ISA_VERSION
	.align		4
        /*0020*/ 	.byte	0x03, 0x5f
        /*0022*/ 	.short	0x0101


	//----- nvinfo : EIATTR_VRC_CTA_INIT_COUNT
	.align		4
        /*0024*/ 	.byte	0x02, 0x4a
	.zero		1
	.zero		1


	//----- nvinfo : EIATTR_EXIT_INSTR_OFFSETS
	.align		4
        /*0028*/ 	.byte	0x04, 0x1c
        /*002a*/ 	.short	(.L_634 - .L_633)


	//   ....[0]....
.L_633:
        /*002c*/ 	.word	0x00000010


	//----- nvinfo : EIATTR_MAX_THREADS
	.align		4
.L_634:
        /*0030*/ 	.byte	0x04, 0x05
        /*0032*/ 	.short	(.L_636 - .L_635)
.L_635:
        /*0034*/ 	.word	0x00000200
        /*0038*/ 	.word	0x00000001
        /*003c*/ 	.word	0x00000001


	//----- nvinfo : EIATTR_CBANK_PARAM_SIZE
	.align		4
.L_636:
        /*0040*/ 	.byte	0x03, 0x19
        /*0042*/ 	.short	0x0a80


	//----- nvinfo : EIATTR_PARAM_CBANK
	.align		4
        /*0044*/ 	.byte	0x04, 0x0a
        /*0046*/ 	.short	(.L_638 - .L_637)
	.align		4
.L_637:
        /*0048*/ 	.word	index@(.nv.constant0._ZN7cutlass13device_kernelIN5flash11enable_sm90INS1_16FlashAttnFwdSm90INS1_25CollectiveMainloopFwdSm90ILi2EN4cute5tupleIJNS5_1CILi1EEES8_S8_EEENS6_IJNS7_ILi192EEENS7_ILi128EEENS7_ILi96EEEEEELi96ENS_12float_e4m3_tEfNS_4arch4Sm90ELb0ELb0ELb0ELb1ELb1ELb1ELb0ELb1ELb1ELb1ELb1ELb0EEENS1_21CollectiveEpilogueFwdINS6_IJSA_SC_SB_EEES9_NS_10bfloat16_tESG_Li384ELb1ELb1ELb1ELb1EEENS1_36VarlenDynamicPersistentTileSchedulerILi192ELi128ELi384ELi128ELb1ELb1ELb1ELb0ELb1ELb1EEEEEEEEEvNT_6ParamsE)
        /*004c*/ 	.short	0x0380
        /*004e*/ 	.short	0x0a80


	//----- nvinfo : EIATTR_SW_WAR
	.align		4
.L_638:
        /*0050*/ 	.byte	0x04, 0x36
        /*0052*/ 	.short	(.L_640 - .L_639)
.L_639:
        /*0054*/ 	.word	0x00000008
.L_640:


//--------------------- .nv.info._ZN7cutlass13device_kernelIN5flash11enable_sm90INS1_16FlashAttnFwdSm90INS1_25CollectiveMainloopFwdSm90ILi2EN4cute5tupleIJNS5_1CILi1EEES8_S8_EEENS6_IJNS7_ILi192EEENS7_ILi128EEENS7_ILi96EEEEEELi96ENS_12float_e4m3_tEfNS_4arch4Sm90ELb0ELb1ELb0ELb0ELb1ELb0ELb0ELb1ELb1ELb1ELb1ELb0EEENS1_21CollectiveEpilogueFwdINS6_IJSA_SC_SB_EEES9_NS_10bfloat16_tESG_Li384ELb0ELb1ELb1ELb1EEENS1_19SingleTileSchedulerILb0ELb1ELb1ELi192EEEEEEEEEvNT_6ParamsE --------------------------
	.section	.nv.info._ZN7cutlass13device_kernelIN5flash11enable_sm90INS1_16FlashAttnFwdSm90INS1_25CollectiveMainloopFwdSm90ILi2EN4cute5tupleIJNS5_1CILi1EEES8_S8_EEENS6_IJNS7_ILi192EEENS7_ILi128EEENS7_ILi96EEEEEELi96ENS_12float_e4m3_tEfNS_4arch4Sm90ELb0ELb1ELb0ELb0ELb1ELb0ELb0ELb1ELb1ELb1ELb1ELb0EEENS1_21CollectiveEpilogueFwdINS6_IJSA_SC_SB_EEES9_NS_10bfloat16_tESG_Li384ELb0ELb1ELb1ELb1EEENS1_19SingleTileSchedulerILb0ELb1ELb1ELi192EEEEEEEEEvNT_6ParamsE,"",@"SHT_CUDA_INFO"
	.sectionflags	@""
	.align	4


	//----- nvinfo : EIATTR_CUDA_API_VERSION
	.align		4
        /*0000*/ 	.byte	0x04, 0x37
        /*0002*/ 	.short	(.L_642 - .L_641)
.L_641:
        /*0004*/ 	.word	0x00000082


	//----- nvinfo : EIATTR_KPARAM_INFO
	.align		4
.L_642:
        /*0008*/ 	.byte	0x04, 0x17
        /*000a*/ 	.short	(.L_644 - .L_643)
.L_643:
        /*000c*/ 	.word	0x00000000
        /*0010*/ 	.short	0x0000
        /*0012*/ 	.short	0x0000
        /*0014*/ 	.byte	0x00, 0xf0, 0x01, 0x28


	//----- nvinfo : EIATTR_SPARSE_MMA_MASK
	.align		4
.L_644:
        /*0018*/ 	.byte	0x03, 0x50
        /*001a*/ 	.short	0x0000


	//----- nvinfo : EIATTR_MAXREG_COUNT
	.align		4
        /*001c*/ 	.byte	0x03, 0x1b
        /*001e*/ 	.short	0x0080


	//----- nvinfo : EIATTR_MERCURY_ISA_VERSION
	.align		4
        /*0020*/ 	.byte	0x03, 0x5f
        /*0022*/ 	.short	0x0101


	//----- nvinfo : EIATTR_VRC_CTA_INIT_COUNT
	.align		4
        /*0024*/ 	.byte	0x02, 0x4a
	.zero		1
	.zero		1


	//----- nvinfo : EIATTR_EXIT_INSTR_OFFSETS
	.align		4
        /*0028*/ 	.byte	0x04, 0x1c
        /*002a*/ 	.short	(.L_646 - .L_645)


	//   ....[0]....
.L_645:
        /*002c*/ 	.word	0x00000010


	//----- nvinfo : EIATTR_MAX_THREADS
	.align		4
.L_646:
        /*0030*/ 	.byte	0x04, 0x05
        /*0032*/ 	.short	(.L_648 - .L_647)
.L_647:
        /*0034*/ 	.word	0x00000200
        /*0038*/ 	.word	0x00000001
        /*003c*/ 	.word	0x00000001


	//----- nvinfo : EIATTR_CBANK_PARAM_SIZE
	.align		4
.L_648:
        /*0040*/ 	.byte	0x03, 0x19
        /*0042*/ 	.short	0x0a00


	//----- nvinfo : EIATTR_PARAM_CBANK
	.align		4
        /*0044*/ 	.byte	0x04, 0x0a
        /*0046*/ 	.short	(.L_650 - .L_649)
	.align		4
.L_649:
        /*0048*/ 	.word	index@(.nv.constant0._ZN7cutlass13device_kernelIN5flash11enable_sm90INS1_16FlashAttnFwdSm90INS1_25CollectiveMainloopFwdSm90ILi2EN4cute5tupleIJNS5_1CILi1EEES8_S8_EEENS6_IJNS7_ILi192EEENS7_ILi128EEENS7_ILi96EEEEEELi96ENS_12float_e4m3_tEfNS_4arch4Sm90ELb0ELb1ELb0ELb0ELb1ELb0ELb0ELb1ELb1ELb1ELb1ELb0EEENS1_21CollectiveEpilogueFwdINS6_IJSA_SC_SB_EEES9_NS_10bfloat16_tESG_Li384ELb0ELb1ELb1ELb1EEENS1_19SingleTileSchedulerILb0ELb1ELb1ELi192EEEEEEEEEvNT_6ParamsE)
        /*004c*/ 	.short	0x0380
        /*004e*/ 	.short	0x0a00


	//----- nvinfo : EIATTR_SW_WAR
	.align		4
.L_650:
        /*0050*/ 	.byte	0x04, 0x36
        /*0052*/ 	.short	(.L_652 - .L_651)
.L_651:
        /*0054*/ 	.word	0x00000008
.L_652:


//--------------------- .nv.info._ZN7cutlass13device_kernelIN5flash11enable_sm90INS1_16FlashAttnFwdSm90INS1_25CollectiveMainloopFwdSm90ILi2EN4cute5tupleIJNS5_1CILi1EEES8_S8_EEENS6_IJNS7_ILi192EEENS7_ILi128EEENS7_ILi96EEEEEELi96ENS_12float_e4m3_tEfNS_4arch4Sm90ELb0ELb1ELb0ELb1ELb1ELb0ELb0ELb1ELb1ELb1ELb1ELb0EEENS1_21CollectiveEpilogueFwdINS6_IJSA_SC_SB_EEES9_NS_10bfloat16_tESG_Li384ELb1ELb1ELb1ELb1EEENS1_36VarlenDynamicPersistentTileSchedulerILi192ELi128ELi384ELi128ELb1ELb1ELb1ELb1ELb0ELb1EEEEEEEEEvNT_6ParamsE --------------------------
	.section	.nv.info._ZN7cutlass13device_kernelIN5flash11enable_sm90INS1_16FlashAttnFwdSm90INS1_25CollectiveMainloopFwdSm90ILi2EN4cute5tupleIJNS5_1CILi1EEES8_S8_EEENS6_IJNS7_ILi192EEENS7_ILi128EEENS7_ILi96EEEEEELi96ENS_12float_e4m3_tEfNS_4arch4Sm90ELb0ELb1ELb0ELb1ELb1ELb0ELb0ELb1ELb1ELb1ELb1ELb0EEENS1_21CollectiveEpilogueFwdINS6_IJSA_SC_SB_EEES9_NS_10bfloat16_tESG_Li384ELb1ELb1ELb1ELb1EEENS1_36VarlenDynamicPersistentTileSchedulerILi192ELi128ELi384ELi128ELb1ELb1ELb1ELb1ELb0ELb1EEEEEEEEEvNT_6ParamsE,"",@"SHT_CUDA_INFO"
	.sectionflags	@""
	.align	4


	//----- nvinfo : EIATTR_CUDA_API_VERSION
	.align		4
        /*0000*/ 	.byte	0x04, 0x37
        /*0002*/ 	.short	(.L_654 - .L_653)
.L_653:
        /*0004*/ 	.word	0x00000082


	//----- nvinfo : EIATTR_KPARAM_INFO
	.align		4
.L_654:
        /*0008*/ 	.byte	0x04, 0x17
        /*000a*/ 	.short	(.L_656 - .L_655)
.L_655:
        /*000c*/ 	.word	0x00000000
        /*0010*/ 	.short	0x0000
        /*0012*/ 	.short	0x0000
        /*0014*/ 	.byte	0x00, 0xf0, 0x01, 0x2a


	//----- nvinfo : EIATTR_SPARSE_MMA_MASK
	.align		4
.L_656:
        /*0018*/ 	.byte	0x03, 0x50
        /*001a*/ 	.short	0x0000


	//----- nvinfo : EIATTR_MAXREG_COUNT
	.align		4
        /*001c*/ 	.byte	0x03, 0x1b
        /*001e*/ 	.short	0x0080


	//----- nvinfo : EIATTR_MERCURY_ISA_VERSION
	.align		4
        /*0020*/ 	.byte	0x03, 0x5f
        /*0022*/ 	.short	0x0101


	//----- nvinfo : EIATTR_VRC_CTA_INIT_COUNT
	.align		4
        /*0024*/ 	.byte	0x02, 0x4a
	.zero		1
	.zero		1


	//----- nvinfo : EIATTR_EXIT_INSTR_OFFSETS
	.align		4
        /*0028*/ 	.byte	0x04, 0x1c
        /*002a*/ 	.short	(.L_658 - .L_657)


	//   ....[0]....
.L_657:
        /*002c*/ 	.word	0x00000010


	//----- nvinfo : EIATTR_MAX_THREADS
	.align		4
.L_658:
        /*0030*/ 	.byte	0x04, 0x05
        /*0032*/ 	.short	(.L_660 - .L_659)
.L_659:
        /*0034*/ 	.word	0x00000200
        /*0038*/ 	.word	0x00000001
        /*003c*/ 	.word	0x00000001


	//----- nvinfo : EIATTR_CBANK_PARAM_SIZE
	.align		4
.L_660:
        /*0040*/ 	.byte	0x03, 0x19
        /*0042*/ 	.short	0x0a80


	//----- nvinfo : EIATTR_PARAM_CBANK
	.align		4
        /*0044*/ 	.byte	0x04, 0x0a
        /*0046*/ 	.short	(.L_662 - .L_661)
	.align		4
.L_661:
        /*0048*/ 	.word	index@(.nv.constant0._ZN7cutlass13device_kernelIN5flash11enable_sm90INS1_16FlashAttnFwdSm90INS1_25CollectiveMainloopFwdSm90ILi2EN4cute5tupleIJNS5_1CILi1EEES8_S8_EEENS6_IJNS7_ILi192EEENS7_ILi128EEENS7_ILi96EEEEEELi96ENS_12float_e4m3_tEfNS_4arch4Sm90ELb0ELb1ELb0ELb1ELb1ELb0ELb0ELb1ELb1ELb1ELb1ELb0EEENS1_21CollectiveEpilogueFwdINS6_IJSA_SC_SB_EEES9_NS_10bfloat16_tESG_Li384ELb1ELb1ELb1ELb1EEENS1_36VarlenDynamicPersistentTileSchedulerILi192ELi128ELi384ELi128ELb1ELb1ELb1ELb1ELb0ELb1EEEEEEEEEvNT_6ParamsE)
        /*004c*/ 	.short	0x0380
        /*004e*/ 	.short	0x0a80


	//----- nvinfo : EIATTR_SW_WAR
	.align		4
.L_662:
        /*0050*/ 	.byte	0x04, 0x36
        /*0052*/ 	.short	(.L_664 - .L_663)
.L_663:
        /*0054*/ 	.word	0x00000008
.L_664:


//--------------------- .nv.info._ZN7cutlass13device_kernelIN5flash11enable_sm90INS1_16FlashAttnFwdSm90INS1_25CollectiveMainloopFwdSm90ILi2EN4cute5tupleIJNS5_1CILi1EEES8_S8_EEENS6_IJNS7_ILi192EEENS7_ILi128EEENS7_ILi96EEEEEELi96ENS_12float_e4m3_tEfNS_4arch4Sm90ELb0ELb1ELb0ELb1ELb1ELb1ELb0ELb1ELb1ELb1ELb1ELb0EEENS1_21CollectiveEpilogueFwdINS6_IJSA_SC_SB_EEES9_NS_10bfloat16_tESG_Li384ELb1ELb1ELb1ELb1EEENS1_36VarlenDynamicPersistentTileSchedulerILi192ELi128ELi384ELi128ELb1ELb1ELb1ELb1ELb0ELb1EEEEEEEEEvNT_6ParamsE --------------------------
	.section	.nv.info._ZN7cutlass13device_kernelIN5flash11enable_sm90INS1_16FlashAttnFwdSm90INS1_25CollectiveMainloopFwdSm90ILi2EN4cute5tupleIJNS5_1CILi1EEES8_S8_EEENS6_IJNS7_ILi192EEENS7_ILi128EEENS7_ILi96EEEEEELi96ENS_12float_e4m3_tEfNS_4arch4Sm90ELb0ELb1ELb0ELb1ELb1ELb1ELb0ELb1ELb1ELb1ELb1ELb0EEENS1_21CollectiveEpilogueFwdINS6_IJSA_SC_SB_EEES9_NS_10bfloat16_tESG_Li384ELb1ELb1ELb1ELb1EEENS1_36VarlenDynamicPersistentTileSchedulerILi192ELi128ELi384ELi128ELb1ELb1ELb1ELb1ELb0ELb1EEEEEEEEEvNT_6ParamsE,"",@"SHT_CUDA_INFO"
	.sectionflags	@""
	.align	4


	//----- nvinfo : EIATTR_CUDA_API_VERSION
	.align		4
        /*0000*/ 	.byte	0x04, 0x37
        /*0002*/ 	.short	(.L_666 - .L_665)
.L_665:
        /*0004*/ 	.word	0x00000082


	//----- nvinfo : EIATTR_KPARAM_INFO
	.align		4
.L_666:
        /*0008*/ 	.byte	0x04, 0x17
        /*000a*/ 	.short	(.L_668 - .L_667)
.L_667:
        /*000c*/ 	.word	0x00000000
        /*0010*/ 	.short	0x0000
        /*0012*/ 	.short	0x0000
        /*0014*/ 	.byte	0x00, 0xf0, 0x01, 0x2a


	//----- nvinfo : EIATTR_SPARSE_MMA_MASK
	.align		4
.L_668:
        /*0018*/ 	.byte	0x03, 0x50
        /*001a*/ 	.short	0x0000


	//----- nvinfo : EIATTR_MAXREG_COUNT
	.align		4
        /*001c*/ 	.byte	0x03, 0x1b
        /*001e*/ 	.short	0x0080


	//----- nvinfo : EIATTR_MERCURY_ISA_VERSION
	.align		4
        /*0020*/ 	.byte	0x03, 0x5f
        /*0022*/ 	.short	0x0101


	//----- nvinfo : EIATTR_VRC_CTA_INIT_COUNT
	.align		4
        /*0024*/ 	.byte	0x02, 0x4a
	.zero		1
	.zero		1


	//----- nvinfo : EIATTR_EXIT_INSTR_OFFSETS
	.align		4
        /*0028*/ 	.byte	0x04, 0x1c
        /*002a*/ 	.short	(.L_670 - .L_669)


	//   ....[0]....
.L_669:
        /*002c*/ 	.word	0x00000010


	//----- nvinfo : EIATTR_MAX_THREADS
	.align		4
.L_670:
        /*0030*/ 	.byte	0x04, 0x05
        /*0032*/ 	.short	(.L_672 - .L_671)
.L_671:
        /*0034*/ 	.word	0x00000200
        /*0038*/ 	.word	0x00000001
        /*003c*/ 	.word	0x00000001


	//----- nvinfo : EIATTR_CBANK_PARAM_SIZE
	.align		4
.L_672:
        /*0040*/ 	.byte	0x03, 0x19
        /*0042*/ 	.short	0x0a80


	//----- nvinfo : EIATTR_PARAM_CBANK
	.align		4
        /*0044*/ 	.byte	0x04, 0x0a
        /*0046*/ 	.short	(.L_674 - .L_673)
	.align		4
.L_673:
        /*0048*/ 	.word	index@(.nv.constant0._ZN7cutlass13device_kernelIN5flash11enable_sm90INS1_16FlashAttnFwdSm90INS1_25CollectiveMainloopFwdSm90ILi2EN4cute5tupleIJNS5_1CILi1EEES8_S8_EEENS6_IJNS7_ILi192EEENS7_ILi128EEENS7_ILi96EEEEEELi96ENS_12float_e4m3_tEfNS_4arch4Sm90ELb0ELb1ELb0ELb1ELb1ELb1ELb0ELb1ELb1ELb1ELb1ELb0EEENS1_21CollectiveEpilogueFwdINS6_IJSA_SC_SB_EEES9_NS_10bfloat16_tESG_Li384ELb1ELb1ELb1ELb1EEENS1_36VarlenDynamicPersistentTileSchedulerILi192ELi128ELi384ELi128ELb1ELb1ELb1ELb1ELb0ELb1EEEEEEEEEvNT_6ParamsE)
        /*004c*/ 	.short	0x0380
        /*004e*/ 	.short	0x0a80


	//----- nvinfo : EIATTR_SW_WAR
	.align		4
.L_674:
        /*0050*/ 	.byte	0x04, 0x36
        /*0052*/ 	.short	(.L_676 - .L_675)
.L_675:
        /*0054*/ 	.word	0x00000008
.L_676:


//--------------------- .nv.info._ZN7cutlass13device_kernelIN5flash11enable_sm90INS1_16FlashAttnFwdSm90INS1_25CollectiveMainloopFwdSm90ILi2EN4cute5tupleIJNS5_1CILi1EEES8_S8_EEENS6_IJNS7_ILi192EEENS7_ILi128EEENS7_ILi96EEEEEELi96ENS_12float_e4m3_tEfNS_4arch4Sm90ELb1ELb0ELb0ELb0ELb1ELb0ELb0ELb1ELb1ELb1ELb1ELb0EEENS1_21CollectiveEpilogueFwdINS6_IJSA_SC_SB_EEES9_NS_10bfloat16_tESG_Li384ELb0ELb1ELb1ELb1EEENS1_19SingleTileSchedulerILb0ELb1ELb1ELi192EEEEEEEEEvNT_6ParamsE --------------------------
	.section	.nv.info._ZN7cutlass13device_kernelIN5flash11enable_sm90INS1_16FlashAttnFwdSm90INS1_25CollectiveMainloopFwdSm90ILi2EN4cute5tupleIJNS5_1CILi1EEES8_S8_EEENS6_IJNS7_ILi192EEENS7_ILi128EEENS7_ILi96EEEEEELi96ENS_12float_e4m3_tEfNS_4arch4Sm90ELb1ELb0ELb0ELb0ELb1ELb0ELb0ELb1ELb1ELb1ELb1ELb0EEENS1_21CollectiveEpilogueFwdINS6_IJSA_SC_SB_EEES9_NS_10bfloat16_tESG_Li384ELb0ELb1ELb1ELb1EEENS1_19SingleTileSchedulerILb0ELb1ELb1ELi192EEEEEEEEEvNT_6ParamsE,"",@"SHT_CUDA_INFO"
	.sectionflags	@""
	.align	4


	//----- nvinfo : EIATTR_CUDA_API_VERSION
	.align		4
        /*0000*/ 	.byte	0x04, 0x37
        /*0002*/ 	.short	(.L_678 - .L_677)
.L_677:
        /*0004*/ 	.word	0x00000082


	//----- nvinfo : EIATTR_KPARAM_INFO
	.align		4
.L_678:
        /*0008*/ 	.byte	0x04, 0x17
        /*000a*/ 	.short	(.L_680 - .L_679)
.L_679:
        /*000c*/ 	.word	0x00000000
        /*0010*/ 	.short	0x0000
        /*0012*/ 	.short	0x0000
        /*0014*/ 	.byte	0x00, 0xf0, 0x01, 0x28


	//----- nvinfo : EIATTR_SPARSE_MMA_MASK
	.align		4
.L_680:
        /*0018*/ 	.byte	0x03, 0x50
        /*001a*/ 	.short	0x0000


	//----- nvinfo : EIATTR_MAXREG_COUNT
	.align		4
        /*001c*/ 	.byte	0x03, 0x1b
        /*001e*/ 	.short	0x0080


	//----- nvinfo : EIATTR_MERCURY_ISA_VERSION
	.align		4
        /*0020*/ 	.byte	0x03, 0x5f
        /*0022*/ 	.short	0x0101


	//----- nvinfo : EIATTR_VRC_CTA_INIT_COUNT
	.align		4
        /*0024*/ 	.byte	0x02, 0x4a
	.zero		1
	.zero		1


	//----- nvinfo : EIATTR_EXIT_INSTR_OFFSETS
	.align		4
        /*0028*/ 	.byte	0x04, 0x1c
        /*002a*/ 	.short	(.L_682 - .L_681)


	//   ....[0]....
.L_681:
        /*002c*/ 	.word	0x00000010


	//----- nvinfo : EIATTR_MAX_THREADS
	.align		4
.L_682:
        /*0030*/ 	.byte	0x04, 0x05
        /*0032*/ 	.short	(.L_684 - .L_683)
.L_683:
        /*0034*/ 	.word	0x00000200
        /*0038*/ 	.word	0x00000001
        /*003c*/ 	.word	0x00000001


	//----- nvinfo : EIATTR_CBANK_PARAM_SIZE
	.align		4
.L_684:
        /*0040*/ 	.byte	0x03, 0x19
        /*0042*/ 	.short	0x0a00


	//----- nvinfo : EIATTR_PARAM_CBANK
	.align		4
        /*0044*/ 	.byte	0x04, 0x0a
        /*0046*/ 	.short	(.L_686 - .L_685)
	.align		4
.L_685:
        /*0048*/ 	.word	index@(.nv.constant0._ZN7cutlass13device_kernelIN5flash11enable_sm90INS1_16FlashAttnFwdSm90INS1_25CollectiveMainloopFwdSm90ILi2EN4cute5tupleIJNS5_1CILi1EEES8_S8_EEENS6_IJNS7_ILi192EEENS7_ILi128EEENS7_ILi96EEEEEELi96ENS_12float_e4m3_tEfNS_4arch4Sm90ELb1ELb0ELb0ELb0ELb1ELb0ELb0ELb1ELb1ELb1ELb1ELb0EEENS1_21CollectiveEpilogueFwdINS6_IJSA_SC_SB_EEES9_NS_10bfloat16_tESG_Li384ELb0ELb1ELb1ELb1EEENS1_19SingleTileSchedulerILb0ELb1ELb1ELi192EEEEEEEEEvNT_6ParamsE)
        /*004c*/ 	.short	0x0380
        /*004e*/ 	.short	0x0a00


	//----- nvinfo : EIATTR_SW_WAR
	.align		4
.L_686:
        /*0050*/ 	.byte	0x04, 0x36
        /*0052*/ 	.short	(.L_688 - .L_687)
.L_687:
        /*0054*/ 	.word	0x00000008
.L_688:


//--------------------- .nv.info._ZN7cutlass13device_kernelIN5flash11enable_sm90INS1_16FlashAttnFwdSm90INS1_25CollectiveMainloopFwdSm90ILi2EN4cute5tupleIJNS5_1CILi1EEES8_S8_EEENS6_IJNS7_ILi192EEENS7_ILi128EEENS7_ILi96EEEEEELi96ENS_12float_e4m3_tEfNS_4arch4Sm90ELb1ELb0ELb0ELb1ELb1ELb0ELb0ELb1ELb1ELb1ELb1ELb0EEENS1_21CollectiveEpilogueFwdINS6_IJSA_SC_SB_EEES9_NS_10bfloat16_tESG_Li384ELb1ELb1ELb1ELb1EEENS1_36VarlenDynamicPersistentTileSchedulerILi192ELi128ELi384ELi128ELb1ELb1ELb1ELb1ELb1ELb1EEEEEEEEEvNT_6ParamsE --------------------------
	.section	.nv.info._ZN7cutlass13device_kernelIN5flash11enable_sm90INS1_16FlashAttnFwdSm90INS1_25CollectiveMainloopFwdSm90ILi2EN4cute5tupleIJNS5_1CILi1EEES8_S8_EEENS6_IJNS7_ILi192EEENS7_ILi128EEENS7_ILi96EEEEEELi96ENS_12float_e4m3_tEfNS_4arch4Sm90ELb1ELb0ELb0ELb1ELb1ELb0ELb0ELb1ELb1ELb1ELb1ELb0EEENS1_21CollectiveEpilogueFwdINS6_IJSA_SC_SB_EEES9_NS_10bfloat16_tESG_Li384ELb1ELb1ELb1ELb1EEENS1_36VarlenDynamicPersistentTileSchedulerILi192ELi128ELi384ELi128ELb1ELb1ELb1ELb1ELb1ELb1EEEEEEEEEvNT_6ParamsE,"",@"SHT_CUDA_INFO"
	.sectionflags	@""
	.align	4


	//----- nvinfo : EIATTR_CUDA_API_VERSION
	.align		4
        /*0000*/ 	.byte	0x04, 0x37
        /*0002*/ 	.short	(.L_690 - .L_689)
.L_689:
        /*0004*/ 	.word	0x00000082


	//----- nvinfo : EIATTR_KPARAM_INFO
	.align		4
.L_690:
        /*0008*/ 	.byte	0x04, 0x17
        /*000a*/ 	.short	(.L_692 - .L_691)
.L_691:
        /*000c*/ 	.word	0x00000000
        /*0010*/ 	.short	0x0000
        /*0012*/ 	.short	0x0000
        /*0014*/ 	.byte	0x00, 0xf0, 0x01, 0x2a


	//----- nvinfo : EIATTR_SPARSE_MMA_MASK
	.align		4
.L_692:
        /*0018*/ 	.byte	0x03, 0x50
        /*001a*/ 	.short	0x0000


	//----- nvinfo : EIATTR_MAXREG_COUNT
	.align		4
        /*001c*/ 	.byte	0x03, 0x1b
        /*001e*/ 	.short	0x0080


	//----- nvinfo : EIATTR_MERCURY_ISA_VERSION
	.align		4
        /*0020*/ 	.byte	0x03, 0x5f
        /*0022*/ 	.short	0x0101


	//----- nvinfo : EIATTR_VRC_CTA_INIT_COUNT
	.align		4
        /*0024*/ 	.byte	0x02, 0x4a
	.zero		1
	.zero		1


	//----- nvinfo : EIATTR_EXIT_INSTR_OFFSETS
	.align		4
        /*0028*/ 	.byte	0x04, 0x1c
        /*002a*/ 	.short	(.L_694 - .L_693)


	//   ....[0]....
.L_693:
        /*002c*/ 	.word	0x00000010


	//----- nvinfo : EIATTR_MAX_THREADS
	.align		4
.L_694:
        /*0030*/ 	.byte	0x04, 0x05
        /*0032*/ 	.short	(.L_696 - .L_695)
.L_695:
        /*0034*/ 	.word	0x00000200
        /*0038*/ 	.word	0x00000001
        /*003c*/ 	.word	0x00000001


	//----- nvinfo : EIATTR_CBANK_PARAM_SIZE
	.align		4
.L_696:
        /*0040*/ 	.byte	0x03, 0x19
        /*0042*/ 	.short	0x0a80


	//----- nvinfo : EIATTR_PARAM_CBANK
	.align		4
        /*0044*/ 	.byte	0x04, 0x0a
        /*0046*/ 	.short	(.L_698 - .L_697)
	.align		4
.L_697:
        /*0048*/ 	.word	index@(.nv.constant0._ZN7cutlass13device_kernelIN5flash11enable_sm90INS1_16FlashAttnFwdSm90INS1_25CollectiveMainloopFwdSm90ILi2EN4cute5tupleIJNS5_1CILi1EEES8_S8_EEENS6_IJNS7_ILi192EEENS7_ILi128EEENS7_ILi96EEEEEELi96ENS_12float_e4m3_tEfNS_4arch4Sm90ELb1ELb0ELb0ELb1ELb1ELb0ELb0ELb1ELb1ELb1ELb1ELb0EEENS1_21CollectiveEpilogueFwdINS6_IJSA_SC_SB_EEES9_NS_10bfloat16_tESG_Li384ELb1ELb1ELb1ELb1EEENS1_36VarlenDynamicPersistentTileSchedulerILi192ELi128ELi384ELi128ELb1ELb1ELb1ELb1ELb1ELb1EEEEEEEEEvNT_6ParamsE)
        /*004c*/ 	.short	0x0380
        /*004e*/ 	.short	0x0a80


	//----- nvinfo : EIATTR_SW_WAR
	.align		4
.L_698:
        /*0050*/ 	.byte	0x04, 0x36
        /*0052*/ 	.short	(.L_700 - .L_699)
.L_699:
        /*0054*/ 	.word	0x00000008
.L_700:


//--------------------- .nv.info._ZN7cutlass13device_kernelIN5flash11enable_sm90INS1_16FlashAttnFwdSm90INS1_25CollectiveMainloopFwdSm90ILi2EN4cute5tupleIJNS5_1CILi1EEES8_S8_EEENS6_IJNS7_ILi192EEENS7_ILi128EEENS7_ILi96EEEEEELi96ENS_12float_e4m3_tEfNS_4arch4Sm90ELb1ELb0ELb0ELb1ELb1ELb1ELb0ELb1ELb1ELb1ELb1ELb0EEENS1_21CollectiveEpilogueFwdINS6_IJSA_SC_SB_EEES9_NS_10bfloat16_tESG_Li384ELb1ELb1ELb1ELb1EEENS1_36VarlenDynamicPersistentTileSchedulerILi192ELi128ELi384ELi128ELb1ELb1ELb1ELb1ELb1ELb1EEEEEEEEEvNT_6ParamsE --------------------------
	.section	.nv.info._ZN7cutlass13device_kernelIN5flash11enable_sm90INS1_16FlashAttnFwdSm90INS1_25CollectiveMainloopFwdSm90ILi2EN4cute5tupleIJNS5_1CILi1EEES8_S8_EEENS6_IJNS7_ILi192EEENS7_ILi128EEENS7_ILi96EEEEEELi96ENS_12float_e4m3_tEfNS_4arch4Sm90ELb1ELb0ELb0ELb1ELb1ELb1ELb0ELb1ELb1ELb1ELb1ELb0EEENS1_21CollectiveEpilogueFwdINS6_IJSA_SC_SB_EEES9_NS_10bfloat16_tESG_Li384ELb1ELb1ELb1ELb1EEENS1_36VarlenDynamicPersistentTileSchedulerILi192ELi128ELi384ELi128ELb1ELb1ELb1ELb1ELb1ELb1EEEEEEEEEvNT_6ParamsE,"",@"SHT_CUDA_INFO"
	.sectionflags	@""
	.align	4


	//----- nvinfo : EIATTR_CUDA_API_VERSION
	.align		4
        /*0000*/ 	.byte	0x04, 0x37
        /*0002*/ 	.short	(.L_702 - .L_701)
.L_701:
        /*0004*/ 	.word	0x00000082


	//----- nvinfo : EIATTR_KPARAM_INFO
	.align		4
.L_702:
        /*0008*/ 	.byte	0x04, 0x17
        /*000a*/ 	.short	(.L_704 - .L_703)
.L_703:
        /*000c*/ 	.word	0x00000000
        /*0010*/ 	.short	0x0000
        /*0012*/ 	.short	0x0000
        /*0014*/ 	.byte	0x00, 0xf0, 0x01, 0x2a


	//----- nvinfo : EIATTR_SPARSE_MMA_MASK
	.align		4
.L_704:
        /*0018*/ 	.byte	0x03, 0x50
        /*001a*/ 	.short	0x0000


	//----- nvinfo : EIATTR_MAXREG_COUNT
	.align		4
        /*001c*/ 	.byte	0x03, 0x1b
        /*001e*/ 	.short	0x0080


	//----- nvinfo : EIATTR_MERCURY_ISA_VERSION
	.align		4
        /*0020*/ 	.byte	0x03, 0x5f
        /*0022*/ 	.short	0x0101


	//----- nvinfo : EIATTR_VRC_CTA_INIT_COUNT
	.align		4
        /*0024*/ 	.byte	0x02, 0x4a
	.zero		1
	.zero		1


	//----- nvinfo : EIATTR_EXIT_INSTR_OFFSETS
	.align		4
        /*0028*/ 	.byte	0x04, 0x1c
        /*002a*/ 	.short	(.L_706 - .L_705)


	//   ....[0]....
.L_705:
        /*002c*/ 	.word	0x00000010


	//----- nvinfo : EIATTR_MAX_THREADS
	.align		4
.L_706:
        /*0030*/ 	.byte	0x04, 0x05
        /*0032*/ 	.short	(.L_708 - .L_707)
.L_707:
        /*0034*/ 	.word	0x00000200
        /*0038*/ 	.word	0x00000001
        /*003c*/ 	.word	0x00000001


	//----- nvinfo : EIATTR_CBANK_PARAM_SIZE
	.align		4
.L_708:
        /*0040*/ 	.byte	0x03, 0x19
        /*0042*/ 	.short	0x0a80


	//----- nvinfo : EIATTR_PARAM_CBANK
	.align		4
        /*0044*/ 	.byte	0x04, 0x0a
        /*0046*/ 	.short	(.L_710 - .L_709)
	.align		4
.L_709:
        /*0048*/ 	.word	index@(.nv.constant0._ZN7cutlass13device_kernelIN5flash11enable_sm90INS1_16FlashAttnFwdSm90INS1_25CollectiveMainloopFwdSm90ILi2EN4cute5tupleIJNS5_1CILi1EEES8_S8_EEENS6_IJNS7_ILi192EEENS7_ILi128EEENS7_ILi96EEEEEELi96ENS_12float_e4m3_tEfNS_4arch4Sm90ELb1ELb0ELb0ELb1ELb1ELb1ELb0ELb1ELb1ELb1ELb1ELb0EEENS1_21CollectiveEpilogueFwdINS6_IJSA_SC_SB_EEES9_NS_10bfloat16_tESG_Li384ELb1ELb1ELb1ELb1EEENS1_36VarlenDynamicPersistentTileSchedulerILi192ELi128ELi384ELi128ELb1ELb1ELb1ELb1ELb1ELb1EEEEEEEEEvNT_6ParamsE)
        /*004c*/ 	.short	0x0380
        /*004e*/ 	.short	0x0a80


	//----- nvinfo : EIATTR_SW_WAR
	.align		4
.L_710:
        /*0050*/ 	.byte	0x04, 0x36
        /*0052*/ 	.short	(.L_712 - .L_711)
.L_711:
        /*0054*/ 	.word	0x00000008
.L_712:


//--------------------- .nv.info._ZN7cutlass13device_kernelIN5flash11enable_sm90INS1_16FlashAttnFwdSm90INS1_25CollectiveMainloopFwdSm90ILi2EN4cute5tupleIJNS5_1CILi1EEES8_S8_EEENS6_IJNS7_ILi192EEENS7_ILi160EEENS7_ILi64EEEEEELi64ENS_12float_e4m3_tEfNS_4arch4Sm90ELb0ELb0ELb0ELb0ELb1ELb0ELb0ELb1ELb1ELb1ELb1ELb0EEENS1_21CollectiveEpilogueFwdINS6_IJSA_SC_SB_EEES9_NS_10bfloat16_tESG_Li384ELb0ELb1ELb1ELb1EEENS1_19SingleTileSchedulerILb0ELb1ELb1ELi192EEEEEEEEEvNT_6ParamsE --------------------------
	.section	.nv.info._ZN7cutlass13device_kernelIN5flash11enable_sm90INS1_16FlashAttnFwdSm90INS1_25CollectiveMainloopFwdSm90ILi2EN4cute5tupleIJNS5_1CILi1EEES8_S8_EEENS6_IJNS7_ILi192EEENS7_ILi160EEENS7_ILi64EEEEEELi64ENS_12float_e4m3_tEfNS_4arch4Sm90ELb0ELb0ELb0ELb0ELb1ELb0ELb0ELb1ELb1ELb1ELb1ELb0EEENS1_21CollectiveEpilogueFwdINS6_IJSA_SC_SB_EEES9_NS_10bfloat16_tESG_Li384ELb0ELb1ELb1ELb1EEENS1_19SingleTileSchedulerILb0ELb1ELb1ELi192EEEEEEEEEvNT_6ParamsE,"",@"SHT_CUDA_INFO"
	.sectionflags	@""
	.align	4


	//----- nvinfo : EIATTR_CUDA_API_VERSION
	.align		4
        /*0000*/ 	.byte	0x04, 0x37
        /*0002*/ 	.short	(.L_714 - .L_713)
.L_713:
        /*0004*/ 	.word	0x00000082


	//----- nvinfo : EIATTR_KPARAM_INFO
	.align		4
.L_714:
        /*0008*/ 	.byte	0x04, 0x17
        /*000a*/ 	.short	(.L_716 - .L_715)
.L_715:
        /*000c*/ 	.word	0x00000000
        /*0010*/ 	.short	0x0000
        /*0012*/ 	.short	0x0000
        /*0014*/ 	.byte	0x00, 0xf0, 0x01, 0x28


	//----- nvinfo : EIATTR_SPARSE_MMA_MASK
	.align		4
.L_716:
        /*0018*/ 	.byte	0x03, 0x50
        /*001a*/ 	.short	0x0000


	//----- nvinfo : EIATTR_MAXREG_COUNT
	.align		4
        /*001c*/ 	.byte	0x03, 0x1b
        /*001e*/ 	.short	0x0080


	//----- nvinfo : EIATTR_MERCURY_ISA_VERSION
	.align		4
        /*0020*/ 	.byte	0x03, 0x5f
        /*0022*/ 	.short	0x0101


	//----- nvinfo : EIATTR_VRC_CTA_INIT_COUNT
	.align		4
        /*0024*/ 	.byte	0x02, 0x4a
	.zero		1
	.zero		1


	//----- nvinfo : EIATTR_EXIT_INSTR_OFFSETS
	.align		4
        /*0028*/ 	.byte	0x04, 0x1c
        /*002a*/ 	.short	(.L_718 - .L_717)


	//   ....[0]....
.L_717:
        /*002c*/ 	.word	0x00000010


	//----- nvinfo : EIATTR_MAX_THREADS
	.align		4
.L_718:
        /*0030*/ 	.byte	0x04, 0x05
        /*0032*/ 	.short	(.L_720 - .L_719)
.L_719:
        /*0034*/ 	.word	0x00000200
        /*0038*/ 	.word	0x00000001
        /*003c*/ 	.word	0x00000001


	//----- nvinfo : EIATTR_CBANK_PARAM_SIZE
	.align		4
.L_720:
        /*0040*/ 	.byte	0x03, 0x19
        /*0042*/ 	.short	0x0a00


	//----- nvinfo : EIATTR_PARAM_CBANK
	.align		4
        /*0044*/ 	.byte	0x04, 0x0a
        /*0046*/ 	.short	(.L_722 - .L_721)
	.align		4
.L_721:
        /*0048*/ 	.word	index@(.nv.constant0._ZN7cutlass13device_kernelIN5flash11enable_sm90INS1_16FlashAttnFwdSm90INS1_25CollectiveMainloopFwdSm90ILi2EN4cute5tupleIJNS5_1CILi1EEES8_S8_EEENS6_IJNS7_ILi192EEENS7_ILi160EEENS7_ILi64EEEEEELi64ENS_12float_e4m3_tEfNS_4arch4Sm90ELb0ELb0ELb0ELb0ELb1ELb0ELb0ELb1ELb1ELb1ELb1ELb0EEENS1_21CollectiveEpilogueFwdINS6_IJSA_SC_SB_EEES9_NS_10bfloat16_tESG_Li384ELb0ELb1ELb1ELb1EEENS1_19SingleTileSchedulerILb0ELb1ELb1ELi192EEEEEEEEEvNT_6ParamsE)
        /*004c*/ 	.short	0x0380
        /*004e*/ 	.short	0x0a00


	//----- nvinfo : EIATTR_SW_WAR
	.align		4
.L_722:
        /*0050*/ 	.byte	0x04, 0x36
        /*0052*/ 	.short	(.L_724 - .L_723)
.L_723:
        /*0054*/ 	.word	0x00000008
.L_724:


//--------------------- .nv.info._ZN7cutlass13device_kernelIN5flash11enable_sm90INS1_16FlashAttnFwdSm90INS1_25CollectiveMainloopFwdSm90ILi2EN4cute5tupleIJNS5_1CILi1EEES8_S8_EEENS6_IJNS7_ILi192EEENS7_ILi160EEENS7_ILi64EEEEEELi64ENS_12float_e4m3_tEfNS_4arch4Sm90ELb0ELb0ELb0ELb1ELb1ELb0ELb0ELb1ELb1ELb1ELb1ELb0EEENS1_21CollectiveEpilogueFwdINS6_IJSA_SC_SB_EEES9_NS_10bfloat16_tESG_Li384ELb1ELb1ELb1ELb1EEENS1_36VarlenDynamicPersistentTileSchedulerILi192ELi160ELi384ELi128ELb1ELb1ELb1ELb0ELb1ELb1EEEEEEEEEvNT_6ParamsE --------------------------
	.section	.nv.info._ZN7cutlass13device_kernelIN5flash11enable_sm90INS1_16FlashAttnFwdSm90INS1_25CollectiveMainloopFwdSm90ILi2EN4cute5tupleIJNS5_1CILi1EEES8_S8_EEENS6_IJNS7_ILi192EEENS7_ILi160EEENS7_ILi64EEEEEELi64ENS_12float_e4m3_tEfNS_4arch4Sm90ELb0ELb0ELb0ELb1ELb1ELb0ELb0ELb1ELb1ELb1ELb1ELb0EEENS1_21CollectiveEpilogueFwdINS6_IJSA_SC_SB_EEES9_NS_10bfloat16_tESG_Li384ELb1ELb1ELb1ELb1EEENS1_36VarlenDynamicPersistentTileSchedulerILi192ELi160ELi384ELi128ELb1ELb1ELb1ELb0ELb1ELb1EEEEEEEEEvNT_6ParamsE,"",@"SHT_CUDA_INFO"
	.sectionflags	@""
	.align	4


	//----- nvinfo : EIATTR_CUDA_API_VERSION
	.align		4
        /*0000*/ 	.byte	0x04, 0x37
        /*0002*/ 	.short	(.L_726 - .L_725)
.L_725:
        /*0004*/ 	.word	0x00000082


	//----- nvinfo : EIATTR_KPARAM_INFO
	.align		4
.L_726:
        /*0008*/ 	.byte	0x04, 0x17
        /*000a*/ 	.short	(.L_728 - .L_727)
.L_727:
        /*000c*/ 	.word	0x00000000
        /*0010*/ 	.short	0x0000
        /*0012*/ 	.short	0x0000
        /*0014*/ 	.byte	0x00, 0xf0, 0x01, 0x2a


	//----- nvinfo : EIATTR_SPARSE_MMA_MASK
	.align		4
.L_728:
        /*0018*/ 	.byte	0x03, 0x50
        /*001a*/ 	.short	0x0000


	//----- nvinfo : EIATTR_MAXREG_COUNT
	.align		4
        /*001c*/ 	.byte	0x03, 0x1b
        /*001e*/ 	.short	0x0080


	//----- nvinfo : EIATTR_MERCURY_ISA_VERSION
	.align		4
        /*0020*/ 	.byte	0x03, 0x5f
        /*0022*/ 	.short	0x0101


	//----- nvinfo : EIATTR_VRC_CTA_INIT_COUNT
	.align		4
        /*0024*/ 	.byte	0x02, 0x4a
	.zero		1
	.zero		1


	//----- nvinfo : EIATTR_EXIT_INSTR_OFFSETS
	.align		4
        /*0028*/ 	.byte	0x04, 0x1c
        /*002a*/ 	.short	(.L_730 - .L_729)


	//   ....[0]....
.L_729:
        /*002c*/ 	.word	0x00000010


	//----- nvinfo : EIATTR_MAX_THREADS
	.align		4
.L_730:
        /*0030*/ 	.byte	0x04, 0x05
        /*0032*/ 	.short	(.L_732 - .L_731)
.L_731:
        /*0034*/ 	.word	0x00000200
        /*0038*/ 	.word	0x00000001
        /*003c*/ 	.word	0x00000001


	//----- nvinfo : EIATTR_CBANK_PARAM_SIZE
	.align		4
.L_732:
        /*0040*/ 	.byte	0x03, 0x19
        /*0042*/ 	.short	0x0a80


	//----- nvinfo : EIATTR_PARAM_CBANK
	.align		4
        /*0044*/ 	.byte	0x04, 0x0a
        /*0046*/ 	.short	(.L_734 - .L_733)
	.align		4
.L_733:
        /*0048*/ 	.word	index@(.nv.constant0._ZN7cutlass13device_kernelIN5flash11enable_sm90INS1_16FlashAttnFwdSm90INS1_25CollectiveMainloopFwdSm90ILi2EN4cute5tupleIJNS5_1CILi1EEES8_S8_EEENS6_IJNS7_ILi192EEENS7_ILi160EEENS7_ILi64EEEEEELi64ENS_12float_e4m3_tEfNS_4arch4Sm90ELb0ELb0ELb0ELb1ELb1ELb0ELb0ELb1ELb1ELb1ELb1ELb0EEENS1_21CollectiveEpilogueFwdINS6_IJSA_SC_SB_EEES9_NS_10bfloat16_tESG_Li384ELb1ELb1ELb1ELb1EEENS1_36VarlenDynamicPersistentTileSchedulerILi192ELi160ELi384ELi128ELb1ELb1ELb1ELb0ELb1ELb1EEEEEEEEEvNT_6ParamsE)
        /*004c*/ 	.short	0x0380
        /*004e*/ 	.short	0x0a80


	//----- nvinfo : EIATTR_SW_WAR
	.align		4
.L_734:
        /*0050*/ 	.byte	0x04, 0x36
        /*0052*/ 	.short	(.L_736 - .L_735)
.L_735:
        /*0054*/ 	.word	0x00000008
.L_736:


//--------------------- .nv.info._ZN7cutlass13device_kernelIN5flash11enable_sm90INS1_16FlashAttnFwdSm90INS1_25CollectiveMainloopFwdSm90ILi2EN4cute5tupleIJNS5_1CILi1EEES8_S8_EEENS6_IJNS7_ILi192EEENS7_ILi160EEENS7_ILi64EEEEEELi64ENS_12float_e4m3_tEfNS_4arch4Sm90ELb0ELb0ELb0ELb1ELb1ELb1ELb0ELb1ELb1ELb1ELb1ELb0EEENS1_21CollectiveEpilogueFwdINS6_IJSA_SC_SB_EEES9_NS_10bfloat16_tESG_Li384ELb1ELb1ELb1ELb1EEENS1_36VarlenDynamicPersistentTileSchedulerILi192ELi160ELi384ELi128ELb1ELb1ELb1ELb0ELb1ELb1EEEEEEEEEvNT_6ParamsE --------------------------
	.section	.nv.info._ZN7cutlass13device_kernelIN5flash11enable_sm90INS1_16FlashAttnFwdSm90INS1_25CollectiveMainloopFwdSm90ILi2EN4cute5tupleIJNS5_1CILi1EEES8_S8_EEENS6_IJNS7_ILi192EEENS7_ILi160EEENS7_ILi64EEEEEELi64ENS_12float_e4m3_tEfNS_4arch4Sm90ELb0ELb0ELb0ELb1ELb1ELb1ELb0ELb1ELb1ELb1ELb1ELb0EEENS1_21CollectiveEpilogueFwdINS6_IJSA_SC_SB_EEES9_NS_10bfloat16_tESG_Li384ELb1ELb1ELb1ELb1EEENS1_36VarlenDynamicPersistentTileSchedulerILi192ELi160ELi384ELi128ELb1ELb1ELb1ELb0ELb1ELb1EEEEEEEEEvNT_6ParamsE,"",@"SHT_CUDA_INFO"
	.sectionflags	@""
	.align	4


	//----- nvinfo : EIATTR_CUDA_API_VERSION
	.align		4
        /*0000*/ 	.byte	0x04, 0x37
        /*0002*/ 	.short	(.L_738 - .L_737)
.L_737:
        /*0004*/ 	.word	0x00000082


	//----- nvinfo : EIATTR_KPARAM_INFO
	.align		4
.L_738:
        /*0008*/ 	.byte	0x04, 0x17
        /*000a*/ 	.short	(.L_740 - .L_739)
.L_739:
        /*000c*/ 	.word	0x00000000
        /*0010*/ 	.short	0x0000
        /*0012*/ 	.short	0x0000
        /*0014*/ 	.byte	0x00, 0xf0, 0x01, 0x2a


	//----- nvinfo : EIATTR_SPARSE_MMA_MASK
	.align		4
.L_740:
        /*0018*/ 	.byte	0x03, 0x50
        /*001a*/ 	.short	0x0000


	//----- nvinfo : EIATTR_MAXREG_COUNT
	.align		4
        /*001c*/ 	.byte	0x03, 0x1b
        /*001e*/ 	.short	0x0080


	//----- nvinfo : EIATTR_MERCURY_ISA_VERSION
	.align		4
        /*0020*/ 	.byte	0x03, 0x5f
        /*0022*/ 	.short	0x0101


	//----- nvinfo : EIATTR_VRC_CTA_INIT_COUNT
	.align		4
        /*0024*/ 	.byte	0x02, 0x4a
	.zero		1
	.zero		1


	//----- nvinfo : EIATTR_EXIT_INSTR_OFFSETS
	.align		4
        /*0028*/ 	.byte	0x04, 0x1c
        /*002a*/ 	.short	(.L_742 - .L_741)


	//   ....[0]....
.L_741:
        /*002c*/ 	.word	0x00000010


	//----- nvinfo : EIATTR_MAX_THREADS
	.align		4
.L_742:
        /*0030*/ 	.byte	0x04, 0x05
        /*0032*/ 	.short	(.L_744 - .L_743)
.L_743:
        /*0034*/ 	.word	0x00000200
        /*0038*/ 	.word	0x00000001
        /*003c*/ 	.word	0x00000001


	//----- nvinfo : EIATTR_CBANK_PARAM_SIZE
	.align		4
.L_744:
        /*0040*/ 	.byte	0x03, 0x19
        /*0042*/ 	.short	0x0a80


	//----- nvinfo : EIATTR_PARAM_CBANK
	.align		4
        /*0044*/ 	.byte	0x04, 0x0a
        /*0046*/ 	.short	(.L_746 - .L_745)
	.align		4
.L_745:
        /*0048*/ 	.word	index@(.nv.constant0._ZN7cutlass13device_kernelIN5flash11enable_sm90INS1_16FlashAttnFwdSm90INS1_25CollectiveMainloopFwdSm90ILi2EN4cute5tupleIJNS5_1CILi1EEES8_S8_EEENS6_IJNS7_ILi192EEENS7_ILi160EEENS7_ILi64EEEEEELi64ENS_12float_e4m3_tEfNS_4arch4Sm90ELb0ELb0ELb0ELb1ELb1ELb1ELb0ELb1ELb1ELb1ELb1ELb0EEENS1_21CollectiveEpilogueFwdINS6_IJSA_SC_SB_EEES9_NS_10bfloat16_tESG_Li384ELb1ELb1ELb1ELb1EEENS1_36VarlenDynamicPersistentTileSchedulerILi192ELi160ELi384ELi128ELb1ELb1ELb1ELb0ELb1ELb1EEEEEEEEEvNT_6ParamsE)
        /*004c*/ 	.short	0x0380
        /*004e*/ 	.short	0x0a80


	//----- nvinfo : EIATTR_SW_WAR
	.align		4
.L_746:
        /*0050*/ 	.byte	0x04, 0x36
        /*0052*/ 	.short	(.L_748 - .L_747)
.L_747:
        /*0054*/ 	.word	0x00000008
.L_748:


//--------------------- .nv.info._ZN7cutlass13device_kernelIN5flash11enable_sm90INS1_16FlashAttnFwdSm90INS1_25CollectiveMainloopFwdSm90ILi2EN4cute5tupleIJNS5_1CILi1EEES8_S8_EEENS6_IJNS7_ILi192EEENS7_ILi160EEENS7_ILi64EEEEEELi64ENS_12float_e4m3_tEfNS_4arch4Sm90ELb0ELb1ELb0ELb0ELb1ELb0ELb0ELb1ELb1ELb1ELb1ELb0EEENS1_21CollectiveEpilogueFwdINS6_IJSA_SC_SB_EEES9_NS_10bfloat16_tESG_Li384ELb0ELb1ELb1ELb1EEENS1_19SingleTileSchedulerILb0ELb1ELb1ELi192EEEEEEEEEvNT_6ParamsE --------------------------
	.section	.nv.info._ZN7cutlass13device_kernelIN5flash11enable_sm90INS1_16FlashAttnFwdSm90INS1_25CollectiveMainloopFwdSm90ILi2EN4cute5tupleIJNS5_1CILi1EEES8_S8_EEENS6_IJNS7_ILi192EEENS7_ILi160EEENS7_ILi64EEEEEELi64ENS_12float_e4m3_tEfNS_4arch4Sm90ELb0ELb1ELb0ELb0ELb1ELb0ELb0ELb1ELb1ELb1ELb1ELb0EEENS1_21CollectiveEpilogueFwdINS6_IJSA_SC_SB_EEES9_NS_10bfloat16_tESG_Li384ELb0ELb1ELb1ELb1EEENS1_19SingleTileSchedulerILb0ELb1ELb1ELi192EEEEEEEEEvNT_6ParamsE,"",@"SHT_CUDA_INFO"
	.sectionflags	@""
	.align	4


	//----- nvinfo : EIATTR_CUDA_API_VERSION
	.align		4
        /*0000*/ 	.byte	0x04, 0x37
        /*0002*/ 	.short	(.L_750 - .L_749)
.L_749:
        /*0004*/ 	.word	0x00000082


	//----- nvinfo : EIATTR_KPARAM_INFO
	.align		4
.L_750:
        /*0008*/ 	.byte	0x04, 0x17
        /*000a*/ 	.short	(.L_752 - .L_751)
.L_751:
        /*000c*/ 	.word	0x00000000
        /*0010*/ 	.short	0x0000
        /*0012*/ 	.short	0x0000
        /*0014*/ 	.byte	0x00, 0xf0, 0x01, 0x28


	//----- nvinfo : EIATTR_SPARSE_MMA_MASK
	.align		4
.L_752:
        /*0018*/ 	.byte	0x03, 0x50
        /*001a*/ 	.short	0x0000


	//----- nvinfo : EIATTR_MAXREG_COUNT
	.align		4
        /*001c*/ 	.byte	0x03, 0x1b
        /*001e*/ 	.short	0x0080


	//----- nvinfo : EIATTR_MERCURY_ISA_VERSION
	.align		4
        /*0020*/ 	.byte	0x03, 0x5f
        /*0022*/ 	.short	0x0101


	//----- nvinfo : EIATTR_VRC_CTA_INIT_COUNT
	.align		4
        /*0024*/ 	.byte	0x02, 0x4a
	.zero		1
	.zero		1


	//----- nvinfo : EIATTR_EXIT_INSTR_OFFSETS
	.align		4
        /*0028*/ 	.byte	0x04, 0x1c
        /*002a*/ 	.short	(.L_754 - .L_753)


	//   ....[0]....
.L_753:
        /*002c*/ 	.word	0x00000010


	//----- nvinfo : EIATTR_MAX_THREADS
	.align		4
.L_754:
        /*0030*/ 	.byte	0x04, 0x05
        /*0032*/ 	.short	(.L_756 - .L_755)
.L_755:
        /*0034*/ 	.word	0x00000200
        /*0038*/ 	.word	0x00000001
        /*003c*/ 	.word	0x00000001


	//----- nvinfo : EIATTR_CBANK_PARAM_SIZE
	.align		4
.L_756:
        /*0040*/ 	.byte	0x03, 0x19
        /*0042*/ 	.short	0x0a00


	//----- nvinfo : EIATTR_PARAM_CBANK
	.align		4
        /*0044*/ 	.byte	0x04, 0x0a
        /*0046*/ 	.short	(.L_758 - .L_757)
	.align		4
.L_757:
        /*0048*/ 	.word	index@(.nv.constant0._ZN7cutlass13device_kernelIN5flash11enable_sm90INS1_16FlashAttnFwdSm90INS1_25CollectiveMainloopFwdSm90ILi2EN4cute5tupleIJNS5_1CILi1EEES8_S8_EEENS6_IJNS7_ILi192EEENS7_ILi160EEENS7_ILi64EEEEEELi64ENS_12float_e4m3_tEfNS_4arch4Sm90ELb0ELb1ELb0ELb0ELb1ELb0ELb0ELb1ELb1ELb1ELb1ELb0EEENS1_21CollectiveEpilogueFwdINS6_IJSA_SC_SB_EEES9_NS_10bfloat16_tESG_Li384ELb0ELb1ELb1ELb1EEENS1_19SingleTileSchedulerILb0ELb1ELb1ELi192EEEEEEEEEvNT_6ParamsE)
        /*004c*/ 	.short	0x0380
        /*004e*/ 	.short	0x0a00


	//----- nvinfo : EIATTR_SW_WAR
	.align		4
.L_758:
        /*0050*/ 	.byte	0x04, 0x36
        /*0052*/ 	.short	(.L_760 - .L_759)
.L_759:
        /*0054*/ 	.word	0x00000008
.L_760:


//--------------------- .nv.info._ZN7cutlass13device_kernelIN5flash11enable_sm90INS1_16FlashAttnFwdSm90INS1_25CollectiveMainloopFwdSm90ILi2EN4cute5tupleIJNS5_1CILi1EEES8_S8_EEENS6_IJNS7_ILi192EEENS7_ILi160EEENS7_ILi64EEEEEELi64ENS_12float_e4m3_tEfNS_4arch4Sm90ELb0ELb1ELb0ELb1ELb1ELb0ELb0ELb1ELb1ELb1ELb1ELb0EEENS1_21CollectiveEpilogueFwdINS6_IJSA_SC_SB_EEES9_NS_10bfloat16_tESG_Li384ELb1ELb1ELb1ELb1EEENS1_36VarlenDynamicPersistentTileSchedulerILi192ELi160ELi384ELi128ELb1ELb1ELb1ELb1ELb0ELb1EEEEEEEEEvNT_6ParamsE --------------------------
	.section	.nv.info._ZN7cutlass13device_kernelIN5flash11enable_sm90INS1_16FlashAttnFwdSm90INS1_25CollectiveMainloopFwdSm90ILi2EN4cute5tupleIJNS5_1CILi1EEES8_S8_EEENS6_IJNS7_ILi192EEENS7_ILi160EEENS7_ILi64EEEEEELi64ENS_12float_e4m3_tEfNS_4arch4Sm90ELb0ELb1ELb0ELb1ELb1ELb0ELb0ELb1ELb1ELb1ELb1ELb0EEENS1_21CollectiveEpilogueFwdINS6_IJSA_SC_SB_EEES9_NS_10bfloat16_tESG_Li384ELb1ELb1ELb1ELb1EEENS1_36VarlenDynamicPersistentTileSchedulerILi192ELi160ELi384ELi128ELb1ELb1ELb1ELb1ELb0ELb1EEEEEEEEEvNT_6ParamsE,"",@"SHT_CUDA_INFO"
	.sectionflags	@""
	.align	4


	//----- nvinfo : EIATTR_CUDA_API_VERSION
	.align		4
        /*0000*/ 	.byte	0x04, 0x37
        /*0002*/ 	.short	(.L_762 - .L_761)
.L_761:
        /*0004*/ 	.word	0x00000082


	//----- nvinfo : EIATTR_KPARAM_INFO
	.align		4
.L_762:
        /*0008*/ 	.byte	0x04, 0x17
        /*000a*/ 	.short	(.L_764 - .L_763)
.L_763:
        /*000c*/ 	.word	0x00000000
        /*0010*/ 	.short	0x0000
        /*0012*/ 	.short	0x0000
        /*0014*/ 	.byte	0x00, 0xf0, 0x01, 0x2a


	//----- nvinfo : EIATTR_SPARSE_MMA_MASK
	.align		4
.L_764:
        /*0018*/ 	.byte	0x03, 0x50
        /*001a*/ 	.short	0x0000


	//----- nvinfo : EIATTR_MAXREG_COUNT
	.align		4
        /*001c*/ 	.byte	0x03, 0x1b
        /*001e*/ 	.short	0x0080


	//----- nvinfo : EIATTR_MERCURY_ISA_VERSION
	.align		4
        /*0020*/ 	.byte	0x03, 0x5f
        /*0022*/ 	.short	0x0101


	//----- nvinfo : EIATTR_VRC_CTA_INIT_COUNT
	.align		4
        /*0024*/ 	.byte	0x02, 0x4a
	.zero		1
	.zero		1


	//----- nvinfo : EIATTR_EXIT_INSTR_OFFSETS
	.align		4
        /*0028*/ 	.byte	0x04, 0x1c
        /*002a*/ 	.short	(.L_766 - .L_765)


	//   ....[0]....
.L_765:
        /*002c*/ 	.word	0x00000010


	//----- nvinfo : EIATTR_MAX_THREADS
	.align		4
.L_766:
        /*0030*/ 	.byte	0x04, 0x05
        /*0032*/ 	.short	(.L_768 - .L_767)
.L_767:
        /*0034*/ 	.word	0x00000200
        /*0038*/ 	.word	0x00000001
        /*003c*/ 	.word	0x00000001


	//----- nvinfo : EIATTR_CBANK_PARAM_SIZE
	.align		4
.L_768:
        /*0040*/ 	.byte	0x03, 0x19
        /*0042*/ 	.short	0x0a80


	//----- nvinfo : EIATTR_PARAM_CBANK
	.align		4
        /*0044*/ 	.byte	0x04, 0x0a
        /*0046*/ 	.short	(.L_770 - .L_769)
	.align		4
.L_769:
        /*0048*/ 	.word	index@(.nv.constant0._ZN7cutlass13device_kernelIN5flash11enable_sm90INS1_16FlashAttnFwdSm90INS1_25CollectiveMainloopFwdSm90ILi2EN4cute5tupleIJNS5_1CILi1EEES8_S8_EEENS6_IJNS7_ILi192EEENS7_ILi160EEENS7_ILi64EEEEEELi64ENS_12float_e4m3_tEfNS_4arch4Sm90ELb0ELb1ELb0ELb1ELb1ELb0ELb0ELb1ELb1ELb1ELb1ELb0EEENS1_21CollectiveEpilogueFwdINS6_IJSA_SC_SB_EEES9_NS_10bfloat16_tESG_Li384ELb1ELb1ELb1ELb1EEENS1_36VarlenDynamicPersistentTileSchedulerILi192ELi160ELi384ELi128ELb1ELb1ELb1ELb1ELb0ELb1EEEEEEEEEvNT_6ParamsE)
        /*004c*/ 	.short	0x0380
        /*004e*/ 	.short	0x0a80


	//----- nvinfo : EIATTR_SW_WAR
	.align		4
.L_770:
        /*0050*/ 	.byte	0x04, 0x36
        /*0052*/ 	.short	(.L_772 - .L_771)
.L_771:
        /*0054*/ 	.word	0x00000008
.L_772:


//--------------------- .nv.info._ZN7cutlass13device_kernelIN5flash11enable_sm90INS1_16FlashAttnFwdSm90INS1_25CollectiveMainloopFwdSm90ILi2EN4cute5tupleIJNS5_1CILi1EEES8_S8_EEENS6_IJNS7_ILi192EEENS7_ILi160EEENS7_ILi64EEEEEELi64ENS_12float_e4m3_tEfNS_4arch4Sm90ELb0ELb1ELb0ELb1ELb1ELb1ELb0ELb1ELb1ELb1ELb1ELb0EEENS1_21CollectiveEpilogueFwdINS6_IJSA_SC_SB_EEES9_NS_10bfloat16_tESG_Li384ELb1ELb1ELb1ELb1EEENS1_36VarlenDynamicPersistentTileSchedulerILi192ELi160ELi384ELi128ELb1ELb1ELb1ELb1ELb0ELb1EEEEEEEEEvNT_6ParamsE --------------------------
	.section	.nv.info._ZN7cutlass13device_kernelIN5flash11enable_sm90INS1_16FlashAttnFwdSm90INS1_25CollectiveMainloopFwdSm90ILi2EN4cute5tupleIJNS5_1CILi1EEES8_S8_EEENS6_IJNS7_ILi192EEENS7_ILi160EEENS7_ILi64EEEEEELi64ENS_12float_e4m3_tEfNS_4arch4Sm90ELb0ELb1ELb0ELb1ELb1ELb1ELb0ELb1ELb1ELb1ELb1ELb0EEENS1_21CollectiveEpilogueFwdINS6_IJSA_SC_SB_EEES9_NS_10bfloat16_tESG_Li384ELb1ELb1ELb1ELb1EEENS1_36VarlenDynamicPersistentTileSchedulerILi192ELi160ELi384ELi128ELb1ELb1ELb1ELb1ELb0ELb1EEEEEEEEEvNT_6ParamsE,"",@"SHT_CUDA_INFO"
	.sectionflags	@""
	.align	4


	//----- nvinfo : EIATTR_CUDA_API_VERSION
	.align		4
        /*0000*/ 	.byte	0x04, 0x37
        /*0002*/ 	.short	(.L_774 - .L_773)
.L_773:
        /*0004*/ 	.word	0x00000082


	//----- nvinfo : EIATTR_KPARAM_INFO
	.align		4
.L_774:
        /*0008*/ 	.byte	0x04, 0x17
        /*000a*/ 	.short	(.L_776 - .L_775)
.L_775:
        /*000c*/ 	.word	0x00000000
        /*0010*/ 	.short	0x0000
        /*0012*/ 	.short	0x0000
        /*0014*/ 	.byte	0x00, 0xf0, 0x01, 0x2a


	//----- nvinfo : EIATTR_SPARSE_MMA_MASK
	.align		4
.L_776:
        /*0018*/ 	.byte	0x03, 0x50
        /*001a*/ 	.short	0x0000


	//----- nvinfo : EIATTR_MAXREG_COUNT
	.align		4
        /*001c*/ 	.byte	0x03, 0x1b
        /*001e*/ 	.short	0x0080


	//----- nvinfo : EIATTR_MERCURY_ISA_VERSION
	.align		4
        /*0020*/ 	.byte	0x03, 0x5f
        /*0022*/ 	.short	0x0101


	//----- nvinfo : EIATTR_VRC_CTA_INIT_COUNT
	.align		4
        /*0024*/ 	.byte	0x02, 0x4a
	.zero		1
	.zero		1


	//----- nvinfo : EIATTR_EXIT_INSTR_OFFSETS
	.align		4
        /*0028*/ 	.byte	0x04, 0x1c
        /*002a*/ 	.short	(.L_778 - .L_777)


	//   ....[0]....
.L_777:
        /*002c*/ 	.word	0x00000010


	//----- nvinfo : EIATTR_MAX_THREADS
	.align		4
.L_778:
        /*0030*/ 	.byte	0x04, 0x05
        /*0032*/ 	.short	(.L_780 - .L_779)
.L_779:
        /*0034*/ 	.word	0x00000200
        /*0038*/ 	.word	0x00000001
        /*003c*/ 	.word	0x00000001


	//----- nvinfo : EIATTR_CBANK_PARAM_SIZE
	.align		4
.L_780:
        /*0040*/ 	.byte	0x03, 0x19
        /*0042*/ 	.short	0x0a80


	//----- nvinfo : EIATTR_PARAM_CBANK
	.align		4
        /*0044*/ 	.byte	0x04, 0x0a
        /*0046*/ 	.short	(.L_782 - .L_781)
	.align		4
.L_781:
        /*0048*/ 	.word	index@(.nv.constant0._ZN7cutlass13device_kernelIN5flash11enable_sm90INS1_16FlashAttnFwdSm90INS1_25CollectiveMainloopFwdSm90ILi2EN4cute5tupleIJNS5_1CILi1EEES8_S8_EEENS6_IJNS7_ILi192EEENS7_ILi160EEENS7_ILi64EEEEEELi64ENS_12float_e4m3_tEfNS_4arch4Sm90ELb0ELb1ELb0ELb1ELb1ELb1ELb0ELb1ELb1ELb1ELb1ELb0EEENS1_21CollectiveEpilogueFwdINS6_IJSA_SC_SB_EEES9_NS_10bfloat16_tESG_Li384ELb1ELb1ELb1ELb1EEENS1_36VarlenDynamicPersistentTileSchedulerILi192ELi160ELi384ELi128ELb1ELb1ELb1ELb1ELb0ELb1EEEEEEEEEvNT_6ParamsE)
        /*004c*/ 	.short	0x0380
        /*004e*/ 	.short	0x0a80


	//----- nvinfo : EIATTR_SW_WAR
	.align		4
.L_782:
        /*0050*/ 	.byte	0x04, 0x36
        /*0052*/ 	.short	(.L_784 - .L_783)
.L_783:
        /*0054*/ 	.word	0x00000008
.L_784:


//--------------------- .nv.info._ZN7cutlass13device_kernelIN5flash11enable_sm90INS1_16FlashAttnFwdSm90INS1_25CollectiveMainloopFwdSm90ILi2EN4cute5tupleIJNS5_1CILi1EEES8_S8_EEENS6_IJNS7_ILi192EEENS7_ILi160EEENS7_ILi64EEEEEELi64ENS_12float_e4m3_tEfNS_4arch4Sm90ELb1ELb0ELb0ELb0ELb1ELb0ELb0ELb1ELb1ELb1ELb1ELb0EEENS1_21CollectiveEpilogueFwdINS6_IJSA_SC_SB_EEES9_NS_10bfloat16_tESG_Li384ELb0ELb1ELb1ELb1EEENS1_19SingleTileSchedulerILb0ELb1ELb1ELi192EEEEEEEEEvNT_6ParamsE --------------------------
	.section	.nv.info._ZN7cutlass13device_kernelIN5flash11enable_sm90INS1_16FlashAttnFwdSm90INS1_25CollectiveMainloopFwdSm90ILi2EN4cute5tupleIJNS5_1CILi1EEES8_S8_EEENS6_IJNS7_ILi192EEENS7_ILi160EEENS7_ILi64EEEEEELi64ENS_12float_e4m3_tEfNS_4arch4Sm90ELb1ELb0ELb0ELb0ELb1ELb0ELb0ELb1ELb1ELb1ELb1ELb0EEENS1_21CollectiveEpilogueFwdINS6_IJSA_SC_SB_EEES9_NS_10bfloat16_tESG_Li384ELb0ELb1ELb1ELb1EEENS1_19SingleTileSchedulerILb0ELb1ELb1ELi192EEEEEEEEEvNT_6ParamsE,"",@"SHT_CUDA_INFO"
	.sectionflags	@""
	.align	4


	//----- nvinfo : EIATTR_CUDA_API_VERSION
	.align		4
        /*0000*/ 	.byte	0x04, 0x37
        /*0002*/ 	.short	(.L_786 - .L_785)
.L_785:
        /*0004*/ 	.word	0x00000082


	//----- nvinfo : EIATTR_KPARAM_INFO
	.align		4
.L_786:
        /*0008*/ 	.byte	0x04, 0x17
        /*000a*/ 	.short	(.L_788 - .L_787)
.L_787:
        /*000c*/ 	.word	0x00000000
        /*0010*/ 	.short	0x0000
        /*0012*/ 	.short	0x0000
        /*0014*/ 	.byte	0x00, 0xf0, 0x01, 0x28


	//----- nvinfo : EIATTR_SPARSE_MMA_MASK
	.align		4
.L_788:
        /*0018*/ 	.byte	0x03, 0x50
        /*001a*/ 	.short	0x0000


	//----- nvinfo : EIATTR_MAXREG_COUNT
	.align		4
        /*001c*/ 	.byte	0x03, 0x1b
        /*001e*/ 	.short	0x0080


	//----- nvinfo : EIATTR_MERCURY_ISA_VERSION
	.align		4
        /*0020*/ 	.byte	0x03, 0x5f
        /*0022*/ 	.short	0x0101


	//----- nvinfo : EIATTR_VRC_CTA_INIT_COUNT
	.align		4
        /*0024*/ 	.byte	0x02, 0x4a
	.zero		1
	.zero		1


	//----- nvinfo : EIATTR_EXIT_INSTR_OFFSETS
	.align		4
        /*0028*/ 	.byte	0x04, 0x1c
        /*002a*/ 	.short	(.L_790 - .L_789)


	//   ....[0]....
.L_789:
        /*002c*/ 	.word	0x00000010


	//----- nvinfo : EIATTR_MAX_THREADS
	.align		4
.L_790:
        /*0030*/ 	.byte	0x04, 0x05
        /*0032*/ 	.short	(.L_792 - .L_791)
.L_791:
        /*0034*/ 	.word	0x00000200
        /*0038*/ 	.word	0x00000001
        /*003c*/ 	.word	0x00000001


	//----- nvinfo : EIATTR_CBANK_PARAM_SIZE
	.align		4
.L_792:
        /*0040*/ 	.byte	0x03, 0x19
        /*0042*/ 	.short	0x0a00


	//----- nvinfo : EIATTR_PARAM_CBANK
	.align		4
        /*0044*/ 	.byte	0x04, 0x0a
        /*0046*/ 	.short	(.L_794 - .L_793)
	.align		4
.L_793:
        /*0048*/ 	.word	index@(.nv.constant0._ZN7cutlass13device_kernelIN5flash11enable_sm90INS1_16FlashAttnFwdSm90INS1_25CollectiveMainloopFwdSm90ILi2EN4cute5tupleIJNS5_1CILi1EEES8_S8_EEENS6_IJNS7_ILi192EEENS7_ILi160EEENS7_ILi64EEEEEELi64ENS_12float_e4m3_tEfNS_4arch4Sm90ELb1ELb0ELb0ELb0ELb1ELb0ELb0ELb1ELb1ELb1ELb1ELb0EEENS1_21CollectiveEpilogueFwdINS6_IJSA_SC_SB_EEES9_NS_10bfloat16_tESG_Li384ELb0ELb1ELb1ELb1EEENS1_19SingleTileSchedulerILb0ELb1ELb1ELi192EEEEEEEEEvNT_6ParamsE)
        /*004c*/ 	.short	0x0380
        /*004e*/ 	.short	0x0a00


	//----- nvinfo : EIATTR_SW_WAR
	.align		4
.L_794:
        /*0050*/ 	.byte	0x04, 0x36
        /*0052*/ 	.short	(.L_796 - .L_795)
.L_795:
        /*0054*/ 	.word	0x00000008
.L_796:


//--------------------- .nv.info._ZN7cutlass13device_kernelIN5flash11enable_sm90INS1_16FlashAttnFwdSm90INS1_25CollectiveMainloopFwdSm90ILi2EN4cute5tupleIJNS5_1CILi1EEES8_S8_EEENS6_IJNS7_ILi192EEENS7_ILi160EEENS7_ILi64EEEEEELi64ENS_12float_e4m3_tEfNS_4arch4Sm90ELb1ELb0ELb0ELb1ELb1ELb0ELb0ELb1ELb1ELb1ELb1ELb0EEENS1_21CollectiveEpilogueFwdINS6_IJSA_SC_SB_EEES9_NS_10bfloat16_tESG_Li384ELb1ELb1ELb1ELb1EEENS1_36VarlenDynamicPersistentTileSchedulerILi192ELi160ELi384ELi128ELb1ELb1ELb1ELb1ELb1ELb1EEEEEEEEEvNT_6ParamsE --------------------------
	.section	.nv.info._ZN7cutlass13device_kernelIN5flash11enable_sm90INS1_16FlashAttnFwdSm90INS1_25CollectiveMainloopFwdSm90ILi2EN4cute5tupleIJNS5_1CILi1EEES8_S8_EEENS6_IJNS7_ILi192EEENS7_ILi160EEENS7_ILi64EEEEEELi64ENS_12float_e4m3_tEfNS_4arch4Sm90ELb1ELb0ELb0ELb1ELb1ELb0ELb0ELb1ELb1ELb1ELb1ELb0EEENS1_21CollectiveEpilogueFwdINS6_IJSA_SC_SB_EEES9_NS_10bfloat16_tESG_Li384ELb1ELb1ELb1ELb1EEENS1_36VarlenDynamicPersistentTileSchedulerILi192ELi160ELi384ELi128ELb1ELb1ELb1ELb1ELb1ELb1EEEEEEEEEvNT_6ParamsE,"",@"SHT_CUDA_INFO"
	.sectionflags	@""
	.align	4


	//----- nvinfo : EIATTR_CUDA_API_VERSION
	.align		4
        /*0000*/ 	.byte	0x04, 0x37
        /*0002*/ 	.short	(.L_798 - .L_797)
.L_797:
        /*0004*/ 	.word	0x00000082


	//----- nvinfo : EIATTR_KPARAM_INFO
	.align		4
.L_798:
        /*0008*/ 	.byte	0x04, 0x17
        /*000a*/ 	.short	(.L_800 - .L_799)
.L_799:
        /*000c*/ 	.word	0x00000000
        /*0010*/ 	.short	0x0000
        /*0012*/ 	.short	0x0000
        /*0014*/ 	.byte	0x00, 0xf0, 0x01, 0x2a


	//----- nvinfo : EIATTR_SPARSE_MMA_MASK
	.align		4
.L_800:
        /*0018*/ 	.byte	0x03, 0x50
        /*001a*/ 	.short	0x0000


	//----- nvinfo : EIATTR_MAXREG_COUNT
	.align		4
        /*001c*/ 	.byte	0x03, 0x1b
        /*001e*/ 	.short	0x0080


	//----- nvinfo : EIATTR_MERCURY_ISA_VERSION
	.align		4
        /*0020*/ 	.byte	0x03, 0x5f
        /*0022*/ 	.short	0x0101


	//----- nvinfo : EIATTR_VRC_CTA_INIT_COUNT
	.align		4
        /*0024*/ 	.byte	0x02, 0x4a
	.zero		1
	.zero		1


	//----- nvinfo : EIATTR_EXIT_INSTR_OFFSETS
	.align		4
        /*0028*/ 	.byte	0x04, 0x1c
        /*002a*/ 	.short	(.L_802 - .L_801)


	//   ....[0]....
.L_801:
        /*002c*/ 	.word	0x00000010


	//----- nvinfo : EIATTR_MAX_THREADS
	.align		4
.L_802:
        /*0030*/ 	.byte	0x04, 0x05
        /*0032*/ 	.short	(.L_804 - .L_803)
.L_803:
        /*0034*/ 	.word	0x00000200
        /*0038*/ 	.word	0x00000001
        /*003c*/ 	.word	0x00000001


	//----- nvinfo : EIATTR_CBANK_PARAM_SIZE
	.align		4
.L_804:
        /*0040*/ 	.byte	0x03, 0x19
        /*0042*/ 	.short	0x0a80


	//----- nvinfo : EIATTR_PARAM_CBANK
	.align		4
        /*0044*/ 	.byte	0x04, 0x0a
        /*0046*/ 	.short	(.L_806 - .L_805)
	.align		4
.L_805:
        /*0048*/ 	.word	index@(.nv.constant0._ZN7cutlass13device_kernelIN5flash11enable_sm90INS1_16FlashAttnFwdSm90INS1_25CollectiveMainloopFwdSm90ILi2EN4cute5tupleIJNS5_1CILi1EEES8_S8_EEENS6_IJNS7_ILi192EEENS7_ILi160EEENS7_ILi64EEEEEELi64ENS_12float_e4m3_tEfNS_4arch4Sm90ELb1ELb0ELb0ELb1ELb1ELb0ELb0ELb1ELb1ELb1ELb1ELb0EEENS1_21CollectiveEpilogueFwdINS6_IJSA_SC_SB_EEES9_NS_10bfloat16_tESG_Li384ELb1ELb1ELb1ELb1EEENS1_36VarlenDynamicPersistentTileSchedulerILi192ELi160ELi384ELi128ELb1ELb1ELb1ELb1ELb1ELb1EEEEEEEEEvNT_6ParamsE)
        /*004c*/ 	.short	0x0380
        /*004e*/ 	.short	0x0a80


	//----- nvinfo : EIATTR_SW_WAR
	.align		4
.L_806:
        /*0050*/ 	.byte	0x04, 0x36
        /*0052*/ 	.short	(.L_808 - .L_807)
.L_807:
        /*0054*/ 	.word	0x00000008
.L_808:


//--------------------- .nv.info._ZN7cutlass13device_kernelIN5flash11enable_sm90INS1_16FlashAttnFwdSm90INS1_25CollectiveMainloopFwdSm90ILi2EN4cute5tupleIJNS5_1CILi1EEES8_S8_EEENS6_IJNS7_ILi192EEENS7_ILi160EEENS7_ILi64EEEEEELi64ENS_12float_e4m3_tEfNS_4arch4Sm90ELb1ELb0ELb0ELb1ELb1ELb1ELb0ELb1ELb1ELb1ELb1ELb0EEENS1_21CollectiveEpilogueFwdINS6_IJSA_SC_SB_EEES9_NS_10bfloat16_tESG_Li384ELb1ELb1ELb1ELb1EEENS1_36VarlenDynamicPersistentTileSchedulerILi192ELi160ELi384ELi128ELb1ELb1ELb1ELb1ELb1ELb1EEEEEEEEEvNT_6ParamsE --------------------------
	.section	.nv.info._ZN7cutlass13device_kernelIN5flash11enable_sm90INS1_16FlashAttnFwdSm90INS1_25CollectiveMainloopFwdSm90ILi2EN4cute5tupleIJNS5_1CILi1EEES8_S8_EEENS6_IJNS7_ILi192EEENS7_ILi160EEENS7_ILi64EEEEEELi64ENS_12float_e4m3_tEfNS_4arch4Sm90ELb1ELb0ELb0ELb1ELb1ELb1ELb0ELb1ELb1ELb1ELb1ELb0EEENS1_21CollectiveEpilogueFwdINS6_IJSA_SC_SB_EEES9_NS_10bfloat16_tESG_Li384ELb1ELb1ELb1ELb1EEENS1_36VarlenDynamicPersistentTileSchedulerILi192ELi160ELi384ELi128ELb1ELb1ELb1ELb1ELb1ELb1EEEEEEEEEvNT_6ParamsE,"",@"SHT_CUDA_INFO"
	.sectionflags	@""
	.align	4


	//----- nvinfo : EIATTR_CUDA_API_VERSION
	.align		4
        /*0000*/ 	.byte	0x04, 0x37
        /*0002*/ 	.short	(.L_810 - .L_809)
.L_809:
        /*0004*/ 	.word	0x00000082


	//----- nvinfo : EIATTR_KPARAM_INFO
	.align		4
.L_810:
        /*0008*/ 	.byte	0x04, 0x17
        /*000a*/ 	.short	(.L_812 - .L_811)
.L_811:
        /*000c*/ 	.word	0x00000000
        /*0010*/ 	.short	0x0000
        /*0012*/ 	.short	0x0000
        /*0014*/ 	.byte	0x00, 0xf0, 0x01, 0x2a


	//----- nvinfo : EIATTR_SPARSE_MMA_MASK
	.align		4
.L_812:
        /*0018*/ 	.byte	0x03, 0x50
        /*001a*/ 	.short	0x0000


	//----- nvinfo : EIATTR_MAXREG_COUNT
	.align		4
        /*001c*/ 	.byte	0x03, 0x1b
        /*001e*/ 	.short	0x0080


	//----- nvinfo : EIATTR_MERCURY_ISA_VERSION
	.align		4
        /*0020*/ 	.byte	0x03, 0x5f
        /*0022*/ 	.short	0x0101


	//----- nvinfo : EIATTR_VRC_CTA_INIT_COUNT
	.align		4
        /*0024*/ 	.byte	0x02, 0x4a
	.zero		1
	.zero		1


	//----- nvinfo : EIATTR_EXIT_INSTR_OFFSETS
	.align		4
        /*0028*/ 	.byte	0x04, 0x1c
        /*002a*/ 	.short	(.L_814 - .L_813)


	//   ....[0]....
.L_813:
        /*002c*/ 	.word	0x00000010


	//----- nvinfo : EIATTR_MAX_THREADS
	.align		4
.L_814:
        /*0030*/ 	.byte	0x04, 0x05
        /*0032*/ 	.short	(.L_816 - .L_815)
.L_815:
        /*0034*/ 	.word	0x00000200
        /*0038*/ 	.word	0x00000001
        /*003c*/ 	.word	0x00000001


	//----- nvinfo : EIATTR_CBANK_PARAM_SIZE
	.align		4
.L_816:
        /*0040*/ 	.byte	0x03, 0x19
        /*0042*/ 	.short	0x0a80


	//----- nvinfo : EIATTR_PARAM_CBANK
	.align		4
        /*0044*/ 	.byte	0x04, 0x0a
        /*0046*/ 	.short	(.L_818 - .L_817)
	.align		4
.L_817:
        /*0048*/ 	.word	index@(.nv.constant0._ZN7cutlass13device_kernelIN5flash11enable_sm90INS1_16FlashAttnFwdSm90INS1_25CollectiveMainloopFwdSm90ILi2EN4cute5tupleIJNS5_1CILi1EEES8_S8_EEENS6_IJNS7_ILi192EEENS7_ILi160EEENS7_ILi64EEEEEELi64ENS_12float_e4m3_tEfNS_4arch4Sm90ELb1ELb0ELb0ELb1ELb1ELb1ELb0ELb1ELb1ELb1ELb1ELb0EEENS1_21CollectiveEpilogueFwdINS6_IJSA_SC_SB_EEES9_NS_10bfloat16_tESG_Li384ELb1ELb1ELb1ELb1EEENS1_36VarlenDynamicPersistentTileSchedulerILi192ELi160ELi384ELi128ELb1ELb1ELb1ELb1ELb1ELb1EEEEEEEEEvNT_6ParamsE)
        /*004c*/ 	.short	0x0380
        /*004e*/ 	.short	0x0a80


	//----- nvinfo : EIATTR_SW_WAR
	.align		4
.L_818:
        /*0050*/ 	.byte	0x04, 0x36
        /*0052*/ 	.short	(.L_820 - .L_819)
.L_819:
        /*0054*/ 	.word	0x00000008
.L_820:


//--------------------- .nv.callgraph             --------------------------
	.section	.nv.callgraph,"",@"SHT_CUDA_CALLGRAPH"
	.align	4
	.sectionentsize	8
	.align		4
        /*0000*/ 	.word	0x00000000
	.align		4
        /*0004*/ 	.word	0xffffffff
	.align		4
        /*0008*/ 	.word	0x00000000
	.align		4
        /*000c*/ 	.word	0xfffffffe
	.align		4
        /*0010*/ 	.word	0x00000000
	.align		4
        /*0014*/ 	.word	0xfffffffd
	.align		4
        /*0018*/ 	.word	0x00000000
	.align		4
        /*001c*/ 	.word	0xfffffffc


//--------------------- .nv.constant4             --------------------------
	.section	.nv.constant4,"a",@progbits
	.align	8
	.align		8
.nv.constant4:
        /*0000*/ 	.dword	_ZN78_INTERNAL_1f62f79f_42_flash_fwd_hdimall_e4m3_paged_split_sm90_cu_ceb34e2a_36444cuda3std3__45__cpo5beginE
	.align		8
        /*0008*/ 	.dword	_ZN78_INTERNAL_1f62f79f_42_flash_fwd_hdimall_e4m3_paged_split_sm90_cu_ceb34e2a_36444cuda3std3__45__cpo3endE
	.align		8
        /*0010*/ 	.dword	_ZN78_INTERNAL_1f62f79f_42_flash_fwd_hdimall_e4m3_paged_split_sm90_cu_ceb34e2a_36444cuda3std3__45__cpo6cbeginE
	.align		8
        /*0018*/ 	.dword	_ZN78_INTERNAL_1f62f79f_42_flash_fwd_hdimall_e4m3_paged_split_sm90_cu_ceb34e2a_36444cuda3std3__45__cpo4cendE
	.align		8
        /*0020*/ 	.dword	_ZN78_INTERNAL_1f62f79f_42_flash_fwd_hdimall_e4m3_paged_split_sm90_cu_ceb34e2a_36444cuda3std3__480_GLOBAL__N__1f62f79f_42_flash_fwd_hdimall_e4m3_paged_split_sm90_cu_ceb34e2a_36446ignoreE
	.align		8
        /*0028*/ 	.dword	_ZN78_INTERNAL_1f62f79f_42_flash_fwd_hdimall_e4m3_paged_split_sm90_cu_ceb34e2a_36444cuda3std3__419piecewise_constructE
	.align		8
        /*0030*/ 	.dword	_ZN78_INTERNAL_1f62f79f_42_flash_fwd_hdimall_e4m3_paged_split_sm90_cu_ceb34e2a_36444cuda3std3__48in_placeE
	.align		8
        /*0038*/ 	.dword	_ZN78_INTERNAL_1f62f79f_42_flash_fwd_hdimall_e4m3_paged_split_sm90_cu_ceb34e2a_36444cuda3std6ranges3__45__cpo4swapE
	.align		8
        /*0040*/ 	.dword	_ZN78_INTERNAL_1f62f79f_42_flash_fwd_hdimall_e4m3_paged_split_sm90_cu_ceb34e2a_36444cuda3std6ranges3__45__cpo9iter_moveE
	.align		8
        /*0048*/ 	.dword	_ZN78_INTERNAL_1f62f79f_42_flash_fwd_hdimall_e4m3_paged_split_sm90_cu_ceb34e2a_36444cute7productE
	.align		8
        /*0050*/ 	.dword	_ZN78_INTERNAL_1f62f79f_42_flash_fwd_hdimall_e4m3_paged_split_sm90_cu_ceb34e2a_36444cute1_E


//--------------------- .text._ZN7cutlass13device_kernelIN5flash11enable_sm90INS1_16FlashAttnFwdSm90INS1_25CollectiveMainloopFwdSm90ILi2EN4cute5tupleIJNS5_1CILi1EEES8_S8_EEENS6_IJNS7_ILi128EEESA_NS7_ILi256EEEEEELi256ENS_12float_e4m3_tEfNS_4arch4Sm90ELb0ELb0ELb0ELb0ELb1ELb0ELb0ELb1ELb0ELb1ELb1ELb0EEENS1_21CollectiveEpilogueFwdINS6_IJSA_SB_SA_EEES9_NS_10bfloat16_tESF_Li256ELb0ELb1ELb1ELb1EEENS1_19SingleTileSchedulerILb0ELb1ELb1ELi128EEEEEEEEEvNT_6ParamsE --------------------------
	.section	.text._ZN7cutlass13device_kernelIN5flash11enable_sm90INS1_16FlashAttnFwdSm90INS1_25CollectiveMainloopFwdSm90ILi2EN4cute5tupleIJNS5_1CILi1EEES8_S8_EEENS6_IJNS7_ILi128EEESA_NS7_ILi256EEEEEELi256ENS_12float_e4m3_tEfNS_4arch4Sm90ELb0ELb0ELb0ELb0ELb1ELb0ELb0ELb1ELb0ELb1ELb1ELb0EEENS1_21CollectiveEpilogueFwdINS6_IJSA_SB_SA_EEES9_NS_10bfloat16_tESF_Li256ELb0ELb1ELb1ELb1EEENS1_19SingleTileSchedulerILb0ELb1ELb1ELi128EEEEEEEEEvNT_6ParamsE,"ax",@progbits
	.align	128
.text._ZN7cutlass13device_kernelIN5flash11enable_sm90INS1_16FlashAttnFwdSm90INS1_25CollectiveMainloopFwdSm90ILi2EN4cute5tupleIJNS5_1CILi1EEES8_S8_EEENS6_IJNS7_ILi128EEESA_NS7_ILi256EEEEEELi256ENS_12float_e4m3_tEfNS_4arch4Sm90ELb0ELb0ELb0ELb0ELb1ELb0ELb0ELb1ELb0ELb1ELb1ELb0EEENS1_21CollectiveEpilogueFwdINS6_IJSA_SB_SA_EEES9_NS_10bfloat16_tESF_Li256ELb0ELb1ELb1ELb1EEENS1_19SingleTileSchedulerILb0ELb1ELb1ELi128EEEEEEEEEvNT_6ParamsE:
        .type           _ZN7cutlass13device_kernelIN5flash11enable_sm90INS1_16FlashAttnFwdSm90INS1_25CollectiveMainloopFwdSm90ILi2EN4cute5tupleIJNS5_1CILi1EEES8_S8_EEENS6_IJNS7_ILi128EEESA_NS7_ILi256EEEEEELi256ENS_12float_e4m3_tEfNS_4arch4Sm90ELb0ELb0ELb0ELb0ELb1ELb0ELb0ELb1ELb0ELb1ELb1ELb0EEENS1_21CollectiveEpilogueFwdINS6_IJSA_SB_SA_EEES9_NS_10bfloat16_tESF_Li256ELb0ELb1ELb1ELb1EEENS1_19SingleTileSchedulerILb0ELb1ELb1ELi128EEEEEEEEEvNT_6ParamsE,@function
        .size           _ZN7cutlass13device_kernelIN5flash11enable_sm90INS1_16FlashAttnFwdSm90INS1_25CollectiveMainloopFwdSm90ILi2EN4cute5tupleIJNS5_1CILi1EEES8_S8_EEENS6_IJNS7_ILi128EEESA_NS7_ILi256EEEEEELi256ENS_12float_e4m3_tEfNS_4arch4Sm90ELb0ELb0ELb0ELb0ELb1ELb0ELb0ELb1ELb0ELb1ELb1ELb0EEENS1_21CollectiveEpilogueFwdINS6_IJSA_SB_SA_EEES9_NS_10bfloat16_tESF_Li256ELb0ELb1ELb1ELb1EEENS1_19SingleTileSchedulerILb0ELb1ELb1ELi128EEEEEEEEEvNT_6ParamsE,(.L_x_45 - _ZN7cutlass13device_kernelIN5flash11enable_sm90INS1_16FlashAttnFwdSm90INS1_25CollectiveMainloopFwdSm90ILi2EN4cute5tupleIJNS5_1CILi1EEES8_S8_EEENS6_IJNS7_ILi128EEESA_NS7_ILi256EEEEEELi256ENS_12float_e4m3_tEfNS_4arch4Sm90ELb0ELb0ELb0ELb0ELb1ELb0ELb0ELb1ELb0ELb1ELb1ELb0EEENS1_21CollectiveEpilogueFwdINS6_IJSA_SB_SA_EEES9_NS_10bfloat16_tESF_Li256ELb0ELb1ELb1ELb1EEENS1_19SingleTileSchedulerILb0ELb1ELb1ELi128EEEEEEEEEvNT_6ParamsE)
        .other          _ZN7cutlass13device_kernelIN5flash11enable_sm90INS1_16FlashAttnFwdSm90INS1_25CollectiveMainloopFwdSm90ILi2EN4cute5tupleIJNS5_1CILi1EEES8_S8_EEENS6_IJNS7_ILi128EEESA_NS7_ILi256EEEEEELi256ENS_12float_e4m3_tEfNS_4arch4Sm90ELb0ELb0ELb0ELb0ELb1ELb0ELb0ELb1ELb0ELb1ELb1ELb0EEENS1_21CollectiveEpilogueFwdINS6_IJSA_SB_SA_EEES9_NS_10bfloat16_tESF_Li256ELb0ELb1ELb1ELb1EEENS1_19SingleTileSchedulerILb0ELb1ELb1ELi128EEEEEEEEEvNT_6ParamsE,@"STO_CUDA_ENTRY STV_DEFAULT"
_ZN7cutlass13device_kernelIN5flash11enable_sm90INS1_16FlashAttnFwdSm90INS1_25CollectiveMainloopFwdSm90ILi2EN4cute5tupleIJNS5_1CILi1EEES8_S8_EEENS6_IJNS7_ILi128EEESA_NS7_ILi256EEEEEELi256ENS_12float_e4m3_tEfNS_4arch4Sm90ELb0ELb0ELb0ELb0ELb1ELb0ELb0ELb1ELb0ELb1ELb1ELb0EEENS1_21CollectiveEpilogueFwdINS6_IJSA_SB_SA_EEES9_NS_10bfloat16_tESF_Li256ELb0ELb1ELb1ELb1EEENS1_19SingleTileSchedulerILb0ELb1ELb1ELi128EEEEEEEEEvNT_6ParamsE:
[----:B------:R-:W-:Y:S01]  /*0000*/  LDC R1, c[0x0][0x37c] ;  /* 0x0000df00ff017b82 */ /* 0x000fe20000000800 */
[----:B------:R-:W-:Y:S05]  /*0010*/  EXIT ;  /* 0x000000000000794d */ /* 0x000fea0003800000 */
.L_x_0:
[----:B------:R-:W-:-:S00]  /*0020*/  BRA `(.L_x_0) ;  /* 0xfffffffc00fc7947 */ /* 0x000fc0000383ffff */
[----:B------:R-:W-:-:S00]  /*0030*/  NOP ;  /* 0x0000000000007918 */ /* 0x000fc00000000000 */
        /* <DEDUP_REMOVED lines=12> */
.L_x_45:


//--------------------- .text._ZN7cutlass13device_kernelIN5flash11enable_sm90INS1_16FlashAttnFwdSm90INS1_25CollectiveMainloopFwdSm90ILi2EN4cute5tupleIJNS5_1CILi1EEES8_S8_EEENS6_IJNS7_ILi128EEESA_NS7_ILi256EEEEEELi256ENS_12float_e4m3_tEfNS_4arch4Sm90ELb0ELb0ELb0ELb1ELb1ELb0ELb0ELb1ELb0ELb1ELb1ELb0EEENS1_21CollectiveEpilogueFwdINS6_IJSA_SB_SA_EEES9_NS_10bfloat16_tESF_Li256ELb1ELb1ELb1ELb1EEENS1_36VarlenDynamicPersistentTileSchedulerILi128ELi128ELi256ELi128ELb1ELb1ELb1ELb0ELb1ELb1EEEEEEEEEvNT_6ParamsE --------------------------
	.section	.text._ZN7cutlass13device_kernelIN5flash11enable_sm90INS1_16FlashAttnFwdSm90INS1_25CollectiveMainloopFwdSm90ILi2EN4cute5tupleIJNS5_1CILi1EEES8_S8_EEENS6_IJNS7_ILi128EEESA_NS7_ILi256EEEEEELi256ENS_12float_e4m3_tEfNS_4arch4Sm90ELb0ELb0ELb0ELb1ELb1ELb0ELb0ELb1ELb0ELb1ELb1ELb0EEENS1_21CollectiveEpilogueFwdINS6_IJSA_SB_SA_EEES9_NS_10bfloat16_tESF_Li256ELb1ELb1ELb1ELb1EEENS1_36VarlenDynamicPersistentTileSchedulerILi128ELi128ELi256ELi128ELb1ELb1ELb1ELb0ELb1ELb1EEEEEEEEEvNT_6ParamsE,"ax",@progbits
	.align	128
.text._ZN7cutlass13device_kernelIN5flash11enable_sm90INS1_16FlashAttnFwdSm90INS1_25CollectiveMainloopFwdSm90ILi2EN4cute5tupleIJNS5_1CILi1EEES8_S8_EEENS6_IJNS7_ILi128EEESA_NS7_ILi256EEEEEELi256ENS_12float_e4m3_tEfNS_4arch4Sm90ELb0ELb0ELb0ELb1ELb1ELb0ELb0ELb1ELb0ELb1ELb1ELb0EEENS1_21CollectiveEpilogueFwdINS6_IJSA_SB_SA_EEES9_NS_10bfloat16_tESF_Li256ELb1ELb1ELb1ELb1EEENS1_36VarlenDynamicPersistentTileSchedulerILi128ELi128ELi256ELi128ELb1ELb1ELb1ELb0ELb1ELb1EEEEEEEEEvNT_6ParamsE:
        .type           _ZN7cutlass13device_kernelIN5flash11enable_sm90INS1_16FlashAttnFwdSm90INS1_25CollectiveMainloopFwdSm90ILi2EN4cute5tupleIJNS5_1CILi1EEES8_S8_EEENS6_IJNS7_ILi128EEESA_NS7_ILi256EEEEEELi256ENS_12float_e4m3_tEfNS_4arch4Sm90ELb0ELb0ELb0ELb1ELb1ELb0ELb0ELb1ELb0ELb1ELb1ELb0EEENS1_21CollectiveEpilogueFwdINS6_IJSA_SB_SA_EEES9_NS_10bfloat16_tESF_Li256ELb1ELb1ELb1ELb1EEENS1_36VarlenDynamicPersistentTileSchedulerILi128ELi128ELi256ELi128ELb1ELb1ELb1ELb0ELb1ELb1EEEEEEEEEvNT_6ParamsE,@function
        .size           _ZN7cutlass13device_kernelIN5flash11enable_sm90INS1_16FlashAttnFwdSm90INS1_25CollectiveMainloopFwdSm90ILi2EN4cute5tupleIJNS5_1CILi1EEES8_S8_EEENS6_IJNS7_ILi128EEESA_NS7_ILi256EEEEEELi256ENS_12float_e4m3_tEfNS_4arch4Sm90ELb0ELb0ELb0ELb1ELb1ELb0ELb0ELb1ELb0ELb1ELb1ELb0EEENS1_21CollectiveEpilogueFwdINS6_IJSA_SB_SA_EEES9_NS_10bfloat16_tESF_Li256ELb1ELb1ELb1ELb1EEENS1_36VarlenDynamicPersistentTileSchedulerILi128ELi128ELi256ELi128ELb1ELb1ELb1ELb0ELb1ELb1EEEEEEEEEvNT_6ParamsE,(.L_x_46 - _ZN7cutlass13device_kernelIN5flash11enable_sm90INS1_16FlashAttnFwdSm90INS1_25CollectiveMainloopFwdSm90ILi2EN4cute5tupleIJNS5_1CILi1EEES8_S8_EEENS6_IJNS7_ILi128EEESA_NS7_ILi256EEEEEELi256ENS_12float_e4m3_tEfNS_4arch4Sm90ELb0ELb0ELb0ELb1ELb1ELb0ELb0ELb1ELb0ELb1ELb1ELb0EEENS1_21CollectiveEpilogueFwdINS6_IJSA_SB_SA_EEES9_NS_10bfloat16_tESF_Li256ELb1ELb1ELb1ELb1EEENS1_36VarlenDynamicPersistentTileSchedulerILi128ELi128ELi256ELi128ELb1ELb1ELb1ELb0ELb1ELb1EEEEEEEEEvNT_6ParamsE)
        .other          _ZN7cutlass13device_kernelIN5flash11enable_sm90INS1_16FlashAttnFwdSm90INS1_25CollectiveMainloopFwdSm90ILi2EN4cute5tupleIJNS5_1CILi1EEES8_S8_EEENS6_IJNS7_ILi128EEESA_NS7_ILi256EEEEEELi256ENS_12float_e4m3_tEfNS_4arch4Sm90ELb0ELb0ELb0ELb1ELb1ELb0ELb0ELb1ELb0ELb1ELb1ELb0EEENS1_21CollectiveEpilogueFwdINS6_IJSA_SB_SA_EEES9_NS_10bfloat16_tESF_Li256ELb1ELb1ELb1ELb1EEENS1_36VarlenDynamicPersistentTileSchedulerILi128ELi128ELi256ELi128ELb1ELb1ELb1ELb0ELb1ELb1EEEEEEEEEvNT_6ParamsE,@"STO_CUDA_ENTRY STV_DEFAULT"
_ZN7cutlass13device_kernelIN5flash11enable_sm90INS1_16FlashAttnFwdSm90INS1_25CollectiveMainloopFwdSm90ILi2EN4cute5tupleIJNS5_1CILi1EEES8_S8_EEENS6_IJNS7_ILi128EEESA_NS7_ILi256EEEEEELi256ENS_12float_e4m3_tEfNS_4arch4Sm90ELb0ELb0ELb0ELb1ELb1ELb0ELb0ELb1ELb0ELb1ELb1ELb0EEENS1_21CollectiveEpilogueFwdINS6_IJSA_SB_SA_EEES9_NS_10bfloat16_tESF_Li256ELb1ELb1ELb1ELb1EEENS1_36VarlenDynamicPersistentTileSchedulerILi128ELi128ELi256ELi128ELb1ELb1ELb1ELb0ELb1ELb1EEEEEEEEEvNT_6ParamsE:
[----:B------:R-:W-:Y:S01]  /*0000*/  LDC R1, c[0x0][0x37c] ;  /* 0x0000df00ff017b82 */ /* 0x000fe20000000800 */
[----:B------:R-:W-:Y:S05]  /*0010*/  EXIT ;  /* 0x000000000000794d */ /* 0x000fea0003800000 */
.L_x_1:
        /* <DEDUP_REMOVED lines=14> */
.L_x_46:


//--------------------- .text._ZN7cutlass13device_kernelIN5flash11enable_sm90INS1_16FlashAttnFwdSm90INS1_25CollectiveMainloopFwdSm90ILi2EN4cute5tupleIJNS5_1CILi1EEES8_S8_EEENS6_IJNS7_ILi128EEESA_NS7_ILi256EEEEEELi256ENS_12float_e4m3_tEfNS_4arch4Sm90ELb0ELb0ELb0ELb1ELb1ELb1ELb0ELb1ELb0ELb1ELb1ELb0EEENS1_21CollectiveEpilogueFwdINS6_IJSA_SB_SA_EEES9_NS_10bfloat16_tESF_Li256ELb1ELb1ELb1ELb1EEENS1_36VarlenDynamicPersistentTileSchedulerILi128ELi128ELi256ELi128ELb1ELb1ELb1ELb0ELb1ELb1EEEEEEEEEvNT_6ParamsE --------------------------
	.section	.text._ZN7cutlass13device_kernelIN5flash11enable_sm90INS1_16FlashAttnFwdSm90INS1_25CollectiveMainloopFwdSm90ILi2EN4cute5tupleIJNS5_1CILi1EEES8_S8_EEENS6_IJNS7_ILi128EEESA_NS7_ILi256EEEEEELi256ENS_12float_e4m3_tEfNS_4arch4Sm90ELb0ELb0ELb0ELb1ELb1ELb1ELb0ELb1ELb0ELb1ELb1ELb0EEENS1_21CollectiveEpilogueFwdINS6_IJSA_SB_SA_EEES9_NS_10bfloat16_tESF_Li256ELb1ELb1ELb1ELb1EEENS1_36VarlenDynamicPersistentTileSchedulerILi128ELi128ELi256ELi128ELb1ELb1ELb1ELb0ELb1ELb1EEEEEEEEEvNT_6ParamsE,"ax",@progbits
	.align	128
.text._ZN7cutlass13device_kernelIN5flash11enable_sm90INS1_16FlashAttnFwdSm90INS1_25CollectiveMainloopFwdSm90ILi2EN4cute5tupleIJNS5_1CILi1EEES8_S8_EEENS6_IJNS7_ILi128EEESA_NS7_ILi256EEEEEELi256ENS_12float_e4m3_tEfNS_4arch4Sm90ELb0ELb0ELb0ELb1ELb1ELb1ELb0ELb1ELb0ELb1ELb1ELb0EEENS1_21CollectiveEpilogueFwdINS6_IJSA_SB_SA_EEES9_NS_10bfloat16_tESF_Li256ELb1ELb1ELb1ELb1EEENS1_36VarlenDynamicPersistentTileSchedulerILi128ELi128ELi256ELi128ELb1ELb1ELb1ELb0ELb1ELb1EEEEEEEEEvNT_6ParamsE:
        .type           _ZN7cutlass13device_kernelIN5flash11enable_sm90INS1_16FlashAttnFwdSm90INS1_25CollectiveMainloopFwdSm90ILi2EN4cute5tupleIJNS5_1CILi1EEES8_S8_EEENS6_IJNS7_ILi128EEESA_NS7_ILi256EEEEEELi256ENS_12float_e4m3_tEfNS_4arch4Sm90ELb0ELb0ELb0ELb1ELb1ELb1ELb0ELb1ELb0ELb1ELb1ELb0EEENS1_21CollectiveEpilogueFwdINS6_IJSA_SB_SA_EEES9_NS_10bfloat16_tESF_Li256ELb1ELb1ELb1ELb1EEENS1_36VarlenDynamicPersistentTileSchedulerILi128ELi128ELi256ELi128ELb1ELb1ELb1ELb0ELb1ELb1EEEEEEEEEvNT_6ParamsE,@function
        .size           _ZN7cutlass13device_kernelIN5flash11enable_sm90INS1_16FlashAttnFwdSm90INS1_25CollectiveMainloopFwdSm90ILi2EN4cute5tupleIJNS5_1CILi1EEES8_S8_EEENS6_IJNS7_ILi128EEESA_NS7_ILi256EEEEEELi256ENS_12float_e4m3_tEfNS_4arch4Sm90ELb0ELb0ELb0ELb1ELb1ELb1ELb0ELb1ELb0ELb1ELb1ELb0EEENS1_21CollectiveEpilogueFwdINS6_IJSA_SB_SA_EEES9_NS_10bfloat16_tESF_Li256ELb1ELb1ELb1ELb1EEENS1_36VarlenDynamicPersistentTileSchedulerILi128ELi128ELi256ELi128ELb1ELb1ELb1ELb0ELb1ELb1EEEEEEEEEvNT_6ParamsE,(.L_x_47 - _ZN7cutlass13device_kernelIN5flash11enable_sm90INS1_16FlashAttnFwdSm90INS1_25CollectiveMainloopFwdSm90ILi2EN4cute5tupleIJNS5_1CILi1EEES8_S8_EEENS6_IJNS7_ILi128EEESA_NS7_ILi256EEEEEELi256ENS_12float_e4m3_tEfNS_4arch4Sm90ELb0ELb0ELb0ELb1ELb1ELb1ELb0ELb1ELb0ELb1ELb1ELb0EEENS1_21CollectiveEpilogueFwdINS6_IJSA_SB_SA_EEES9_NS_10bfloat16_tESF_Li256ELb1ELb1ELb1ELb1EEENS1_36VarlenDynamicPersistentTileSchedulerILi128ELi128ELi256ELi128ELb1ELb1ELb1ELb0ELb1ELb1EEEEEEEEEvNT_6ParamsE)
        .other          _ZN7cutlass13device_kernelIN5flash11enable_sm90INS1_16FlashAttnFwdSm90INS1_25CollectiveMainloopFwdSm90ILi2EN4cute5tupleIJNS5_1CILi1EEES8_S8_EEENS6_IJNS7_ILi128EEESA_NS7_ILi256EEEEEELi256ENS_12float_e4m3_tEfNS_4arch4Sm90ELb0ELb0ELb0ELb1ELb1ELb1ELb0ELb1ELb0ELb1ELb1ELb0EEENS1_21CollectiveEpilogueFwdINS6_IJSA_SB_SA_EEES9_NS_10bfloat16_tESF_Li256ELb1ELb1ELb1ELb1EEENS1_36VarlenDynamicPersistentTileSchedulerILi128ELi128ELi256ELi128ELb1ELb1ELb1ELb0ELb1ELb1EEEEEEEEEvNT_6ParamsE,@"STO_CUDA_ENTRY STV_DEFAULT"
_ZN7cutlass13device_kernelIN5flash11enable_sm90INS1_16FlashAttnFwdSm90INS1_25CollectiveMainloopFwdSm90ILi2EN4cute5tupleIJNS5_1CILi1EEES8_S8_EEENS6_IJNS7_ILi128EEESA_NS7_ILi256EEEEEELi256ENS_12float_e4m3_tEfNS_4arch4Sm90ELb0ELb0ELb0ELb1ELb1ELb1ELb0ELb1ELb0ELb1ELb1ELb0EEENS1_21CollectiveEpilogueFwdINS6_IJSA_SB_SA_EEES9_NS_10bfloat16_tESF_Li256ELb1ELb1ELb1ELb1EEENS1_36VarlenDynamicPersistentTileSchedulerILi128ELi128ELi256ELi128ELb1ELb1ELb1ELb0ELb1ELb1EEEEEEEEEvNT_6ParamsE:
[----:B------:R-:W-:Y:S01]  /*0000*/  LDC R1, c[0x0][0x37c] ;  /* 0x0000df00ff017b82 */ /* 0x000fe20000000800 */
[----:B------:R-:W-:Y:S05]  /*0010*/  EXIT ;  /* 0x000000000000794d */ /* 0x000fea0003800000 */
.L_x_2:
        /* <DEDUP_REMOVED lines=14> */
.L_x_47:


//--------------------- .text._ZN7cutlass13device_kernelIN5flash11enable_sm90INS1_16FlashAttnFwdSm90INS1_25CollectiveMainloopFwdSm90ILi2EN4cute5tupleIJNS5_1CILi1EEES8_S8_EEENS6_IJNS7_ILi128EEENS7_ILi64EEENS7_ILi256EEEEEELi256ENS_12float_e4m3_tEfNS_4arch4Sm90ELb0ELb1ELb0ELb0ELb1ELb0ELb0ELb1ELb0ELb1ELb1ELb0EEENS1_21CollectiveEpilogueFwdINS6_IJSA_SC_SB_EEES9_NS_10bfloat16_tESG_Li256ELb0ELb1ELb1ELb1EEENS1_19SingleTileSchedulerILb0ELb1ELb1ELi128EEEEEEEEEvNT_6ParamsE --------------------------
	.section	.text._ZN7cutlass13device_kernelIN5flash11enable_sm90INS1_16FlashAttnFwdSm90INS1_25CollectiveMainloopFwdSm90ILi2EN4cute5tupleIJNS5_1CILi1EEES8_S8_EEENS6_IJNS7_ILi128EEENS7_ILi64EEENS7_ILi256EEEEEELi256ENS_12float_e4m3_tEfNS_4arch4Sm90ELb0ELb1ELb0ELb0ELb1ELb0ELb0ELb1ELb0ELb1ELb1ELb0EEENS1_21CollectiveEpilogueFwdINS6_IJSA_SC_SB_EEES9_NS_10bfloat16_tESG_Li256ELb0ELb1ELb1ELb1EEENS1_19SingleTileSchedulerILb0ELb1ELb1ELi128EEEEEEEEEvNT_6ParamsE,"ax",@progbits
	.align	128
.text._ZN7cutlass13device_kernelIN5flash11enable_sm90INS1_16FlashAttnFwdSm90INS1_25CollectiveMainloopFwdSm90ILi2EN4cute5tupleIJNS5_1CILi1EEES8_S8_EEENS6_IJNS7_ILi128EEENS7_ILi64EEENS7_ILi256EEEEEELi256ENS_12float_e4m3_tEfNS_4arch4Sm90ELb0ELb1ELb0ELb0ELb1ELb0ELb0ELb1ELb0ELb1ELb1ELb0EEENS1_21CollectiveEpilogueFwdINS6_IJSA_SC_SB_EEES9_NS_10bfloat16_tESG_Li256ELb0ELb1ELb1ELb1EEENS1_19SingleTileSchedulerILb0ELb1ELb1ELi128EEEEEEEEEvNT_6ParamsE:
        .type           _ZN7cutlass13device_kernelIN5flash11enable_sm90INS1_16FlashAttnFwdSm90INS1_25CollectiveMainloopFwdSm90ILi2EN4cute5tupleIJNS5_1CILi1EEES8_S8_EEENS6_IJNS7_ILi128EEENS7_ILi64EEENS7_ILi256EEEEEELi256ENS_12float_e4m3_tEfNS_4arch4Sm90ELb0ELb1ELb0ELb0ELb1ELb0ELb0ELb1ELb0ELb1ELb1ELb0EEENS1_21CollectiveEpilogueFwdINS6_IJSA_SC_SB_EEES9_NS_10bfloat16_tESG_Li256ELb0ELb1ELb1ELb1EEENS1_19SingleTileSchedulerILb0ELb1ELb1ELi128EEEEEEEEEvNT_6ParamsE,@function
        .size           _ZN7cutlass13device_kernelIN5flash11enable_sm90INS1_16FlashAttnFwdSm90INS1_25CollectiveMainloopFwdSm90ILi2EN4cute5tupleIJNS5_1CILi1EEES8_S8_EEENS6_IJNS7_ILi128EEENS7_ILi64EEENS7_ILi256EEEEEELi256ENS_12float_e4m3_tEfNS_4arch4Sm90ELb0ELb1ELb0ELb0ELb1ELb0ELb0ELb1ELb0ELb1ELb1ELb0EEENS1_21CollectiveEpilogueFwdINS6_IJSA_SC_SB_EEES9_NS_10bfloat16_tESG_Li256ELb0ELb1ELb1ELb1EEENS1_19SingleTileSchedulerILb0ELb1ELb1ELi128EEEEEEEEEvNT_6ParamsE,(.L_x_48 - _ZN7cutlass13device_kernelIN5flash11enable_sm90INS1_16FlashAttnFwdSm90INS1_25CollectiveMainloopFwdSm90ILi2EN4cute5tupleIJNS5_1CILi1EEES8_S8_EEENS6_IJNS7_ILi128EEENS7_ILi64EEENS7_ILi256EEEEEELi256ENS_12float_e4m3_tEfNS_4arch4Sm90ELb0ELb1ELb0ELb0ELb1ELb0ELb0ELb1ELb0ELb1ELb1ELb0EEENS1_21CollectiveEpilogueFwdINS6_IJSA_SC_SB_EEES9_NS_10bfloat16_tESG_Li256ELb0ELb1ELb1ELb1EEENS1_19SingleTileSchedulerILb0ELb1ELb1ELi128EEEEEEEEEvNT_6ParamsE)
        .other          _ZN7cutlass13device_kernelIN5flash11enable_sm90INS1_16FlashAttnFwdSm90INS1_25CollectiveMainloopFwdSm90ILi2EN4cute5tupleIJNS5_1CILi1EEES8_S8_EEENS6_IJNS7_ILi128EEENS7_ILi64EEENS7_ILi256EEEEEELi256ENS_12float_e4m3_tEfNS_4arch4Sm90ELb0ELb1ELb0ELb0ELb1ELb0ELb0ELb1ELb0ELb1ELb1ELb0EEENS1_21CollectiveEpilogueFwdINS6_IJSA_SC_SB_EEES9_NS_10bfloat16_tESG_Li256ELb0ELb1ELb1ELb1EEENS1_19SingleTileSchedulerILb0ELb1ELb1ELi128EEEEEEEEEvNT_6ParamsE,@"STO_CUDA_ENTRY STV_DEFAULT"
_ZN7cutlass13device_kernelIN5flash11enable_sm90INS1_16FlashAttnFwdSm90INS1_25CollectiveMainloopFwdSm90ILi2EN4cute5tupleIJNS5_1CILi1EEES8_S8_EEENS6_IJNS7_ILi128EEENS7_ILi64EEENS7_ILi256EEEEEELi256ENS_12float_e4m3_tEfNS_4arch4Sm90ELb0ELb1ELb0ELb0ELb1ELb0ELb0ELb1ELb0ELb1ELb1ELb0EEENS1_21CollectiveEpilogueFwdINS6_IJSA_SC_SB_EEES9_NS_10bfloat16_tESG_Li256ELb0ELb1ELb1ELb1EEENS1_19SingleTileSchedulerILb0ELb1ELb1ELi128EEEEEEEEEvNT_6ParamsE:
[----:B------:R-:W-:Y:S01]  /*0000*/  LDC R1, c[0x0][0x37c] ;  /* 0x0000df00ff017b82 */ /* 0x000fe20000000800 */
[----:B------:R-:W-:Y:S05]  /*0010*/  EXIT ;  /* 0x000000000000794d */ /* 0x000fea0003800000 */
.L_x_3:
        /* <DEDUP_REMOVED lines=14> */
.L_x_48:


//--------------------- .text._ZN7cutlass13device_kernelIN5flash11enable_sm90INS1_16FlashAttnFwdSm90INS1_25CollectiveMainloopFwdSm90ILi2EN4cute5tupleIJNS5_1CILi1EEES8_S8_EEENS6_IJNS7_ILi128EEENS7_ILi64EEENS7_ILi256EEEEEELi256ENS_12float_e4m3_tEfNS_4arch4Sm90ELb0ELb1ELb0ELb1ELb1ELb0ELb0ELb1ELb0ELb1ELb1ELb0EEENS1_21CollectiveEpilogueFwdINS6_IJSA_SC_SB_EEES9_NS_10bfloat16_tESG_Li256ELb1ELb1ELb1ELb1EEENS1_36VarlenDynamicPersistentTileSchedulerILi128ELi64ELi256ELi128ELb1ELb1ELb1ELb1ELb0ELb1EEEEEEEEEvNT_6ParamsE --------------------------
	.section	.text._ZN7cutlass13device_kernelIN5flash11enable_sm90INS1_16FlashAttnFwdSm90INS1_25CollectiveMainloopFwdSm90ILi2EN4cute5tupleIJNS5_1CILi1EEES8_S8_EEENS6_IJNS7_ILi128EEENS7_ILi64EEENS7_ILi256EEEEEELi256ENS_12float_e4m3_tEfNS_4arch4Sm90ELb0ELb1ELb0ELb1ELb1ELb0ELb0ELb1ELb0ELb1ELb1ELb0EEENS1_21CollectiveEpilogueFwdINS6_IJSA_SC_SB_EEES9_NS_10bfloat16_tESG_Li256ELb1ELb1ELb1ELb1EEENS1_36VarlenDynamicPersistentTileSchedulerILi128ELi64ELi256ELi128ELb1ELb1ELb1ELb1ELb0ELb1EEEEEEEEEvNT_6ParamsE,"ax",@progbits
	.align	128
.text._ZN7cutlass13device_kernelIN5flash11enable_sm90INS1_16FlashAttnFwdSm90INS1_25CollectiveMainloopFwdSm90ILi2EN4cute5tupleIJNS5_1CILi1EEES8_S8_EEENS6_IJNS7_ILi128EEENS7_ILi64EEENS7_ILi256EEEEEELi256ENS_12float_e4m3_tEfNS_4arch4Sm90ELb0ELb1ELb0ELb1ELb1ELb0ELb0ELb1ELb0ELb1ELb1ELb0EEENS1_21CollectiveEpilogueFwdINS6_IJSA_SC_SB_EEES9_NS_10bfloat16_tESG_Li256ELb1ELb1ELb1ELb1EEENS1_36VarlenDynamicPersistentTileSchedulerILi128ELi64ELi256ELi128ELb1ELb1ELb1ELb1ELb0ELb1EEEEEEEEEvNT_6ParamsE:
        .type           _ZN7cutlass13device_kernelIN5flash11enable_sm90INS1_16FlashAttnFwdSm90INS1_25CollectiveMainloopFwdSm90ILi2EN4cute5tupleIJNS5_1CILi1EEES8_S8_EEENS6_IJNS7_ILi128EEENS7_ILi64EEENS7_ILi256EEEEEELi256ENS_12float_e4m3_tEfNS_4arch4Sm90ELb0ELb1ELb0ELb1ELb1ELb0ELb0ELb1ELb0ELb1ELb1ELb0EEENS1_21CollectiveEpilogueFwdINS6_IJSA_SC_SB_EEES9_NS_10bfloat16_tESG_Li256ELb1ELb1ELb1ELb1EEENS1_36VarlenDynamicPersistentTileSchedulerILi128ELi64ELi256ELi128ELb1ELb1ELb1ELb1ELb0ELb1EEEEEEEEEvNT_6ParamsE,@function
        .size           _ZN7cutlass13device_kernelIN5flash11enable_sm90INS1_16FlashAttnFwdSm90INS1_25CollectiveMainloopFwdSm90ILi2EN4cute5tupleIJNS5_1CILi1EEES8_S8_EEENS6_IJNS7_ILi128EEENS7_ILi64EEENS7_ILi256EEEEEELi256ENS_12float_e4m3_tEfNS_4arch4Sm90ELb0ELb1ELb0ELb1ELb1ELb0ELb0ELb1ELb0ELb1ELb1ELb0EEENS1_21CollectiveEpilogueFwdINS6_IJSA_SC_SB_EEES9_NS_10bfloat16_tESG_Li256ELb1ELb1ELb1ELb1EEENS1_36VarlenDynamicPersistentTileSchedulerILi128ELi64ELi256ELi128ELb1ELb1ELb1ELb1ELb0ELb1EEEEEEEEEvNT_6ParamsE,(.L_x_49 - _ZN7cutlass13device_kernelIN5flash11enable_sm90INS1_16FlashAttnFwdSm90INS1_25CollectiveMainloopFwdSm90ILi2EN4cute5tupleIJNS5_1CILi1EEES8_S8_EEENS6_IJNS7_ILi128EEENS7_ILi64EEENS7_ILi256EEEEEELi256ENS_12float_e4m3_tEfNS_4arch4Sm90ELb0ELb1ELb0ELb1ELb1ELb0ELb0ELb1ELb0ELb1ELb1ELb0EEENS1_21CollectiveEpilogueFwdINS6_IJSA_SC_SB_EEES9_NS_10bfloat16_tESG_Li256ELb1ELb1ELb1ELb1EEENS1_36VarlenDynamicPersistentTileSchedulerILi128ELi64ELi256ELi128ELb1ELb1ELb1ELb1ELb0ELb1EEEEEEEEEvNT_6ParamsE)
        .other          _ZN7cutlass13device_kernelIN5flash11enable_sm90INS1_16FlashAttnFwdSm90INS1_25CollectiveMainloopFwdSm90ILi2EN4cute5tupleIJNS5_1CILi1EEES8_S8_EEENS6_IJNS7_ILi128EEENS7_ILi64EEENS7_ILi256EEEEEELi256ENS_12float_e4m3_tEfNS_4arch4Sm90ELb0ELb1ELb0ELb1ELb1ELb0ELb0ELb1ELb0ELb1ELb1ELb0EEENS1_21CollectiveEpilogueFwdINS6_IJSA_SC_SB_EEES9_NS_10bfloat16_tESG_Li256ELb1ELb1ELb1ELb1EEENS1_36VarlenDynamicPersistentTileSchedulerILi128ELi64ELi256ELi128ELb1ELb1ELb1ELb1ELb0ELb1EEEEEEEEEvNT_6ParamsE,@"STO_CUDA_ENTRY STV_DEFAULT"
_ZN7cutlass13device_kernelIN5flash11enable_sm90INS1_16FlashAttnFwdSm90INS1_25CollectiveMainloopFwdSm90ILi2EN4cute5tupleIJNS5_1CILi1EEES8_S8_EEENS6_IJNS7_ILi128EEENS7_ILi64EEENS7_ILi256EEEEEELi256ENS_12float_e4m3_tEfNS_4arch4Sm90ELb0ELb1ELb0ELb1ELb1ELb0ELb0ELb1ELb0ELb1ELb1ELb0EEENS1_21CollectiveEpilogueFwdINS6_IJSA_SC_SB_EEES9_NS_10bfloat16_tESG_Li256ELb1ELb1ELb1ELb1EEENS1_36VarlenDynamicPersistentTileSchedulerILi128ELi64ELi256ELi128ELb1ELb1ELb1ELb1ELb0ELb1EEEEEEEEEvNT_6ParamsE:
[----:B------:R-:W-:Y:S01]  /*0000*/  LDC R1, c[0x0][0x37c] ;  /* 0x0000df00ff017b82 */ /* 0x000fe20000000800 */
[----:B------:R-:W-:Y:S05]  /*0010*/  EXIT ;  /* 0x000000000000794d */ /* 0x000fea0003800000 */
.L_x_4:
        /* <DEDUP_REMOVED lines=14> */
.L_x_49:


//--------------------- .text._ZN7cutlass13device_kernelIN5flash11enable_sm90INS1_16FlashAttnFwdSm90INS1_25CollectiveMainloopFwdSm90ILi2EN4cute5tupleIJNS5_1CILi1EEES8_S8_EEENS6_IJNS7_ILi128EEENS7_ILi64EEENS7_ILi256EEEEEELi256ENS_12float_e4m3_tEfNS_4arch4Sm90ELb0ELb1ELb0ELb1ELb1ELb1ELb0ELb1ELb0ELb1ELb1ELb0EEENS1_21CollectiveEpilogueFwdINS6_IJSA_SC_SB_EEES9_NS_10bfloat16_tESG_Li256ELb1ELb1ELb1ELb1EEENS1_36VarlenDynamicPersistentTileSchedulerILi128ELi64ELi256ELi128ELb1ELb1ELb1ELb1ELb0ELb1EEEEEEEEEvNT_6ParamsE --------------------------
	.section	.text._ZN7cutlass13device_kernelIN5flash11enable_sm90INS1_16FlashAttnFwdSm90INS1_25CollectiveMainloopFwdSm90ILi2EN4cute5tupleIJNS5_1CILi1EEES8_S8_EEENS6_IJNS7_ILi128EEENS7_ILi64EEENS7_ILi256EEEEEELi256ENS_12float_e4m3_tEfNS_4arch4Sm90ELb0ELb1ELb0ELb1ELb1ELb1ELb0ELb1ELb0ELb1ELb1ELb0EEENS1_21CollectiveEpilogueFwdINS6_IJSA_SC_SB_EEES9_NS_10bfloat16_tESG_Li256ELb1ELb1ELb1ELb1EEENS1_36VarlenDynamicPersistentTileSchedulerILi128ELi64ELi256ELi128ELb1ELb1ELb1ELb1ELb0ELb1EEEEEEEEEvNT_6ParamsE,"ax",@progbits
	.align	128
.text._ZN7cutlass13device_kernelIN5flash11enable_sm90INS1_16FlashAttnFwdSm90INS1_25CollectiveMainloopFwdSm90ILi2EN4cute5tupleIJNS5_1CILi1EEES8_S8_EEENS6_IJNS7_ILi128EEENS7_ILi64EEENS7_ILi256EEEEEELi256ENS_12float_e4m3_tEfNS_4arch4Sm90ELb0ELb1ELb0ELb1ELb1ELb1ELb0ELb1ELb0ELb1ELb1ELb0EEENS1_21CollectiveEpilogueFwdINS6_IJSA_SC_SB_EEES9_NS_10bfloat16_tESG_Li256ELb1ELb1ELb1ELb1EEENS1_36VarlenDynamicPersistentTileSchedulerILi128ELi64ELi256ELi128ELb1ELb1ELb1ELb1ELb0ELb1EEEEEEEEEvNT_6ParamsE:
        .type           _ZN7cutlass13device_kernelIN5flash11enable_sm90INS1_16FlashAttnFwdSm90INS1_25CollectiveMainloopFwdSm90ILi2EN4cute5tupleIJNS5_1CILi1EEES8_S8_EEENS6_IJNS7_ILi128EEENS7_ILi64EEENS7_ILi256EEEEEELi256ENS_12float_e4m3_tEfNS_4arch4Sm90ELb0ELb1ELb0ELb1ELb1ELb1ELb0ELb1ELb0ELb1ELb1ELb0EEENS1_21CollectiveEpilogueFwdINS6_IJSA_SC_SB_EEES9_NS_10bfloat16_tESG_Li256ELb1ELb1ELb1ELb1EEENS1_36VarlenDynamicPersistentTileSchedulerILi128ELi64ELi256ELi128ELb1ELb1ELb1ELb1ELb0ELb1EEEEEEEEEvNT_6ParamsE,@function
        .size           _ZN7cutlass13device_kernelIN5flash11enable_sm90INS1_16FlashAttnFwdSm90INS1_25CollectiveMainloopFwdSm90ILi2EN4cute5tupleIJNS5_1CILi1EEES8_S8_EEENS6_IJNS7_ILi128EEENS7_ILi64EEENS7_ILi256EEEEEELi256ENS_12float_e4m3_tEfNS_4arch4Sm90ELb0ELb1ELb0ELb1ELb1ELb1ELb0ELb1ELb0ELb1ELb1ELb0EEENS1_21CollectiveEpilogueFwdINS6_IJSA_SC_SB_EEES9_NS_10bfloat16_tESG_Li256ELb1ELb1ELb1ELb1EEENS1_36VarlenDynamicPersistentTileSchedulerILi128ELi64ELi256ELi128ELb1ELb1ELb1ELb1ELb0ELb1EEEEEEEEEvNT_6ParamsE,(.L_x_50 - _ZN7cutlass13device_kernelIN5flash11enable_sm90INS1_16FlashAttnFwdSm90INS1_25CollectiveMainloopFwdSm90ILi2EN4cute5tupleIJNS5_1CILi1EEES8_S8_EEENS6_IJNS7_ILi128EEENS7_ILi64EEENS7_ILi256EEEEEELi256ENS_12float_e4m3_tEfNS_4arch4Sm90ELb0ELb1ELb0ELb1ELb1ELb1ELb0ELb1ELb0ELb1ELb1ELb0EEENS1_21CollectiveEpilogueFwdINS6_IJSA_SC_SB_EEES9_NS_10bfloat16_tESG_Li256ELb1ELb1ELb1ELb1EEENS1_36VarlenDynamicPersistentTileSchedulerILi128ELi64ELi256ELi128ELb1ELb1ELb1ELb1ELb0ELb1EEEEEEEEEvNT_6ParamsE)
        .other          _ZN7cutlass13device_kernelIN5flash11enable_sm90INS1_16FlashAttnFwdSm90INS1_25CollectiveMainloopFwdSm90ILi2EN4cute5tupleIJNS5_1CILi1EEES8_S8_EEENS6_IJNS7_ILi128EEENS7_ILi64EEENS7_ILi256EEEEEELi256ENS_12float_e4m3_tEfNS_4arch4Sm90ELb0ELb1ELb0ELb1ELb1ELb1ELb0ELb1ELb0ELb1ELb1ELb0EEENS1_21CollectiveEpilogueFwdINS6_IJSA_SC_SB_EEES9_NS_10bfloat16_tESG_Li256ELb1ELb1ELb1ELb1EEENS1_36VarlenDynamicPersistentTileSchedulerILi128ELi64ELi256ELi128ELb1ELb1ELb1ELb1ELb0ELb1EEEEEEEEEvNT_6ParamsE,@"STO_CUDA_ENTRY STV_DEFAULT"
_ZN7cutlass13device_kernelIN5flash11enable_sm90INS1_16FlashAttnFwdSm90INS1_25CollectiveMainloopFwdSm90ILi2EN4cute5tupleIJNS5_1CILi1EEES8_S8_EEENS6_IJNS7_ILi128EEENS7_ILi64EEENS7_ILi256EEEEEELi256ENS_12float_e4m3_tEfNS_4arch4Sm90ELb0ELb1ELb0ELb1ELb1ELb1ELb0ELb1ELb0ELb1ELb1ELb0EEENS1_21CollectiveEpilogueFwdINS6_IJSA_SC_SB_EEES9_NS_10bfloat16_tESG_Li256ELb1ELb1ELb1ELb1EEENS1_36VarlenDynamicPersistentTileSchedulerILi128ELi64ELi256ELi128ELb1ELb1ELb1ELb1ELb0ELb1EEEEEEEEEvNT_6ParamsE:
[----:B------:R-:W-:Y:S01]  /*0000*/  LDC R1, c[0x0][0x37c] ;  /* 0x0000df00ff017b82 */ /* 0x000fe20000000800 */
[----:B------:R-:W-:Y:S05]  /*0010*/  EXIT ;  /* 0x000000000000794d */ /* 0x000fea0003800000 */
.L_x_5:
        /* <DEDUP_REMOVED lines=14> */
.L_x_50:


//--------------------- .text._ZN7cutlass13device_kernelIN5flash11enable_sm90INS1_16FlashAttnFwdSm90INS1_25CollectiveMainloopFwdSm90ILi2EN4cute5tupleIJNS5_1CILi1EEES8_S8_EEENS6_IJNS7_ILi128EEESA_NS7_ILi256EEEEEELi256ENS_12float_e4m3_tEfNS_4arch4Sm90ELb1ELb0ELb0ELb0ELb1ELb0ELb0ELb1ELb0ELb1ELb1ELb0EEENS1_21CollectiveEpilogueFwdINS6_IJSA_SB_SA_EEES9_NS_10bfloat16_tESF_Li256ELb0ELb1ELb1ELb1EEENS1_19SingleTileSchedulerILb0ELb1ELb1ELi128EEEEEEEEEvNT_6ParamsE --------------------------
	.section	.text._ZN7cutlass13device_kernelIN5flash11enable_sm90INS1_16FlashAttnFwdSm90INS1_25CollectiveMainloopFwdSm90ILi2EN4cute5tupleIJNS5_1CILi1EEES8_S8_EEENS6_IJNS7_ILi128EEESA_NS7_ILi256EEEEEELi256ENS_12float_e4m3_tEfNS_4arch4Sm90ELb1ELb0ELb0ELb0ELb1ELb0ELb0ELb1ELb0ELb1ELb1ELb0EEENS1_21CollectiveEpilogueFwdINS6_IJSA_SB_SA_EEES9_NS_10bfloat16_tESF_Li256ELb0ELb1ELb1ELb1EEENS1_19SingleTileSchedulerILb0ELb1ELb1ELi128EEEEEEEEEvNT_6ParamsE,"ax",@progbits
	.align	128
.text._ZN7cutlass13device_kernelIN5flash11enable_sm90INS1_16FlashAttnFwdSm90INS1_25CollectiveMainloopFwdSm90ILi2EN4cute5tupleIJNS5_1CILi1EEES8_S8_EEENS6_IJNS7_ILi128EEESA_NS7_ILi256EEEEEELi256ENS_12float_e4m3_tEfNS_4arch4Sm90ELb1ELb0ELb0ELb0ELb1ELb0ELb0ELb1ELb0ELb1ELb1ELb0EEENS1_21CollectiveEpilogueFwdINS6_IJSA_SB_SA_EEES9_NS_10bfloat16_tESF_Li256ELb0ELb1ELb1ELb1EEENS1_19SingleTileSchedulerILb0ELb1ELb1ELi128EEEEEEEEEvNT_6ParamsE:
        .type           _ZN7cutlass13device_kernelIN5flash11enable_sm90INS1_16FlashAttnFwdSm90INS1_25CollectiveMainloopFwdSm90ILi2EN4cute5tupleIJNS5_1CILi1EEES8_S8_EEENS6_IJNS7_ILi128EEESA_NS7_ILi256EEEEEELi256ENS_12float_e4m3_tEfNS_4arch4Sm90ELb1ELb0ELb0ELb0ELb1ELb0ELb0ELb1ELb0ELb1ELb1ELb0EEENS1_21CollectiveEpilogueFwdINS6_IJSA_SB_SA_EEES9_NS_10bfloat16_tESF_Li256ELb0ELb1ELb1ELb1EEENS1_19SingleTileSchedulerILb0ELb1ELb1ELi128EEEEEEEEEvNT_6ParamsE,@function
        .size           _ZN7cutlass13device_kernelIN5flash11enable_sm90INS1_16FlashAttnFwdSm90INS1_25CollectiveMainloopFwdSm90ILi2EN4cute5tupleIJNS5_1CILi1EEES8_S8_EEENS6_IJNS7_ILi128EEESA_NS7_ILi256EEEEEELi256ENS_12float_e4m3_tEfNS_4arch4Sm90ELb1ELb0ELb0ELb0ELb1ELb0ELb0ELb1ELb0ELb1ELb1ELb0EEENS1_21CollectiveEpilogueFwdINS6_IJSA_SB_SA_EEES9_NS_10bfloat16_tESF_Li256ELb0ELb1ELb1ELb1EEENS1_19SingleTileSchedulerILb0ELb1ELb1ELi128EEEEEEEEEvNT_6ParamsE,(.L_x_51 - _ZN7cutlass13device_kernelIN5flash11enable_sm90INS1_16FlashAttnFwdSm90INS1_25CollectiveMainloopFwdSm90ILi2EN4cute5tupleIJNS5_1CILi1EEES8_S8_EEENS6_IJNS7_ILi128EEESA_NS7_ILi256EEEEEELi256ENS_12float_e4m3_tEfNS_4arch4Sm90ELb1ELb0ELb0ELb0ELb1ELb0ELb0ELb1ELb0ELb1ELb1ELb0EEENS1_21CollectiveEpilogueFwdINS6_IJSA_SB_SA_EEES9_NS_10bfloat16_tESF_Li256ELb0ELb1ELb1ELb1EEENS1_19SingleTileSchedulerILb0ELb1ELb1ELi128EEEEEEEEEvNT_6ParamsE)
        .other          _ZN7cutlass13device_kernelIN5flash11enable_sm90INS1_16FlashAttnFwdSm90INS1_25CollectiveMainloopFwdSm90ILi2EN4cute5tupleIJNS5_1CILi1EEES8_S8_EEENS6_IJNS7_ILi128EEESA_NS7_ILi256EEEEEELi256ENS_12float_e4m3_tEfNS_4arch4Sm90ELb1ELb0ELb0ELb0ELb1ELb0ELb0ELb1ELb0ELb1ELb1ELb0EEENS1_21CollectiveEpilogueFwdINS6_IJSA_SB_SA_EEES9_NS_10bfloat16_tESF_Li256ELb0ELb1ELb1ELb1EEENS1_19SingleTileSchedulerILb0ELb1ELb1ELi128EEEEEEEEEvNT_6ParamsE,@"STO_CUDA_ENTRY STV_DEFAULT"
_ZN7cutlass13device_kernelIN5flash11enable_sm90INS1_16FlashAttnFwdSm90INS1_25CollectiveMainloopFwdSm90ILi2EN4cute5tupleIJNS5_1CILi1EEES8_S8_EEENS6_IJNS7_ILi128EEESA_NS7_ILi256EEEEEELi256ENS_12float_e4m3_tEfNS_4arch4Sm90ELb1ELb0ELb0ELb0ELb1ELb0ELb0ELb1ELb0ELb1ELb1ELb0EEENS1_21CollectiveEpilogueFwdINS6_IJSA_SB_SA_EEES9_NS_10bfloat16_tESF_Li256ELb0ELb1ELb1ELb1EEENS1_19SingleTileSchedulerILb0ELb1ELb1ELi128EEEEEEEEEvNT_6ParamsE:
[----:B------:R-:W-:Y:S01]  /*0000*/  LDC R1, c[0x0][0x37c] ;  /* 0x0000df00ff017b82 */ /* 0x000fe20000000800 */
[----:B------:R-:W-:Y:S05]  /*0010*/  EXIT ;  /* 0x000000000000794d */ /* 0x000fea0003800000 */
.L_x_6:
        /* <DEDUP_REMOVED lines=14> */
.L_x_51:


//--------------------- .text._ZN7cutlass13device_kernelIN5flash11enable_sm90INS1_16FlashAttnFwdSm90INS1_25CollectiveMainloopFwdSm90ILi2EN4cute5tupleIJNS5_1CILi1EEES8_S8_EEENS6_IJNS7_ILi128EEESA_NS7_ILi256EEEEEELi256ENS_12float_e4m3_tEfNS_4arch4Sm90ELb1ELb0ELb0ELb1ELb1ELb0ELb0ELb1ELb0ELb1ELb1ELb0EEENS1_21CollectiveEpilogueFwdINS6_IJSA_SB_SA_EEES9_NS_10bfloat16_tESF_Li256ELb1ELb1ELb1ELb1EEENS1_36VarlenDynamicPersistentTileSchedulerILi128ELi128ELi256ELi128ELb1ELb1ELb1ELb1ELb1ELb1EEEEEEEEEvNT_6ParamsE --------------------------
	.section	.text._ZN7cutlass13device_kernelIN5flash11enable_sm90INS1_16FlashAttnFwdSm90INS1_25CollectiveMainloopFwdSm90ILi2EN4cute5tupleIJNS5_1CILi1EEES8_S8_EEENS6_IJNS7_ILi128EEESA_NS7_ILi256EEEEEELi256ENS_12float_e4m3_tEfNS_4arch4Sm90ELb1ELb0ELb0ELb1ELb1ELb0ELb0ELb1ELb0ELb1ELb1ELb0EEENS1_21CollectiveEpilogueFwdINS6_IJSA_SB_SA_EEES9_NS_10bfloat16_tESF_Li256ELb1ELb1ELb1ELb1EEENS1_36VarlenDynamicPersistentTileSchedulerILi128ELi128ELi256ELi128ELb1ELb1ELb1ELb1ELb1ELb1EEEEEEEEEvNT_6ParamsE,"ax",@progbits
	.align	128
.text._ZN7cutlass13device_kernelIN5flash11enable_sm90INS1_16FlashAttnFwdSm90INS1_25CollectiveMainloopFwdSm90ILi2EN4cute5tupleIJNS5_1CILi1EEES8_S8_EEENS6_IJNS7_ILi128EEESA_NS7_ILi256EEEEEELi256ENS_12float_e4m3_tEfNS_4arch4Sm90ELb1ELb0ELb0ELb1ELb1ELb0ELb0ELb1ELb0ELb1ELb1ELb0EEENS1_21CollectiveEpilogueFwdINS6_IJSA_SB_SA_EEES9_NS_10bfloat16_tESF_Li256ELb1ELb1ELb1ELb1EEENS1_36VarlenDynamicPersistentTileSchedulerILi128ELi128ELi256ELi128ELb1ELb1ELb1ELb1ELb1ELb1EEEEEEEEEvNT_6ParamsE:
        .type           _ZN7cutlass13device_kernelIN5flash11enable_sm90INS1_16FlashAttnFwdSm90INS1_25CollectiveMainloopFwdSm90ILi2EN4cute5tupleIJNS5_1CILi1EEES8_S8_EEENS6_IJNS7_ILi128EEESA_NS7_ILi256EEEEEELi256ENS_12float_e4m3_tEfNS_4arch4Sm90ELb1ELb0ELb0ELb1ELb1ELb0ELb0ELb1ELb0ELb1ELb1ELb0EEENS1_21CollectiveEpilogueFwdINS6_IJSA_SB_SA_EEES9_NS_10bfloat16_tESF_Li256ELb1ELb1ELb1ELb1EEENS1_36VarlenDynamicPersistentTileSchedulerILi128ELi128ELi256ELi128ELb1ELb1ELb1ELb1ELb1ELb1EEEEEEEEEvNT_6ParamsE,@function
        .size           _ZN7cutlass13device_kernelIN5flash11enable_sm90INS1_16FlashAttnFwdSm90INS1_25CollectiveMainloopFwdSm90ILi2EN4cute5tupleIJNS5_1CILi1EEES8_S8_EEENS6_IJNS7_ILi128EEESA_NS7_ILi256EEEEEELi256ENS_12float_e4m3_tEfNS_4arch4Sm90ELb1ELb0ELb0ELb1ELb1ELb0ELb0ELb1ELb0ELb1ELb1ELb0EEENS1_21CollectiveEpilogueFwdINS6_IJSA_SB_SA_EEES9_NS_10bfloat16_tESF_Li256ELb1ELb1ELb1ELb1EEENS1_36VarlenDynamicPersistentTileSchedulerILi128ELi128ELi256ELi128ELb1ELb1ELb1ELb1ELb1ELb1EEEEEEEEEvNT_6ParamsE,(.L_x_52 - _ZN7cutlass13device_kernelIN5flash11enable_sm90INS1_16FlashAttnFwdSm90INS1_25CollectiveMainloopFwdSm90ILi2EN4cute5tupleIJNS5_1CILi1EEES8_S8_EEENS6_IJNS7_ILi128EEESA_NS7_ILi256EEEEEELi256ENS_12float_e4m3_tEfNS_4arch4Sm90ELb1ELb0ELb0ELb1ELb1ELb0ELb0ELb1ELb0ELb1ELb1ELb0EEENS1_21CollectiveEpilogueFwdINS6_IJSA_SB_SA_EEES9_NS_10bfloat16_tESF_Li256ELb1ELb1ELb1ELb1EEENS1_36VarlenDynamicPersistentTileSchedulerILi128ELi128ELi256ELi128ELb1ELb1ELb1ELb1ELb1ELb1EEEEEEEEEvNT_6ParamsE)
        .other          _ZN7cutlass13device_kernelIN5flash11enable_sm90INS1_16FlashAttnFwdSm90INS1_25CollectiveMainloopFwdSm90ILi2EN4cute5tupleIJNS5_1CILi1EEES8_S8_EEENS6_IJNS7_ILi128EEESA_NS7_ILi256EEEEEELi256ENS_12float_e4m3_tEfNS_4arch4Sm90ELb1ELb0ELb0ELb1ELb1ELb0ELb0ELb1ELb0ELb1ELb1ELb0EEENS1_21CollectiveEpilogueFwdINS6_IJSA_SB_SA_EEES9_NS_10bfloat16_tESF_Li256ELb1ELb1ELb1ELb1EEENS1_36VarlenDynamicPersistentTileSchedulerILi128ELi128ELi256ELi128ELb1ELb1ELb1ELb1ELb1ELb1EEEEEEEEEvNT_6ParamsE,@"STO_CUDA_ENTRY STV_DEFAULT"
_ZN7cutlass13device_kernelIN5flash11enable_sm90INS1_16FlashAttnFwdSm90INS1_25CollectiveMainloopFwdSm90ILi2EN4cute5tupleIJNS5_1CILi1EEES8_S8_EEENS6_IJNS7_ILi128EEESA_NS7_ILi256EEEEEELi256ENS_12float_e4m3_tEfNS_4arch4Sm90ELb1ELb0ELb0ELb1ELb1ELb0ELb0ELb1ELb0ELb1ELb1ELb0EEENS1_21CollectiveEpilogueFwdINS6_IJSA_SB_SA_EEES9_NS_10bfloat16_tESF_Li256ELb1ELb1ELb1ELb1EEENS1_36VarlenDynamicPersistentTileSchedulerILi128ELi128ELi256ELi128ELb1ELb1ELb1ELb1ELb1ELb1EEEEEEEEEvNT_6ParamsE:
[----:B------:R-:W-:Y:S01]  /*0000*/  LDC R1, c[0x0][0x37c] ;  /* 0x0000df00ff017b82 */ /* 0x000fe20000000800 */
[----:B------:R-:W-:Y:S05]  /*0010*/  EXIT ;  /* 0x000000000000794d */ /* 0x000fea0003800000 */
.L_x_7:
        /* <DEDUP_REMOVED lines=14> */
.L_x_52:


//--------------------- .text._ZN7cutlass13device_kernelIN5flash11enable_sm90INS1_16FlashAttnFwdSm90INS1_25CollectiveMainloopFwdSm90ILi2EN4cute5tupleIJNS5_1CILi1EEES8_S8_EEENS6_IJNS7_ILi128EEESA_NS7_ILi256EEEEEELi256ENS_12float_e4m3_tEfNS_4arch4Sm90ELb1ELb0ELb0ELb1ELb1ELb1ELb0ELb1ELb0ELb1ELb1ELb0EEENS1_21CollectiveEpilogueFwdINS6_IJSA_SB_SA_EEES9_NS_10bfloat16_tESF_Li256ELb1ELb1ELb1ELb1EEENS1_36VarlenDynamicPersistentTileSchedulerILi128ELi128ELi256ELi128ELb1ELb1ELb1ELb1ELb1ELb1EEEEEEEEEvNT_6ParamsE --------------------------
	.section	.text._ZN7cutlass13device_kernelIN5flash11enable_sm90INS1_16FlashAttnFwdSm90INS1_25CollectiveMainloopFwdSm90ILi2EN4cute5tupleIJNS5_1CILi1EEES8_S8_EEENS6_IJNS7_ILi128EEESA_NS7_ILi256EEEEEELi256ENS_12float_e4m3_tEfNS_4arch4Sm90ELb1ELb0ELb0ELb1ELb1ELb1ELb0ELb1ELb0ELb1ELb1ELb0EEENS1_21CollectiveEpilogueFwdINS6_IJSA_SB_SA_EEES9_NS_10bfloat16_tESF_Li256ELb1ELb1ELb1ELb1EEENS1_36VarlenDynamicPersistentTileSchedulerILi128ELi128ELi256ELi128ELb1ELb1ELb1ELb1ELb1ELb1EEEEEEEEEvNT_6ParamsE,"ax",@progbits
	.align	128
.text._ZN7cutlass13device_kernelIN5flash11enable_sm90INS1_16FlashAttnFwdSm90INS1_25CollectiveMainloopFwdSm90ILi2EN4cute5tupleIJNS5_1CILi1EEES8_S8_EEENS6_IJNS7_ILi128EEESA_NS7_ILi256EEEEEELi256ENS_12float_e4m3_tEfNS_4arch4Sm90ELb1ELb0ELb0ELb1ELb1ELb1ELb0ELb1ELb0ELb1ELb1ELb0EEENS1_21CollectiveEpilogueFwdINS6_IJSA_SB_SA_EEES9_NS_10bfloat16_tESF_Li256ELb1ELb1ELb1ELb1EEENS1_36VarlenDynamicPersistentTileSchedulerILi128ELi128ELi256ELi128ELb1ELb1ELb1ELb1ELb1ELb1EEEEEEEEEvNT_6ParamsE:
        .type           _ZN7cutlass13device_kernelIN5flash11enable_sm90INS1_16FlashAttnFwdSm90INS1_25CollectiveMainloopFwdSm90ILi2EN4cute5tupleIJNS5_1CILi1EEES8_S8_EEENS6_IJNS7_ILi128EEESA_NS7_ILi256EEEEEELi256ENS_12float_e4m3_tEfNS_4arch4Sm90ELb1ELb0ELb0ELb1ELb1ELb1ELb0ELb1ELb0ELb1ELb1ELb0EEENS1_21CollectiveEpilogueFwdINS6_IJSA_SB_SA_EEES9_NS_10bfloat16_tESF_Li256ELb1ELb1ELb1ELb1EEENS1_36VarlenDynamicPersistentTileSchedulerILi128ELi128ELi256ELi128ELb1ELb1ELb1ELb1ELb1ELb1EEEEEEEEEvNT_6ParamsE,@function
        .size           _ZN7cutlass13device_kernelIN5flash11enable_sm90INS1_16FlashAttnFwdSm90INS1_25CollectiveMainloopFwdSm90ILi2EN4cute5tupleIJNS5_1CILi1EEES8_S8_EEENS6_IJNS7_ILi128EEESA_NS7_ILi256EEEEEELi256ENS_12float_e4m3_tEfNS_4arch4Sm90ELb1ELb0ELb0ELb1ELb1ELb1ELb0ELb1ELb0ELb1ELb1ELb0EEENS1_21CollectiveEpilogueFwdINS6_IJSA_SB_SA_EEES9_NS_10bfloat16_tESF_Li256ELb1ELb1ELb1ELb1EEENS1_36VarlenDynamicPersistentTileSchedulerILi128ELi128ELi256ELi128ELb1ELb1ELb1ELb1ELb1ELb1EEEEEEEEEvNT_6ParamsE,(.L_x_53 - _ZN7cutlass13device_kernelIN5flash11enable_sm90INS1_16FlashAttnFwdSm90INS1_25CollectiveMainloopFwdSm90ILi2EN4cute5tupleIJNS5_1CILi1EEES8_S8_EEENS6_IJNS7_ILi128EEESA_NS7_ILi256EEEEEELi256ENS_12float_e4m3_tEfNS_4arch4Sm90ELb1ELb0ELb0ELb1ELb1ELb1ELb0ELb1ELb0ELb1ELb1ELb0EEENS1_21CollectiveEpilogueFwdINS6_IJSA_SB_SA_EEES9_NS_10bfloat16_tESF_Li256ELb1ELb1ELb1ELb1EEENS1_36VarlenDynamicPersistentTileSchedulerILi128ELi128ELi256ELi128ELb1ELb1ELb1ELb1ELb1ELb1EEEEEEEEEvNT_6ParamsE)
        .other          _ZN7cutlass13device_kernelIN5flash11enable_sm90INS1_16FlashAttnFwdSm90INS1_25CollectiveMainloopFwdSm90ILi2EN4cute5tupleIJNS5_1CILi1EEES8_S8_EEENS6_IJNS7_ILi128EEESA_NS7_ILi256EEEEEELi256ENS_12float_e4m3_tEfNS_4arch4Sm90ELb1ELb0ELb0ELb1ELb1ELb1ELb0ELb1ELb0ELb1ELb1ELb0EEENS1_21CollectiveEpilogueFwdINS6_IJSA_SB_SA_EEES9_NS_10bfloat16_tESF_Li256ELb1ELb1ELb1ELb1EEENS1_36VarlenDynamicPersistentTileSchedulerILi128ELi128ELi256ELi128ELb1ELb1ELb1ELb1ELb1ELb1EEEEEEEEEvNT_6ParamsE,@"STO_CUDA_ENTRY STV_DEFAULT"
_ZN7cutlass13device_kernelIN5flash11enable_sm90INS1_16FlashAttnFwdSm90INS1_25CollectiveMainloopFwdSm90ILi2EN4cute5tupleIJNS5_1CILi1EEES8_S8_EEENS6_IJNS7_ILi128EEESA_NS7_ILi256EEEEEELi256ENS_12float_e4m3_tEfNS_4arch4Sm90ELb1ELb0ELb0ELb1ELb1ELb1ELb0ELb1ELb0ELb1ELb1ELb0EEENS1_21CollectiveEpilogueFwdINS6_IJSA_SB_SA_EEES9_NS_10bfloat16_tESF_Li256ELb1ELb1ELb1ELb1EEENS1_36VarlenDynamicPersistentTileSchedulerILi128ELi128ELi256ELi128ELb1ELb1ELb1ELb1ELb1ELb1EEEEEEEEEvNT_6ParamsE:
[----:B------:R-:W-:Y:S01]  /*0000*/  LDC R1, c[0x0][0x37c] ;  /* 0x0000df00ff017b82 */ /* 0x000fe20000000800 */
[----:B------:R-:W-:Y:S05]  /*0010*/  EXIT ;  /* 0x000000000000794d */ /* 0x000fea0003800000 */
.L_x_8:
        /* <DEDUP_REMOVED lines=14> */
.L_x_53:


//--------------------- .text._ZN7cutlass13device_kernelIN5flash11enable_sm90INS1_16FlashAttnFwdSm90INS1_25CollectiveMainloopFwdSm90ILi2EN4cute5tupleIJNS5_1CILi1EEES8_S8_EEENS6_IJNS7_ILi128EEENS7_ILi160EEENS7_ILi192EEEEEELi192ENS_12float_e4m3_tEfNS_4arch4Sm90ELb0ELb0ELb0ELb0ELb1ELb0ELb0ELb1ELb1ELb1ELb1ELb0EEENS1_21CollectiveEpilogueFwdINS6_IJSA_SC_SB_EEES9_NS_10bfloat16_tESG_Li256ELb0ELb1ELb1ELb1EEENS1_19SingleTileSchedulerILb0ELb1ELb1ELi128EEEEEEEEEvNT_6ParamsE --------------------------
	.section	.text._ZN7cutlass13device_kernelIN5flash11enable_sm90INS1_16FlashAttnFwdSm90INS1_25CollectiveMainloopFwdSm90ILi2EN4cute5tupleIJNS5_1CILi1EEES8_S8_EEENS6_IJNS7_ILi128EEENS7_ILi160EEENS7_ILi192EEEEEELi192ENS_12float_e4m3_tEfNS_4arch4Sm90ELb0ELb0ELb0ELb0ELb1ELb0ELb0ELb1ELb1ELb1ELb1ELb0EEENS1_21CollectiveEpilogueFwdINS6_IJSA_SC_SB_EEES9_NS_10bfloat16_tESG_Li256ELb0ELb1ELb1ELb1EEENS1_19SingleTileSchedulerILb0ELb1ELb1ELi128EEEEEEEEEvNT_6ParamsE,"ax",@progbits
	.align	128
.text._ZN7cutlass13device_kernelIN5flash11enable_sm90INS1_16FlashAttnFwdSm90INS1_25CollectiveMainloopFwdSm90ILi2EN4cute5tupleIJNS5_1CILi1EEES8_S8_EEENS6_IJNS7_ILi128EEENS7_ILi160EEENS7_ILi192EEEEEELi192ENS_12float_e4m3_tEfNS_4arch4Sm90ELb0ELb0ELb0ELb0ELb1ELb0ELb0ELb1ELb1ELb1ELb1ELb0EEENS1_21CollectiveEpilogueFwdINS6_IJSA_SC_SB_EEES9_NS_10bfloat16_tESG_Li256ELb0ELb1ELb1ELb1EEENS1_19SingleTileSchedulerILb0ELb1ELb1ELi128EEEEEEEEEvNT_6ParamsE:
        .type           _ZN7cutlass13device_kernelIN5flash11enable_sm90INS1_16FlashAttnFwdSm90INS1_25CollectiveMainloopFwdSm90ILi2EN4cute5tupleIJNS5_1CILi1EEES8_S8_EEENS6_IJNS7_ILi128EEENS7_ILi160EEENS7_ILi192EEEEEELi192ENS_12float_e4m3_tEfNS_4arch4Sm90ELb0ELb0ELb0ELb0ELb1ELb0ELb0ELb1ELb1ELb1ELb1ELb0EEENS1_21CollectiveEpilogueFwdINS6_IJSA_SC_SB_EEES9_NS_10bfloat16_tESG_Li256ELb0ELb1ELb1ELb1EEENS1_19SingleTileSchedulerILb0ELb1ELb1ELi128EEEEEEEEEvNT_6ParamsE,@function
        .size           _ZN7cutlass13device_kernelIN5flash11enable_sm90INS1_16FlashAttnFwdSm90INS1_25CollectiveMainloopFwdSm90ILi2EN4cute5tupleIJNS5_1CILi1EEES8_S8_EEENS6_IJNS7_ILi128EEENS7_ILi160EEENS7_ILi192EEEEEELi192ENS_12float_e4m3_tEfNS_4arch4Sm90ELb0ELb0ELb0ELb0ELb1ELb0ELb0ELb1ELb1ELb1ELb1ELb0EEENS1_21CollectiveEpilogueFwdINS6_IJSA_SC_SB_EEES9_NS_10bfloat16_tESG_Li256ELb0ELb1ELb1ELb1EEENS1_19SingleTileSchedulerILb0ELb1ELb1ELi128EEEEEEEEEvNT_6ParamsE,(.L_x_54 - _ZN7cutlass13device_kernelIN5flash11enable_sm90INS1_16FlashAttnFwdSm90INS1_25CollectiveMainloopFwdSm90ILi2EN4cute5tupleIJNS5_1CILi1EEES8_S8_EEENS6_IJNS7_ILi128EEENS7_ILi160EEENS7_ILi192EEEEEELi192ENS_12float_e4m3_tEfNS_4arch4Sm90ELb0ELb0ELb0ELb0ELb1ELb0ELb0ELb1ELb1ELb1ELb1ELb0EEENS1_21CollectiveEpilogueFwdINS6_IJSA_SC_SB_EEES9_NS_10bfloat16_tESG_Li256ELb0ELb1ELb1ELb1EEENS1_19SingleTileSchedulerILb0ELb1ELb1ELi128EEEEEEEEEvNT_6ParamsE)
        .other          _ZN7cutlass13device_kernelIN5flash11enable_sm90INS1_16FlashAttnFwdSm90INS1_25CollectiveMainloopFwdSm90ILi2EN4cute5tupleIJNS5_1CILi1EEES8_S8_EEENS6_IJNS7_ILi128EEENS7_ILi160EEENS7_ILi192EEEEEELi192ENS_12float_e4m3_tEfNS_4arch4Sm90ELb0ELb0ELb0ELb0ELb1ELb0ELb0ELb1ELb1ELb1ELb1ELb0EEENS1_21CollectiveEpilogueFwdINS6_IJSA_SC_SB_EEES9_NS_10bfloat16_tESG_Li256ELb0ELb1ELb1ELb1EEENS1_19SingleTileSchedulerILb0ELb1ELb1ELi128EEEEEEEEEvNT_6ParamsE,@"STO_CUDA_ENTRY STV_DEFAULT"
_ZN7cutlass13device_kernelIN5flash11enable_sm90INS1_16FlashAttnFwdSm90INS1_25CollectiveMainloopFwdSm90ILi2EN4cute5tupleIJNS5_1CILi1EEES8_S8_EEENS6_IJNS7_ILi128EEENS7_ILi160EEENS7_ILi192EEEEEELi192ENS_12float_e4m3_tEfNS_4arch4Sm90ELb0ELb0ELb0ELb0ELb1ELb0ELb0ELb1ELb1ELb1ELb1ELb0EEENS1_21CollectiveEpilogueFwdINS6_IJSA_SC_SB_EEES9_NS_10bfloat16_tESG_Li256ELb0ELb1ELb1ELb1EEENS1_19SingleTileSchedulerILb0ELb1ELb1ELi128EEEEEEEEEvNT_6ParamsE:
[----:B------:R-:W-:Y:S01]  /*0000*/  LDC R1, c[0x0][0x37c] ;  /* 0x0000df00ff017b82 */ /* 0x000fe20000000800 */
[----:B------:R-:W-:Y:S05]  /*0010*/  EXIT ;  /* 0x000000000000794d */ /* 0x000fea0003800000 */
.L_x_9:
        /* <DEDUP_REMOVED lines=14> */
.L_x_54:


//--------------------- .text._ZN7cutlass13device_kernelIN5flash11enable_sm90INS1_16FlashAttnFwdSm90INS1_25CollectiveMainloopFwdSm90ILi2EN4cute5tupleIJNS5_1CILi1EEES8_S8_EEENS6_IJNS7_ILi128EEENS7_ILi160EEENS7_ILi192EEEEEELi192ENS_12float_e4m3_tEfNS_4arch4Sm90ELb0ELb0ELb0ELb1ELb1ELb0ELb0ELb1ELb1ELb1ELb1ELb0EEENS1_21CollectiveEpilogueFwdINS6_IJSA_SC_SB_EEES9_NS_10bfloat16_tESG_Li256ELb1ELb1ELb1ELb1EEENS1_36VarlenDynamicPersistentTileSchedulerILi128ELi160ELi256ELi128ELb1ELb1ELb1ELb0ELb1ELb1EEEEEEEEEvNT_6ParamsE --------------------------
	.section	.text._ZN7cutlass13device_kernelIN5flash11enable_sm90INS1_16FlashAttnFwdSm90INS1_25CollectiveMainloopFwdSm90ILi2EN4cute5tupleIJNS5_1CILi1EEES8_S8_EEENS6_IJNS7_ILi128EEENS7_ILi160EEENS7_ILi192EEEEEELi192ENS_12float_e4m3_tEfNS_4arch4Sm90ELb0ELb0ELb0ELb1ELb1ELb0ELb0ELb1ELb1ELb1ELb1ELb0EEENS1_21CollectiveEpilogueFwdINS6_IJSA_SC_SB_EEES9_NS_10bfloat16_tESG_Li256ELb1ELb1ELb1ELb1EEENS1_36VarlenDynamicPersistentTileSchedulerILi128ELi160ELi256ELi128ELb1ELb1ELb1ELb0ELb1ELb1EEEEEEEEEvNT_6ParamsE,"ax",@progbits
	.align	128
.text._ZN7cutlass13device_kernelIN5flash11enable_sm90INS1_16FlashAttnFwdSm90INS1_25CollectiveMainloopFwdSm90ILi2EN4cute5tupleIJNS5_1CILi1EEES8_S8_EEENS6_IJNS7_ILi128EEENS7_ILi160EEENS7_ILi192EEEEEELi192ENS_12float_e4m3_tEfNS_4arch4Sm90ELb0ELb0ELb0ELb1ELb1ELb0ELb0ELb1ELb1ELb1ELb1ELb0EEENS1_21CollectiveEpilogueFwdINS6_IJSA_SC_SB_EEES9_NS_10bfloat16_tESG_Li256ELb1ELb1ELb1ELb1EEENS1_36VarlenDynamicPersistentTileSchedulerILi128ELi160ELi256ELi128ELb1ELb1ELb1ELb0ELb1ELb1EEEEEEEEEvNT_6ParamsE:
        .type           _ZN7cutlass13device_kernelIN5flash11enable_sm90INS1_16FlashAttnFwdSm90INS1_25CollectiveMainloopFwdSm90ILi2EN4cute5tupleIJNS5_1CILi1EEES8_S8_EEENS6_IJNS7_ILi128EEENS7_ILi160EEENS7_ILi192EEEEEELi192ENS_12float_e4m3_tEfNS_4arch4Sm90ELb0ELb0ELb0ELb1ELb1ELb0ELb0ELb1ELb1ELb1ELb1ELb0EEENS1_21CollectiveEpilogueFwdINS6_IJSA_SC_SB_EEES9_NS_10bfloat16_tESG_Li256ELb1ELb1ELb1ELb1EEENS1_36VarlenDynamicPersistentTileSchedulerILi128ELi160ELi256ELi128ELb1ELb1ELb1ELb0ELb1ELb1EEEEEEEEEvNT_6ParamsE,@function
        .size           _ZN7cutlass13device_kernelIN5flash11enable_sm90INS1_16FlashAttnFwdSm90INS1_25CollectiveMainloopFwdSm90ILi2EN4cute5tupleIJNS5_1CILi1EEES8_S8_EEENS6_IJNS7_ILi128EEENS7_ILi160EEENS7_ILi192EEEEEELi192ENS_12float_e4m3_tEfNS_4arch4Sm90ELb0ELb0ELb0ELb1ELb1ELb0ELb0ELb1ELb1ELb1ELb1ELb0EEENS1_21CollectiveEpilogueFwdINS6_IJSA_SC_SB_EEES9_NS_10bfloat16_tESG_Li256ELb1ELb1ELb1ELb1EEENS1_36VarlenDynamicPersistentTileSchedulerILi128ELi160ELi256ELi128ELb1ELb1ELb1ELb0ELb1ELb1EEEEEEEEEvNT_6ParamsE,(.L_x_55 - _ZN7cutlass13device_kernelIN5flash11enable_sm90INS1_16FlashAttnFwdSm90INS1_25CollectiveMainloopFwdSm90ILi2EN4cute5tupleIJNS5_1CILi1EEES8_S8_EEENS6_IJNS7_ILi128EEENS7_ILi160EEENS7_ILi192EEEEEELi192ENS_12float_e4m3_tEfNS_4arch4Sm90ELb0ELb0ELb0ELb1ELb1ELb0ELb0ELb1ELb1ELb1ELb1ELb0EEENS1_21CollectiveEpilogueFwdINS6_IJSA_SC_SB_EEES9_NS_10bfloat16_tESG_Li256ELb1ELb1ELb1ELb1EEENS1_36VarlenDynamicPersistentTileSchedulerILi128ELi160ELi256ELi128ELb1ELb1ELb1ELb0ELb1ELb1EEEEEEEEEvNT_6ParamsE)
        .other          _ZN7cutlass13device_kernelIN5flash11enable_sm90INS1_16FlashAttnFwdSm90INS1_25CollectiveMainloopFwdSm90ILi2EN4cute5tupleIJNS5_1CILi1EEES8_S8_EEENS6_IJNS7_ILi128EEENS7_ILi160EEENS7_ILi192EEEEEELi192ENS_12float_e4m3_tEfNS_4arch4Sm90ELb0ELb0ELb0ELb1ELb1ELb0ELb0ELb1ELb1ELb1ELb1ELb0EEENS1_21CollectiveEpilogueFwdINS6_IJSA_SC_SB_EEES9_NS_10bfloat16_tESG_Li256ELb1ELb1ELb1ELb1EEENS1_36VarlenDynamicPersistentTileSchedulerILi128ELi160ELi256ELi128ELb1ELb1ELb1ELb0ELb1ELb1EEEEEEEEEvNT_6ParamsE,@"STO_CUDA_ENTRY STV_DEFAULT"
_ZN7cutlass13device_kernelIN5flash11enable_sm90INS1_16FlashAttnFwdSm90INS1_25CollectiveMainloopFwdSm90ILi2EN4cute5tupleIJNS5_1CILi1EEES8_S8_EEENS6_IJNS7_ILi128EEENS7_ILi160EEENS7_ILi192EEEEEELi192ENS_12float_e4m3_tEfNS_4arch4Sm90ELb0ELb0ELb0ELb1ELb1ELb0ELb0ELb1ELb1ELb1ELb1ELb0EEENS1_21CollectiveEpilogueFwdINS6_IJSA_SC_SB_EEES9_NS_10bfloat16_tESG_Li256ELb1ELb1ELb1ELb1EEENS1_36VarlenDynamicPersistentTileSchedulerILi128ELi160ELi256ELi128ELb1ELb1ELb1ELb0ELb1ELb1EEEEEEEEEvNT_6ParamsE:
[----:B------:R-:W-:Y:S01]  /*0000*/  LDC R1, c[0x0][0x37c] ;  /* 0x0000df00ff017b82 */ /* 0x000fe20000000800 */
[----:B------:R-:W-:Y:S05]  /*0010*/  EXIT ;  /* 0x000000000000794d */ /* 0x000fea0003800000 */
.L_x_10:
        /* <DEDUP_REMOVED lines=14> */
.L_x_55:


//--------------------- .text._ZN7cutlass13device_kernelIN5flash11enable_sm90INS1_16FlashAttnFwdSm90INS1_25CollectiveMainloopFwdSm90ILi2EN4cute5tupleIJNS5_1CILi1EEES8_S8_EEENS6_IJNS7_ILi128EEENS7_ILi160EEENS7_ILi192EEEEEELi192ENS_12float_e4m3_tEfNS_4arch4Sm90ELb0ELb0ELb0ELb1ELb1ELb1ELb0ELb1ELb1ELb1ELb1ELb0EEENS1_21CollectiveEpilogueFwdINS6_IJSA_SC_SB_EEES9_NS_10bfloat16_tESG_Li256ELb1ELb1ELb1ELb1EEENS1_36VarlenDynamicPersistentTileSchedulerILi128ELi160ELi256ELi128ELb1ELb1ELb1ELb0ELb1ELb1EEEEEEEEEvNT_6ParamsE --------------------------
	.section	.text._ZN7cutlass13device_kernelIN5flash11enable_sm90INS1_16FlashAttnFwdSm90INS1_25CollectiveMainloopFwdSm90ILi2EN4cute5tupleIJNS5_1CILi1EEES8_S8_EEENS6_IJNS7_ILi128EEENS7_ILi160EEENS7_ILi192EEEEEELi192ENS_12float_e4m3_tEfNS_4arch4Sm90ELb0ELb0ELb0ELb1ELb1ELb1ELb0ELb1ELb1ELb1ELb1ELb0EEENS1_21CollectiveEpilogueFwdINS6_IJSA_SC_SB_EEES9_NS_10bfloat16_tESG_Li256ELb1ELb1ELb1ELb1EEENS1_36VarlenDynamicPersistentTileSchedulerILi128ELi160ELi256ELi128ELb1ELb1ELb1ELb0ELb1ELb1EEEEEEEEEvNT_6ParamsE,"ax",@progbits
	.align	128
.text._ZN7cutlass13device_kernelIN5flash11enable_sm90INS1_16FlashAttnFwdSm90INS1_25CollectiveMainloopFwdSm90ILi2EN4cute5tupleIJNS5_1CILi1EEES8_S8_EEENS6_IJNS7_ILi128EEENS7_ILi160EEENS7_ILi192EEEEEELi192ENS_12float_e4m3_tEfNS_4arch4Sm90ELb0ELb0ELb0ELb1ELb1ELb1ELb0ELb1ELb1ELb1ELb1ELb0EEENS1_21CollectiveEpilogueFwdINS6_IJSA_SC_SB_EEES9_NS_10bfloat16_tESG_Li256ELb1ELb1ELb1ELb1EEENS1_36VarlenDynamicPersistentTileSchedulerILi128ELi160ELi256ELi128ELb1ELb1ELb1ELb0ELb1ELb1EEEEEEEEEvNT_6ParamsE:
        .type           _ZN7cutlass13device_kernelIN5flash11enable_sm90INS1_16FlashAttnFwdSm90INS1_25CollectiveMainloopFwdSm90ILi2EN4cute5tupleIJNS5_1CILi1EEES8_S8_EEENS6_IJNS7_ILi128EEENS7_ILi160EEENS7_ILi192EEEEEELi192ENS_12float_e4m3_tEfNS_4arch4Sm90ELb0ELb0ELb0ELb1ELb1ELb1ELb0ELb1ELb1ELb1ELb1ELb0EEENS1_21CollectiveEpilogueFwdINS6_IJSA_SC_SB_EEES9_NS_10bfloat16_tESG_Li256ELb1ELb1ELb1ELb1EEENS1_36VarlenDynamicPersistentTileSchedulerILi128ELi160ELi256ELi128ELb1ELb1ELb1ELb0ELb1ELb1EEEEEEEEEvNT_6ParamsE,@function
        .size           _ZN7cutlass13device_kernelIN5flash11enable_sm90INS1_16FlashAttnFwdSm90INS1_25CollectiveMainloopFwdSm90ILi2EN4cute5tupleIJNS5_1CILi1EEES8_S8_EEENS6_IJNS7_ILi128EEENS7_ILi160EEENS7_ILi192EEEEEELi192ENS_12float_e4m3_tEfNS_4arch4Sm90ELb0ELb0ELb0ELb1ELb1ELb1ELb0ELb1ELb1ELb1ELb1ELb0EEENS1_21CollectiveEpilogueFwdINS6_IJSA_SC_SB_EEES9_NS_10bfloat16_tESG_Li256ELb1ELb1ELb1ELb1EEENS1_36VarlenDynamicPersistentTileSchedulerILi128ELi160ELi256ELi128ELb1ELb1ELb1ELb0ELb1ELb1EEEEEEEEEvNT_6ParamsE,(.L_x_56 - _ZN7cutlass13device_kernelIN5flash11enable_sm90INS1_16FlashAttnFwdSm90INS1_25CollectiveMainloopFwdSm90ILi2EN4cute5tupleIJNS5_1CILi1EEES8_S8_EEENS6_IJNS7_ILi128EEENS7_ILi160EEENS7_ILi192EEEEEELi192ENS_12float_e4m3_tEfNS_4arch4Sm90ELb0ELb0ELb0ELb1ELb1ELb1ELb0ELb1ELb1ELb1ELb1ELb0EEENS1_21CollectiveEpilogueFwdINS6_IJSA_SC_SB_EEES9_NS_10bfloat16_tESG_Li256ELb1ELb1ELb1ELb1EEENS1_36VarlenDynamicPersistentTileSchedulerILi128ELi160ELi256ELi128ELb1ELb1ELb1ELb0ELb1ELb1EEEEEEEEEvNT_6ParamsE)
        .other          _ZN7cutlass13device_kernelIN5flash11enable_sm90INS1_16FlashAttnFwdSm90INS1_25CollectiveMainloopFwdSm90ILi2EN4cute5tupleIJNS5_1CILi1EEES8_S8_EEENS6_IJNS7_ILi128EEENS7_ILi160EEENS7_ILi192EEEEEELi192ENS_12float_e4m3_tEfNS_4arch4Sm90ELb0ELb0ELb0ELb1ELb1ELb1ELb0ELb1ELb1ELb1ELb1ELb0EEENS1_21CollectiveEpilogueFwdINS6_IJSA_SC_SB_EEES9_NS_10bfloat16_tESG_Li256ELb1ELb1ELb1ELb1EEENS1_36VarlenDynamicPersistentTileSchedulerILi128ELi160ELi256ELi128ELb1ELb1ELb1ELb0ELb1ELb1EEEEEEEEEvNT_6ParamsE,@"STO_CUDA_ENTRY STV_DEFAULT"
_ZN7cutlass13device_kernelIN5flash11enable_sm90INS1_16FlashAttnFwdSm90INS1_25CollectiveMainloopFwdSm90ILi2EN4cute5tupleIJNS5_1CILi1EEES8_S8_EEENS6_IJNS7_ILi128EEENS7_ILi160EEENS7_ILi192EEEEEELi192ENS_12float_e4m3_tEfNS_4arch4Sm90ELb0ELb0ELb0ELb1ELb1ELb1ELb0ELb1ELb1ELb1ELb1ELb0EEENS1_21CollectiveEpilogueFwdINS6_IJSA_SC_SB_EEES9_NS_10bfloat16_tESG_Li256ELb1ELb1ELb1ELb1EEENS1_36VarlenDynamicPersistentTileSchedulerILi128ELi160ELi256ELi128ELb1ELb1ELb1ELb0ELb1ELb1EEEEEEEEEvNT_6ParamsE:
[----:B------:R-:W-:Y:S01]  /*0000*/  LDC R1, c[0x0][0x37c] ;  /* 0x0000df00ff017b82 */ /* 0x000fe20000000800 */
[----:B------:R-:W-:Y:S05]  /*0010*/  EXIT ;  /* 0x000000000000794d */ /* 0x000fea0003800000 */
.L_x_11:
        /* <DEDUP_REMOVED lines=14> */
.L_x_56:


//--------------------- .text._ZN7cutlass13device_kernelIN5flash11enable_sm90INS1_16FlashAttnFwdSm90INS1_25CollectiveMainloopFwdSm90ILi2EN4cute5tupleIJNS5_1CILi1EEES8_S8_EEENS6_IJNS7_ILi128EEESA_NS7_ILi192EEEEEELi192ENS_12float_e4m3_tEfNS_4arch4Sm90ELb0ELb1ELb0ELb0ELb1ELb0ELb0ELb1ELb1ELb1ELb1ELb0EEENS1_21CollectiveEpilogueFwdINS6_IJSA_SB_SA_EEES9_NS_10bfloat16_tESF_Li256ELb0ELb1ELb1ELb1EEENS1_19SingleTileSchedulerILb0ELb1ELb1ELi128EEEEEEEEEvNT_6ParamsE --------------------------
	.section	.text._ZN7cutlass13device_kernelIN5flash11enable_sm90INS1_16FlashAttnFwdSm90INS1_25CollectiveMainloopFwdSm90ILi2EN4cute5tupleIJNS5_1CILi1EEES8_S8_EEENS6_IJNS7_ILi128EEESA_NS7_ILi192EEEEEELi192ENS_12float_e4m3_tEfNS_4arch4Sm90ELb0ELb1ELb0ELb0ELb1ELb0ELb0ELb1ELb1ELb1ELb1ELb0EEENS1_21CollectiveEpilogueFwdINS6_IJSA_SB_SA_EEES9_NS_10bfloat16_tESF_Li256ELb0ELb1ELb1ELb1EEENS1_19SingleTileSchedulerILb0ELb1ELb1ELi128EEEEEEEEEvNT_6ParamsE,"ax",@progbits
	.align	128
.text._ZN7cutlass13device_kernelIN5flash11enable_sm90INS1_16FlashAttnFwdSm90INS1_25CollectiveMainloopFwdSm90ILi2EN4cute5tupleIJNS5_1CILi1EEES8_S8_EEENS6_IJNS7_ILi128EEESA_NS7_ILi192EEEEEELi192ENS_12float_e4m3_tEfNS_4arch4Sm90ELb0ELb1ELb0ELb0ELb1ELb0ELb0ELb1ELb1ELb1ELb1ELb0EEENS1_21CollectiveEpilogueFwdINS6_IJSA_SB_SA_EEES9_NS_10bfloat16_tESF_Li256ELb0ELb1ELb1ELb1EEENS1_19SingleTileSchedulerILb0ELb1ELb1ELi128EEEEEEEEEvNT_6ParamsE:
        .type           _ZN7cutlass13device_kernelIN5flash11enable_sm90INS1_16FlashAttnFwdSm90INS1_25CollectiveMainloopFwdSm90ILi2EN4cute5tupleIJNS5_1CILi1EEES8_S8_EEENS6_IJNS7_ILi128EEESA_NS7_ILi192EEEEEELi192ENS_12float_e4m3_tEfNS_4arch4Sm90ELb0ELb1ELb0ELb0ELb1ELb0ELb0ELb1ELb1ELb1ELb1ELb0EEENS1_21CollectiveEpilogueFwdINS6_IJSA_SB_SA_EEES9_NS_10bfloat16_tESF_Li256ELb0ELb1ELb1ELb1EEENS1_19SingleTileSchedulerILb0ELb1ELb1ELi128EEEEEEEEEvNT_6ParamsE,@function
        .size           _ZN7cutlass13device_kernelIN5flash11enable_sm90INS1_16FlashAttnFwdSm90INS1_25CollectiveMainloopFwdSm90ILi2EN4cute5tupleIJNS5_1CILi1EEES8_S8_EEENS6_IJNS7_ILi128EEESA_NS7_ILi192EEEEEELi192ENS_12float_e4m3_tEfNS_4arch4Sm90ELb0ELb1ELb0ELb0ELb1ELb0ELb0ELb1ELb1ELb1ELb1ELb0EEENS1_21CollectiveEpilogueFwdINS6_IJSA_SB_SA_EEES9_NS_10bfloat16_tESF_Li256ELb0ELb1ELb1ELb1EEENS1_19SingleTileSchedulerILb0ELb1ELb1ELi128EEEEEEEEEvNT_6ParamsE,(.L_x_57 - _ZN7cutlass13device_kernelIN5flash11enable_sm90INS1_16FlashAttnFwdSm90INS1_25CollectiveMainloopFwdSm90ILi2EN4cute5tupleIJNS5_1CILi1EEES8_S8_EEENS6_IJNS7_ILi128EEESA_NS7_ILi192EEEEEELi192ENS_12float_e4m3_tEfNS_4arch4Sm90ELb0ELb1ELb0ELb0ELb1ELb0ELb0ELb1ELb1ELb1ELb1ELb0EEENS1_21CollectiveEpilogueFwdINS6_IJSA_SB_SA_EEES9_NS_10bfloat16_tESF_Li256ELb0ELb1ELb1ELb1EEENS1_19SingleTileSchedulerILb0ELb1ELb1ELi128EEEEEEEEEvNT_6ParamsE)
        .other          _ZN7cutlass13device_kernelIN5flash11enable_sm90INS1_16FlashAttnFwdSm90INS1_25CollectiveMainloopFwdSm90ILi2EN4cute5tupleIJNS5_1CILi1EEES8_S8_EEENS6_IJNS7_ILi128EEESA_NS7_ILi192EEEEEELi192ENS_12float_e4m3_tEfNS_4arch4Sm90ELb0ELb1ELb0ELb0ELb1ELb0ELb0ELb1ELb1ELb1ELb1ELb0EEENS1_21CollectiveEpilogueFwdINS6_IJSA_SB_SA_EEES9_NS_10bfloat16_tESF_Li256ELb0ELb1ELb1ELb1EEENS1_19SingleTileSchedulerILb0ELb1ELb1ELi128EEEEEEEEEvNT_6ParamsE,@"STO_CUDA_ENTRY STV_DEFAULT"
_ZN7cutlass13device_kernelIN5flash11enable_sm90INS1_16FlashAttnFwdSm90INS1_25CollectiveMainloopFwdSm90ILi2EN4cute5tupleIJNS5_1CILi1EEES8_S8_EEENS6_IJNS7_ILi128EEESA_NS7_ILi192EEEEEELi192ENS_12float_e4m3_tEfNS_4arch4Sm90ELb0ELb1ELb0ELb0ELb1ELb0ELb0ELb1ELb1ELb1ELb1ELb0EEENS1_21CollectiveEpilogueFwdINS6_IJSA_SB_SA_EEES9_NS_10bfloat16_tESF_Li256ELb0ELb1ELb1ELb1EEENS1_19SingleTileSchedulerILb0ELb1ELb1ELi128EEEEEEEEEvNT_6ParamsE:
[----:B------:R-:W-:Y:S01]  /*0000*/  LDC R1, c[0x0][0x37c] ;  /* 0x0000df00ff017b82 */ /* 0x000fe20000000800 */
[----:B------:R-:W-:Y:S05]  /*0010*/  EXIT ;  /* 0x000000000000794d */ /* 0x000fea0003800000 */
.L_x_12:
        /* <DEDUP_REMOVED lines=14> */
.L_x_57:


//--------------------- .text._ZN7cutlass13device_kernelIN5flash11enable_sm90INS1_16FlashAttnFwdSm90INS1_25CollectiveMainloopFwdSm90ILi2EN4cute5tupleIJNS5_1CILi1EEES8_S8_EEENS6_IJNS7_ILi128EEESA_NS7_ILi192EEEEEELi192ENS_12float_e4m3_tEfNS_4arch4Sm90ELb0ELb1ELb0ELb1ELb1ELb0ELb0ELb1ELb1ELb1ELb1ELb0EEENS1_21CollectiveEpilogueFwdINS6_IJSA_SB_SA_EEES9_NS_10bfloat16_tESF_Li256ELb1ELb1ELb1ELb1EEENS1_36VarlenDynamicPersistentTileSchedulerILi128ELi128ELi256ELi128ELb1ELb1ELb1ELb1ELb0ELb1EEEEEEEEEvNT_6ParamsE --------------------------
	.section	.text._ZN7cutlass13device_kernelIN5flash11enable_sm90INS1_16FlashAttnFwdSm90INS1_25CollectiveMainloopFwdSm90ILi2EN4cute5tupleIJNS5_1CILi1EEES8_S8_EEENS6_IJNS7_ILi128EEESA_NS7_ILi192EEEEEELi192ENS_12float_e4m3_tEfNS_4arch4Sm90ELb0ELb1ELb0ELb1ELb1ELb0ELb0ELb1ELb1ELb1ELb1ELb0EEENS1_21CollectiveEpilogueFwdINS6_IJSA_SB_SA_EEES9_NS_10bfloat16_tESF_Li256ELb1ELb1ELb1ELb1EEENS1_36VarlenDynamicPersistentTileSchedulerILi128ELi128ELi256ELi128ELb1ELb1ELb1ELb1ELb0ELb1EEEEEEEEEvNT_6ParamsE,"ax",@progbits
	.align	128
.text._ZN7cutlass13device_kernelIN5flash11enable_sm90INS1_16FlashAttnFwdSm90INS1_25CollectiveMainloopFwdSm90ILi2EN4cute5tupleIJNS5_1CILi1EEES8_S8_EEENS6_IJNS7_ILi128EEESA_NS7_ILi192EEEEEELi192ENS_12float_e4m3_tEfNS_4arch4Sm90ELb0ELb1ELb0ELb1ELb1ELb0ELb0ELb1ELb1ELb1ELb1ELb0EEENS1_21CollectiveEpilogueFwdINS6_IJSA_SB_SA_EEES9_NS_10bfloat16_tESF_Li256ELb1ELb1ELb1ELb1EEENS1_36VarlenDynamicPersistentTileSchedulerILi128ELi128ELi256ELi128ELb1ELb1ELb1ELb1ELb0ELb1EEEEEEEEEvNT_6ParamsE:
        .type           _ZN7cutlass13device_kernelIN5flash11enable_sm90INS1_16FlashAttnFwdSm90INS1_25CollectiveMainloopFwdSm90ILi2EN4cute5tupleIJNS5_1CILi1EEES8_S8_EEENS6_IJNS7_ILi128EEESA_NS7_ILi192EEEEEELi192ENS_12float_e4m3_tEfNS_4arch4Sm90ELb0ELb1ELb0ELb1ELb1ELb0ELb0ELb1ELb1ELb1ELb1ELb0EEENS1_21CollectiveEpilogueFwdINS6_IJSA_SB_SA_EEES9_NS_10bfloat16_tESF_Li256ELb1ELb1ELb1ELb1EEENS1_36VarlenDynamicPersistentTileSchedulerILi128ELi128ELi256ELi128ELb1ELb1ELb1ELb1ELb0ELb1EEEEEEEEEvNT_6ParamsE,@function
        .size           _ZN7cutlass13device_kernelIN5flash11enable_sm90INS1_16FlashAttnFwdSm90INS1_25CollectiveMainloopFwdSm90ILi2EN4cute5tupleIJNS5_1CILi1EEES8_S8_EEENS6_IJNS7_ILi128EEESA_NS7_ILi192EEEEEELi192ENS_12float_e4m3_tEfNS_4arch4Sm90ELb0ELb1ELb0ELb1ELb1ELb0ELb0ELb1ELb1ELb1ELb1ELb0EEENS1_21CollectiveEpilogueFwdINS6_IJSA_SB_SA_EEES9_NS_10bfloat16_tESF_Li256ELb1ELb1ELb1ELb1EEENS1_36VarlenDynamicPersistentTileSchedulerILi128ELi128ELi256ELi128ELb1ELb1ELb1ELb1ELb0ELb1EEEEEEEEEvNT_6ParamsE,(.L_x_58 - _ZN7cutlass13device_kernelIN5flash11enable_sm90INS1_16FlashAttnFwdSm90INS1_25CollectiveMainloopFwdSm90ILi2EN4cute5tupleIJNS5_1CILi1EEES8_S8_EEENS6_IJNS7_ILi128EEESA_NS7_ILi192EEEEEELi192ENS_12float_e4m3_tEfNS_4arch4Sm90ELb0ELb1ELb0ELb1ELb1ELb0ELb0ELb1ELb1ELb1ELb1ELb0EEENS1_21CollectiveEpilogueFwdINS6_IJSA_SB_SA_EEES9_NS_10bfloat16_tESF_Li256ELb1ELb1ELb1ELb1EEENS1_36VarlenDynamicPersistentTileSchedulerILi128ELi128ELi256ELi128ELb1ELb1ELb1ELb1ELb0ELb1EEEEEEEEEvNT_6ParamsE)
        .other          _ZN7cutlass13device_kernelIN5flash11enable_sm90INS1_16FlashAttnFwdSm90INS1_25CollectiveMainloopFwdSm90ILi2EN4cute5tupleIJNS5_1CILi1EEES8_S8_EEENS6_IJNS7_ILi128EEESA_NS7_ILi192EEEEEELi192ENS_12float_e4m3_tEfNS_4arch4Sm90ELb0ELb1ELb0ELb1ELb1ELb0ELb0ELb1ELb1ELb1ELb1ELb0EEENS1_21CollectiveEpilogueFwdINS6_IJSA_SB_SA_EEES9_NS_10bfloat16_tESF_Li256ELb1ELb1ELb1ELb1EEENS1_36VarlenDynamicPersistentTileSchedulerILi128ELi128ELi256ELi128ELb1ELb1ELb1ELb1ELb0ELb1EEEEEEEEEvNT_6ParamsE,@"STO_CUDA_ENTRY STV_DEFAULT"
_ZN7cutlass13device_kernelIN5flash11enable_sm90INS1_16FlashAttnFwdSm90INS1_25CollectiveMainloopFwdSm90ILi2EN4cute5tupleIJNS5_1CILi1EEES8_S8_EEENS6_IJNS7_ILi128EEESA_NS7_ILi192EEEEEELi192ENS_12float_e4m3_tEfNS_4arch4Sm90ELb0ELb1ELb0ELb1ELb1ELb0ELb0ELb1ELb1ELb1ELb1ELb0EEENS1_21CollectiveEpilogueFwdINS6_IJSA_SB_SA_EEES9_NS_10bfloat16_tESF_Li256ELb1ELb1ELb1ELb1EEENS1_36VarlenDynamicPersistentTileSchedulerILi128ELi128ELi256ELi128ELb1ELb1ELb1ELb1ELb0ELb1EEEEEEEEEvNT_6ParamsE:
[----:B------:R-:W-:Y:S01]  /*0000*/  LDC R1, c[0x0][0x37c] ;  /* 0x0000df00ff017b82 */ /* 0x000fe20000000800 */
[----:B------:R-:W-:Y:S05]  /*0010*/  EXIT ;  /* 0x000000000000794d */ /* 0x000fea0003800000 */
.L_x_13:
        /* <DEDUP_REMOVED lines=14> */
.L_x_58:


//--------------------- .text._ZN7cutlass13device_kernelIN5flash11enable_sm90INS1_16FlashAttnFwdSm90INS1_25CollectiveMainloopFwdSm90ILi2EN4cute5tupleIJNS5_1CILi1EEES8_S8_EEENS6_IJNS7_ILi128EEESA_NS7_ILi192EEEEEELi192ENS_12float_e4m3_tEfNS_4arch4Sm90ELb0ELb1ELb0ELb1ELb1ELb1ELb0ELb1ELb1ELb1ELb1ELb0EEENS1_21CollectiveEpilogueFwdINS6_IJSA_SB_SA_EEES9_NS_10bfloat16_tESF_Li256ELb1ELb1ELb1ELb1EEENS1_36VarlenDynamicPersistentTileSchedulerILi128ELi128ELi256ELi128ELb1ELb1ELb1ELb1ELb0ELb1EEEEEEEEEvNT_6ParamsE --------------------------
	.section	.text._ZN7cutlass13device_kernelIN5flash11enable_sm90INS1_16FlashAttnFwdSm90INS1_25CollectiveMainloopFwdSm90ILi2EN4cute5tupleIJNS5_1CILi1EEES8_S8_EEENS6_IJNS7_ILi128EEESA_NS7_ILi192EEEEEELi192ENS_12float_e4m3_tEfNS_4arch4Sm90ELb0ELb1ELb0ELb1ELb1ELb1ELb0ELb1ELb1ELb1ELb1ELb0EEENS1_21CollectiveEpilogueFwdINS6_IJSA_SB_SA_EEES9_NS_10bfloat16_tESF_Li256ELb1ELb1ELb1ELb1EEENS1_36VarlenDynamicPersistentTileSchedulerILi128ELi128ELi256ELi128ELb1ELb1ELb1ELb1ELb0ELb1EEEEEEEEEvNT_6ParamsE,"ax",@progbits
	.align	128
.text._ZN7cutlass13device_kernelIN5flash11enable_sm90INS1_16FlashAttnFwdSm90INS1_25CollectiveMainloopFwdSm90ILi2EN4cute5tupleIJNS5_1CILi1EEES8_S8_EEENS6_IJNS7_ILi128EEESA_NS7_ILi192EEEEEELi192ENS_12float_e4m3_tEfNS_4arch4Sm90ELb0ELb1ELb0ELb1ELb1ELb1ELb0ELb1ELb1ELb1ELb1ELb0EEENS1_21CollectiveEpilogueFwdINS6_IJSA_SB_SA_EEES9_NS_10bfloat16_tESF_Li256ELb1ELb1ELb1ELb1EEENS1_36VarlenDynamicPersistentTileSchedulerILi128ELi128ELi256ELi128ELb1ELb1ELb1ELb1ELb0ELb1EEEEEEEEEvNT_6ParamsE:
        .type           _ZN7cutlass13device_kernelIN5flash11enable_sm90INS1_16FlashAttnFwdSm90INS1_25CollectiveMainloopFwdSm90ILi2EN4cute5tupleIJNS5_1CILi1EEES8_S8_EEENS6_IJNS7_ILi128EEESA_NS7_ILi192EEEEEELi192ENS_12float_e4m3_tEfNS_4arch4Sm90ELb0ELb1ELb0ELb1ELb1ELb1ELb0ELb1ELb1ELb1ELb1ELb0EEENS1_21CollectiveEpilogueFwdINS6_IJSA_SB_SA_EEES9_NS_10bfloat16_tESF_Li256ELb1ELb1ELb1ELb1EEENS1_36VarlenDynamicPersistentTileSchedulerILi128ELi128ELi256ELi128ELb1ELb1ELb1ELb1ELb0ELb1EEEEEEEEEvNT_6ParamsE,@function
        .size           _ZN7cutlass13device_kernelIN5flash11enable_sm90INS1_16FlashAttnFwdSm90INS1_25CollectiveMainloopFwdSm90ILi2EN4cute5tupleIJNS5_1CILi1EEES8_S8_EEENS6_IJNS7_ILi128EEESA_NS7_ILi192EEEEEELi192ENS_12float_e4m3_tEfNS_4arch4Sm90ELb0ELb1ELb0ELb1ELb1ELb1ELb0ELb1ELb1ELb1ELb1ELb0EEENS1_21CollectiveEpilogueFwdINS6_IJSA_SB_SA_EEES9_NS_10bfloat16_tESF_Li256ELb1ELb1ELb1ELb1EEENS1_36VarlenDynamicPersistentTileSchedulerILi128ELi128ELi256ELi128ELb1ELb1ELb1ELb1ELb0ELb1EEEEEEEEEvNT_6ParamsE,(.L_x_59 - _ZN7cutlass13device_kernelIN5flash11enable_sm90INS1_16FlashAttnFwdSm90INS1_25CollectiveMainloopFwdSm90ILi2EN4cute5tupleIJNS5_1CILi1EEES8_S8_EEENS6_IJNS7_ILi128EEESA_NS7_ILi192EEEEEELi192ENS_12float_e4m3_tEfNS_4arch4Sm90ELb0ELb1ELb0ELb1ELb1ELb1ELb0ELb1ELb1ELb1ELb1ELb0EEENS1_21CollectiveEpilogueFwdINS6_IJSA_SB_SA_EEES9_NS_10bfloat16_tESF_Li256ELb1ELb1ELb1ELb1EEENS1_36VarlenDynamicPersistentTileSchedulerILi128ELi128ELi256ELi128ELb1ELb1ELb1ELb1ELb0ELb1EEEEEEEEEvNT_6ParamsE)
        .other          _ZN7cutlass13device_kernelIN5flash11enable_sm90INS1_16FlashAttnFwdSm90INS1_25CollectiveMainloopFwdSm90ILi2EN4cute5tupleIJNS5_1CILi1EEES8_S8_EEENS6_IJNS7_ILi128EEESA_NS7_ILi192EEEEEELi192ENS_12float_e4m3_tEfNS_4arch4Sm90ELb0ELb1ELb0ELb1ELb1ELb1ELb0ELb1ELb1ELb1ELb1ELb0EEENS1_21CollectiveEpilogueFwdINS6_IJSA_SB_SA_EEES9_NS_10bfloat16_tESF_Li256ELb1ELb1ELb1ELb1EEENS1_36VarlenDynamicPersistentTileSchedulerILi128ELi128ELi256ELi128ELb1ELb1ELb1ELb1ELb0ELb1EEEEEEEEEvNT_6ParamsE,@"STO_CUDA_ENTRY STV_DEFAULT"
_ZN7cutlass13device_kernelIN5flash11enable_sm90INS1_16FlashAttnFwdSm90INS1_25CollectiveMainloopFwdSm90ILi2EN4cute5tupleIJNS5_1CILi1EEES8_S8_EEENS6_IJNS7_ILi128EEESA_NS7_ILi192EEEEEELi192ENS_12float_e4m3_tEfNS_4arch4Sm90ELb0ELb1ELb0ELb1ELb1ELb1ELb0ELb1ELb1ELb1ELb1ELb0EEENS1_21CollectiveEpilogueFwdINS6_IJSA_SB_SA_EEES9_NS_10bfloat16_tESF_Li256ELb1ELb1ELb1ELb1EEENS1_36VarlenDynamicPersistentTileSchedulerILi128ELi128ELi256ELi128ELb1ELb1ELb1ELb1ELb0ELb1EEEEEEEEEvNT_6ParamsE:
[----:B------:R-:W-:Y:S01]  /*0000*/  LDC R1, c[0x0][0x37c] ;  /* 0x0000df00ff017b82 */ /* 0x000fe20000000800 */
[----:B------:R-:W-:Y:S05]  /*0010*/  EXIT ;  /* 0x000000000000794d */ /* 0x000fea0003800000 */
.L_x_14:
        /* <DEDUP_REMOVED lines=14> */
.L_x_59:


//--------------------- .text._ZN7cutlass13device_kernelIN5flash11enable_sm90INS1_16FlashAttnFwdSm90INS1_25CollectiveMainloopFwdSm90ILi2EN4cute5tupleIJNS5_1CILi1EEES8_S8_EEENS6_IJNS7_ILi128EEENS7_ILi160EEENS7_ILi192EEEEEELi192ENS_12float_e4m3_tEfNS_4arch4Sm90ELb1ELb0ELb0ELb0ELb1ELb0ELb0ELb1ELb1ELb1ELb1ELb0EEENS1_21CollectiveEpilogueFwdINS6_IJSA_SC_SB_EEES9_NS_10bfloat16_tESG_Li256ELb0ELb1ELb1ELb1EEENS1_19SingleTileSchedulerILb0ELb1ELb1ELi128EEEEEEEEEvNT_6ParamsE --------------------------
	.section	.text._ZN7cutlass13device_kernelIN5flash11enable_sm90INS1_16FlashAttnFwdSm90INS1_25CollectiveMainloopFwdSm90ILi2EN4cute5tupleIJNS5_1CILi1EEES8_S8_EEENS6_IJNS7_ILi128EEENS7_ILi160EEENS7_ILi192EEEEEELi192ENS_12float_e4m3_tEfNS_4arch4Sm90ELb1ELb0ELb0ELb0ELb1ELb0ELb0ELb1ELb1ELb1ELb1ELb0EEENS1_21CollectiveEpilogueFwdINS6_IJSA_SC_SB_EEES9_NS_10bfloat16_tESG_Li256ELb0ELb1ELb1ELb1EEENS1_19SingleTileSchedulerILb0ELb1ELb1ELi128EEEEEEEEEvNT_6ParamsE,"ax",@progbits
	.align	128
.text._ZN7cutlass13device_kernelIN5flash11enable_sm90INS1_16FlashAttnFwdSm90INS1_25CollectiveMainloopFwdSm90ILi2EN4cute5tupleIJNS5_1CILi1EEES8_S8_EEENS6_IJNS7_ILi128EEENS7_ILi160EEENS7_ILi192EEEEEELi192ENS_12float_e4m3_tEfNS_4arch4Sm90ELb1ELb0ELb0ELb0ELb1ELb0ELb0ELb1ELb1ELb1ELb1ELb0EEENS1_21CollectiveEpilogueFwdINS6_IJSA_SC_SB_EEES9_NS_10bfloat16_tESG_Li256ELb0ELb1ELb1ELb1EEENS1_19SingleTileSchedulerILb0ELb1ELb1ELi128EEEEEEEEEvNT_6ParamsE:
        .type           _ZN7cutlass13device_kernelIN5flash11enable_sm90INS1_16FlashAttnFwdSm90INS1_25CollectiveMainloopFwdSm90ILi2EN4cute5tupleIJNS5_1CILi1EEES8_S8_EEENS6_IJNS7_ILi128EEENS7_ILi160EEENS7_ILi192EEEEEELi192ENS_12float_e4m3_tEfNS_4arch4Sm90ELb1ELb0ELb0ELb0ELb1ELb0ELb0ELb1ELb1ELb1ELb1ELb0EEENS1_21CollectiveEpilogueFwdINS6_IJSA_SC_SB_EEES9_NS_10bfloat16_tESG_Li256ELb0ELb1ELb1ELb1EEENS1_19SingleTileSchedulerILb0ELb1ELb1ELi128EEEEEEEEEvNT_6ParamsE,@function
        .size           _ZN7cutlass13device_kernelIN5flash11enable_sm90INS1_16FlashAttnFwdSm90INS1_25CollectiveMainloopFwdSm90ILi2EN4cute5tupleIJNS5_1CILi1EEES8_S8_EEENS6_IJNS7_ILi128EEENS7_ILi160EEENS7_ILi192EEEEEELi192ENS_12float_e4m3_tEfNS_4arch4Sm90ELb1ELb0ELb0ELb0ELb1ELb0ELb0ELb1ELb1ELb1ELb1ELb0EEENS1_21CollectiveEpilogueFwdINS6_IJSA_SC_SB_EEES9_NS_10bfloat16_tESG_Li256ELb0ELb1ELb1ELb1EEENS1_19SingleTileSchedulerILb0ELb1ELb1ELi128EEEEEEEEEvNT_6ParamsE,(.L_x_60 - _ZN7cutlass13device_kernelIN5flash11enable_sm90INS1_16FlashAttnFwdSm90INS1_25CollectiveMainloopFwdSm90ILi2EN4cute5tupleIJNS5_1CILi1EEES8_S8_EEENS6_IJNS7_ILi128EEENS7_ILi160EEENS7_ILi192EEEEEELi192ENS_12float_e4m3_tEfNS_4arch4Sm90ELb1ELb0ELb0ELb0ELb1ELb0ELb0ELb1ELb1ELb1ELb1ELb0EEENS1_21CollectiveEpilogueFwdINS6_IJSA_SC_SB_EEES9_NS_10bfloat16_tESG_Li256ELb0ELb1ELb1ELb1EEENS1_19SingleTileSchedulerILb0ELb1ELb1ELi128EEEEEEEEEvNT_6ParamsE)
        .other          _ZN7cutlass13device_kernelIN5flash11enable_sm90INS1_16FlashAttnFwdSm90INS1_25CollectiveMainloopFwdSm90ILi2EN4cute5tupleIJNS5_1CILi1EEES8_S8_EEENS6_IJNS7_ILi128EEENS7_ILi160EEENS7_ILi192EEEEEELi192ENS_12float_e4m3_tEfNS_4arch4Sm90ELb1ELb0ELb0ELb0ELb1ELb0ELb0ELb1ELb1ELb1ELb1ELb0EEENS1_21CollectiveEpilogueFwdINS6_IJSA_SC_SB_EEES9_NS_10bfloat16_tESG_Li256ELb0ELb1ELb1ELb1EEENS1_19SingleTileSchedulerILb0ELb1ELb1ELi128EEEEEEEEEvNT_6ParamsE,@"STO_CUDA_ENTRY STV_DEFAULT"
_ZN7cutlass13device_kernelIN5flash11enable_sm90INS1_16FlashAttnFwdSm90INS1_25CollectiveMainloopFwdSm90ILi2EN4cute5tupleIJNS5_1CILi1EEES8_S8_EEENS6_IJNS7_ILi128EEENS7_ILi160EEENS7_ILi192EEEEEELi192ENS_12float_e4m3_tEfNS_4arch4Sm90ELb1ELb0ELb0ELb0ELb1ELb0ELb0ELb1ELb1ELb1ELb1ELb0EEENS1_21CollectiveEpilogueFwdINS6_IJSA_SC_SB_EEES9_NS_10bfloat16_tESG_Li256ELb0ELb1ELb1ELb1EEENS1_19SingleTileSchedulerILb0ELb1ELb1ELi128EEEEEEEEEvNT_6ParamsE:
[----:B------:R-:W-:Y:S01]  /*0000*/  LDC R1, c[0x0][0x37c] ;  /* 0x0000df00ff017b82 */ /* 0x000fe20000000800 */
[----:B------:R-:W-:Y:S05]  /*0010*/  EXIT ;  /* 0x000000000000794d */ /* 0x000fea0003800000 */
.L_x_15:
        /* <DEDUP_REMOVED lines=14> */
.L_x_60:


//--------------------- .text._ZN7cutlass13device_kernelIN5flash11enable_sm90INS1_16FlashAttnFwdSm90INS1_25CollectiveMainloopFwdSm90ILi2EN4cute5tupleIJNS5_1CILi1EEES8_S8_EEENS6_IJNS7_ILi128EEENS7_ILi160EEENS7_ILi192EEEEEELi192ENS_12float_e4m3_tEfNS_4arch4Sm90ELb1ELb0ELb0ELb1ELb1ELb0ELb0ELb1ELb1ELb1ELb1ELb0EEENS1_21CollectiveEpilogueFwdINS6_IJSA_SC_SB_EEES9_NS_10bfloat16_tESG_Li256ELb1ELb1ELb1ELb1EEENS1_36VarlenDynamicPersistentTileSchedulerILi128ELi160ELi256ELi128ELb1ELb1ELb1ELb1ELb1ELb1EEEEEEEEEvNT_6ParamsE --------------------------
	.section	.text._ZN7cutlass13device_kernelIN5flash11enable_sm90INS1_16FlashAttnFwdSm90INS1_25CollectiveMainloopFwdSm90ILi2EN4cute5tupleIJNS5_1CILi1EEES8_S8_EEENS6_IJNS7_ILi128EEENS7_ILi160EEENS7_ILi192EEEEEELi192ENS_12float_e4m3_tEfNS_4arch4Sm90ELb1ELb0ELb0ELb1ELb1ELb0ELb0ELb1ELb1ELb1ELb1ELb0EEENS1_21CollectiveEpilogueFwdINS6_IJSA_SC_SB_EEES9_NS_10bfloat16_tESG_Li256ELb1ELb1ELb1ELb1EEENS1_36VarlenDynamicPersistentTileSchedulerILi128ELi160ELi256ELi128ELb1ELb1ELb1ELb1ELb1ELb1EEEEEEEEEvNT_6ParamsE,"ax",@progbits
	.align	128
.text._ZN7cutlass13device_kernelIN5flash11enable_sm90INS1_16FlashAttnFwdSm90INS1_25CollectiveMainloopFwdSm90ILi2EN4cute5tupleIJNS5_1CILi1EEES8_S8_EEENS6_IJNS7_ILi128EEENS7_ILi160EEENS7_ILi192EEEEEELi192ENS_12float_e4m3_tEfNS_4arch4Sm90ELb1ELb0ELb0ELb1ELb1ELb0ELb0ELb1ELb1ELb1ELb1ELb0EEENS1_21CollectiveEpilogueFwdINS6_IJSA_SC_SB_EEES9_NS_10bfloat16_tESG_Li256ELb1ELb1ELb1ELb1EEENS1_36VarlenDynamicPersistentTileSchedulerILi128ELi160ELi256ELi128ELb1ELb1ELb1ELb1ELb1ELb1EEEEEEEEEvNT_6ParamsE:
        .type           _ZN7cutlass13device_kernelIN5flash11enable_sm90INS1_16FlashAttnFwdSm90INS1_25CollectiveMainloopFwdSm90ILi2EN4cute5tupleIJNS5_1CILi1EEES8_S8_EEENS6_IJNS7_ILi128EEENS7_ILi160EEENS7_ILi192EEEEEELi192ENS_12float_e4m3_tEfNS_4arch4Sm90ELb1ELb0ELb0ELb1ELb1ELb0ELb0ELb1ELb1ELb1ELb1ELb0EEENS1_21CollectiveEpilogueFwdINS6_IJSA_SC_SB_EEES9_NS_10bfloat16_tESG_Li256ELb1ELb1ELb1ELb1EEENS1_36VarlenDynamicPersistentTileSchedulerILi128ELi160ELi256ELi128ELb1ELb1ELb1ELb1ELb1ELb1EEEEEEEEEvNT_6ParamsE,@function
        .size           _ZN7cutlass13device_kernelIN5flash11enable_sm90INS1_16FlashAttnFwdSm90INS1_25CollectiveMainloopFwdSm90ILi2EN4cute5tupleIJNS5_1CILi1EEES8_S8_EEENS6_IJNS7_ILi128EEENS7_ILi160EEENS7_ILi192EEEEEELi192ENS_12float_e4m3_tEfNS_4arch4Sm90ELb1ELb0ELb0ELb1ELb1ELb0ELb0ELb1ELb1ELb1ELb1ELb0EEENS1_21CollectiveEpilogueFwdINS6_IJSA_SC_SB_EEES9_NS_10bfloat16_tESG_Li256ELb1ELb1ELb1ELb1EEENS1_36VarlenDynamicPersistentTileSchedulerILi128ELi160ELi256ELi128ELb1ELb1ELb1ELb1ELb1ELb1EEEEEEEEEvNT_6ParamsE,(.L_x_61 - _ZN7cutlass13device_kernelIN5flash11enable_sm90INS1_16FlashAttnFwdSm90INS1_25CollectiveMainloopFwdSm90ILi2EN4cute5tupleIJNS5_1CILi1EEES8_S8_EEENS6_IJNS7_ILi128EEENS7_ILi160EEENS7_ILi192EEEEEELi192ENS_12float_e4m3_tEfNS_4arch4Sm90ELb1ELb0ELb0ELb1ELb1ELb0ELb0ELb1ELb1ELb1ELb1ELb0EEENS1_21CollectiveEpilogueFwdINS6_IJSA_SC_SB_EEES9_NS_10bfloat16_tESG_Li256ELb1ELb1ELb1ELb1EEENS1_36VarlenDynamicPersistentTileSchedulerILi128ELi160ELi256ELi128ELb1ELb1ELb1ELb1ELb1ELb1EEEEEEEEEvNT_6ParamsE)
        .other          _ZN7cutlass13device_kernelIN5flash11enable_sm90INS1_16FlashAttnFwdSm90INS1_25CollectiveMainloopFwdSm90ILi2EN4cute5tupleIJNS5_1CILi1EEES8_S8_EEENS6_IJNS7_ILi128EEENS7_ILi160EEENS7_ILi192EEEEEELi192ENS_12float_e4m3_tEfNS_4arch4Sm90ELb1ELb0ELb0ELb1ELb1ELb0ELb0ELb1ELb1ELb1ELb1ELb0EEENS1_21CollectiveEpilogueFwdINS6_IJSA_SC_SB_EEES9_NS_10bfloat16_tESG_Li256ELb1ELb1ELb1ELb1EEENS1_36VarlenDynamicPersistentTileSchedulerILi128ELi160ELi256ELi128ELb1ELb1ELb1ELb1ELb1ELb1EEEEEEEEEvNT_6ParamsE,@"STO_CUDA_ENTRY STV_DEFAULT"
_ZN7cutlass13device_kernelIN5flash11enable_sm90INS1_16FlashAttnFwdSm90INS1_25CollectiveMainloopFwdSm90ILi2EN4cute5tupleIJNS5_1CILi1EEES8_S8_EEENS6_IJNS7_ILi128EEENS7_ILi160EEENS7_ILi192EEEEEELi192ENS_12float_e4m3_tEfNS_4arch4Sm90ELb1ELb0ELb0ELb1ELb1ELb0ELb0ELb1ELb1ELb1ELb1ELb0EEENS1_21CollectiveEpilogueFwdINS6_IJSA_SC_SB_EEES9_NS_10bfloat16_tESG_Li256ELb1ELb1ELb1ELb1EEENS1_36VarlenDynamicPersistentTileSchedulerILi128ELi160ELi256ELi128ELb1ELb1ELb1ELb1ELb1ELb1EEEEEEEEEvNT_6ParamsE:
[----:B------:R-:W-:Y:S01]  /*0000*/  LDC R1, c[0x0][0x37c] ;  /* 0x0000df00ff017b82 */ /* 0x000fe20000000800 */
[----:B------:R-:W-:Y:S05]  /*0010*/  EXIT ;  /* 0x000000000000794d */ /* 0x000fea0003800000 */
.L_x_16:
        /* <DEDUP_REMOVED lines=14> */
.L_x_61:


//--------------------- .text._ZN7cutlass13device_kernelIN5flash11enable_sm90INS1_16FlashAttnFwdSm90INS1_25CollectiveMainloopFwdSm90ILi2EN4cute5tupleIJNS5_1CILi1EEES8_S8_EEENS6_IJNS7_ILi128EEENS7_ILi160EEENS7_ILi192EEEEEELi192ENS_12float_e4m3_tEfNS_4arch4Sm90ELb1ELb0ELb0ELb1ELb1ELb1ELb0ELb1ELb1ELb1ELb1ELb0EEENS1_21CollectiveEpilogueFwdINS6_IJSA_SC_SB_EEES9_NS_10bfloat16_tESG_Li256ELb1ELb1ELb1ELb1EEENS1_36VarlenDynamicPersistentTileSchedulerILi128ELi160ELi256ELi128ELb1ELb1ELb1ELb1ELb1ELb1EEEEEEEEEvNT_6ParamsE --------------------------
	.section	.text._ZN7cutlass13device_kernelIN5flash11enable_sm90INS1_16FlashAttnFwdSm90INS1_25CollectiveMainloopFwdSm90ILi2EN4cute5tupleIJNS5_1CILi1EEES8_S8_EEENS6_IJNS7_ILi128EEENS7_ILi160EEENS7_ILi192EEEEEELi192ENS_12float_e4m3_tEfNS_4arch4Sm90ELb1ELb0ELb0ELb1ELb1ELb1ELb0ELb1ELb1ELb1ELb1ELb0EEENS1_21CollectiveEpilogueFwdINS6_IJSA_SC_SB_EEES9_NS_10bfloat16_tESG_Li256ELb1ELb1ELb1ELb1EEENS1_36VarlenDynamicPersistentTileSchedulerILi128ELi160ELi256ELi128ELb1ELb1ELb1ELb1ELb1ELb1EEEEEEEEEvNT_6ParamsE,"ax",@progbits
	.align	128
.text._ZN7cutlass13device_kernelIN5flash11enable_sm90INS1_16FlashAttnFwdSm90INS1_25CollectiveMainloopFwdSm90ILi2EN4cute5tupleIJNS5_1CILi1EEES8_S8_EEENS6_IJNS7_ILi128EEENS7_ILi160EEENS7_ILi192EEEEEELi192ENS_12float_e4m3_tEfNS_4arch4Sm90ELb1ELb0ELb0ELb1ELb1ELb1ELb0ELb1ELb1ELb1ELb1ELb0EEENS1_21CollectiveEpilogueFwdINS6_IJSA_SC_SB_EEES9_NS_10bfloat16_tESG_Li256ELb1ELb1ELb1ELb1EEENS1_36VarlenDynamicPersistentTileSchedulerILi128ELi160ELi256ELi128ELb1ELb1ELb1ELb1ELb1ELb1EEEEEEEEEvNT_6ParamsE:
        .type           _ZN7cutlass13device_kernelIN5flash11enable_sm90INS1_16FlashAttnFwdSm90INS1_25CollectiveMainloopFwdSm90ILi2EN4cute5tupleIJNS5_1CILi1EEES8_S8_EEENS6_IJNS7_ILi128EEENS7_ILi160EEENS7_ILi192EEEEEELi192ENS_12float_e4m3_tEfNS_4arch4Sm90ELb1ELb0ELb0ELb1ELb1ELb1ELb0ELb1ELb1ELb1ELb1ELb0EEENS1_21CollectiveEpilogueFwdINS6_IJSA_SC_SB_EEES9_NS_10bfloat16_tESG_Li256ELb1ELb1ELb1ELb1EEENS1_36VarlenDynamicPersistentTileSchedulerILi128ELi160ELi256ELi128ELb1ELb1ELb1ELb1ELb1ELb1EEEEEEEEEvNT_6ParamsE,@function
        .size           _ZN7cutlass13device_kernelIN5flash11enable_sm90INS1_16FlashAttnFwdSm90INS1_25CollectiveMainloopFwdSm90ILi2EN4cute5tupleIJNS5_1CILi1EEES8_S8_EEENS6_IJNS7_ILi128EEENS7_ILi160EEENS7_ILi192EEEEEELi192ENS_12float_e4m3_tEfNS_4arch4Sm90ELb1ELb0ELb0ELb1ELb1ELb1ELb0ELb1ELb1ELb1ELb1ELb0EEENS1_21CollectiveEpilogueFwdINS6_IJSA_SC_SB_EEES9_NS_10bfloat16_tESG_Li256ELb1ELb1ELb1ELb1EEENS1_36VarlenDynamicPersistentTileSchedulerILi128ELi160ELi256ELi128ELb1ELb1ELb1ELb1ELb1ELb1EEEEEEEEEvNT_6ParamsE,(.L_x_62 - _ZN7cutlass13device_kernelIN5flash11enable_sm90INS1_16FlashAttnFwdSm90INS1_25CollectiveMainloopFwdSm90ILi2EN4cute5tupleIJNS5_1CILi1EEES8_S8_EEENS6_IJNS7_ILi128EEENS7_ILi160EEENS7_ILi192EEEEEELi192ENS_12float_e4m3_tEfNS_4arch4Sm90ELb1ELb0ELb0ELb1ELb1ELb1ELb0ELb1ELb1ELb1ELb1ELb0EEENS1_21CollectiveEpilogueFwdINS6_IJSA_SC_SB_EEES9_NS_10bfloat16_tESG_Li256ELb1ELb1ELb1ELb1EEENS1_36VarlenDynamicPersistentTileSchedulerILi128ELi160ELi256ELi128ELb1ELb1ELb1ELb1ELb1ELb1EEEEEEEEEvNT_6ParamsE)
        .other          _ZN7cutlass13device_kernelIN5flash11enable_sm90INS1_16FlashAttnFwdSm90INS1_25CollectiveMainloopFwdSm90ILi2EN4cute5tupleIJNS5_1CILi1EEES8_S8_EEENS6_IJNS7_ILi128EEENS7_ILi160EEENS7_ILi192EEEEEELi192ENS_12float_e4m3_tEfNS_4arch4Sm90ELb1ELb0ELb0ELb1ELb1ELb1ELb0ELb1ELb1ELb1ELb1ELb0EEENS1_21CollectiveEpilogueFwdINS6_IJSA_SC_SB_EEES9_NS_10bfloat16_tESG_Li256ELb1ELb1ELb1ELb1EEENS1_36VarlenDynamicPersistentTileSchedulerILi128ELi160ELi256ELi128ELb1ELb1ELb1ELb1ELb1ELb1EEEEEEEEEvNT_6ParamsE,@"STO_CUDA_ENTRY STV_DEFAULT"
_ZN7cutlass13device_kernelIN5flash11enable_sm90INS1_16FlashAttnFwdSm90INS1_25CollectiveMainloopFwdSm90ILi2EN4cute5tupleIJNS5_1CILi1EEES8_S8_EEENS6_IJNS7_ILi128EEENS7_ILi160EEENS7_ILi192EEEEEELi192ENS_12float_e4m3_tEfNS_4arch4Sm90ELb1ELb0ELb0ELb1ELb1ELb1ELb0ELb1ELb1ELb1ELb1ELb0EEENS1_21CollectiveEpilogueFwdINS6_IJSA_SC_SB_EEES9_NS_10bfloat16_tESG_Li256ELb1ELb1ELb1ELb1EEENS1_36VarlenDynamicPersistentTileSchedulerILi128ELi160ELi256ELi128ELb1ELb1ELb1ELb1ELb1ELb1EEEEEEEEEvNT_6ParamsE:
[----:B------:R-:W-:Y:S01]  /*0000*/  LDC R1, c[0x0][0x37c] ;  /* 0x0000df00ff017b82 */ /* 0x000fe20000000800 */
[----:B------:R-:W-:Y:S05]  /*0010*/  EXIT ;  /* 0x000000000000794d */ /* 0x000fea0003800000 */
.L_x_17:
        /* <DEDUP_REMOVED lines=14> */
.L_x_62:


//--------------------- .text._ZN7cutlass13device_kernelIN5flash11enable_sm90INS1_16FlashAttnFwdSm90INS1_25CollectiveMainloopFwdSm90ILi2EN4cute5tupleIJNS5_1CILi1EEES8_S8_EEENS6_IJNS7_ILi128EEENS7_ILi160EEESA_EEELi128ENS_12float_e4m3_tEfNS_4arch4Sm90ELb0ELb0ELb0ELb0ELb1ELb0ELb0ELb1ELb1ELb1ELb1ELb0EEENS1_21CollectiveEpilogueFwdINS6_IJSA_SA_SB_EEES9_NS_10bfloat16_tESF_Li256ELb0ELb1ELb1ELb1EEENS1_19SingleTileSchedulerILb0ELb1ELb1ELi128EEEEEEEEEvNT_6ParamsE --------------------------
	.section	.text._ZN7cutlass13device_kernelIN5flash11enable_sm90INS1_16FlashAttnFwdSm90INS1_25CollectiveMainloopFwdSm90ILi2EN4cute5tupleIJNS5_1CILi1EEES8_S8_EEENS6_IJNS7_ILi128EEENS7_ILi160EEESA_EEELi128ENS_12float_e4m3_tEfNS_4arch4Sm90ELb0ELb0ELb0ELb0ELb1ELb0ELb0ELb1ELb1ELb1ELb1ELb0EEENS1_21CollectiveEpilogueFwdINS6_IJSA_SA_SB_EEES9_NS_10bfloat16_tESF_Li256ELb0ELb1ELb1ELb1EEENS1_19SingleTileSchedulerILb0ELb1ELb1ELi128EEEEEEEEEvNT_6ParamsE,"ax",@progbits
	.align	128
.text._ZN7cutlass13device_kernelIN5flash11enable_sm90INS1_16FlashAttnFwdSm90INS1_25CollectiveMainloopFwdSm90ILi2EN4cute5tupleIJNS5_1CILi1EEES8_S8_EEENS6_IJNS7_ILi128EEENS7_ILi160EEESA_EEELi128ENS_12float_e4m3_tEfNS_4arch4Sm90ELb0ELb0ELb0ELb0ELb1ELb0ELb0ELb1ELb1ELb1ELb1ELb0EEENS1_21CollectiveEpilogueFwdINS6_IJSA_SA_SB_EEES9_NS_10bfloat16_tESF_Li256ELb0ELb1ELb1ELb1EEENS1_19SingleTileSchedulerILb0ELb1ELb1ELi128EEEEEEEEEvNT_6ParamsE:
        .type           _ZN7cutlass13device_kernelIN5flash11enable_sm90INS1_16FlashAttnFwdSm90INS1_25CollectiveMainloopFwdSm90ILi2EN4cute5tupleIJNS5_1CILi1EEES8_S8_EEENS6_IJNS7_ILi128EEENS7_ILi160EEESA_EEELi128ENS_12float_e4m3_tEfNS_4arch4Sm90ELb0ELb0ELb0ELb0ELb1ELb0ELb0ELb1ELb1ELb1ELb1ELb0EEENS1_21CollectiveEpilogueFwdINS6_IJSA_SA_SB_EEES9_NS_10bfloat16_tESF_Li256ELb0ELb1ELb1ELb1EEENS1_19SingleTileSchedulerILb0ELb1ELb1ELi128EEEEEEEEEvNT_6ParamsE,@function
        .size           _ZN7cutlass13device_kernelIN5flash11enable_sm90INS1_16FlashAttnFwdSm90INS1_25CollectiveMainloopFwdSm90ILi2EN4cute5tupleIJNS5_1CILi1EEES8_S8_EEENS6_IJNS7_ILi128EEENS7_ILi160EEESA_EEELi128ENS_12float_e4m3_tEfNS_4arch4Sm90ELb0ELb0ELb0ELb0ELb1ELb0ELb0ELb1ELb1ELb1ELb1ELb0EEENS1_21CollectiveEpilogueFwdINS6_IJSA_SA_SB_EEES9_NS_10bfloat16_tESF_Li256ELb0ELb1ELb1ELb1EEENS1_19SingleTileSchedulerILb0ELb1ELb1ELi128EEEEEEEEEvNT_6ParamsE,(.L_x_63 - _ZN7cutlass13device_kernelIN5flash11enable_sm90INS1_16FlashAttnFwdSm90INS1_25CollectiveMainloopFwdSm90ILi2EN4cute5tupleIJNS5_1CILi1EEES8_S8_EEENS6_IJNS7_ILi128EEENS7_ILi160EEESA_EEELi128ENS_12float_e4m3_tEfNS_4arch4Sm90ELb0ELb0ELb0ELb0ELb1ELb0ELb0ELb1ELb1ELb1ELb1ELb0EEENS1_21CollectiveEpilogueFwdINS6_IJSA_SA_SB_EEES9_NS_10bfloat16_tESF_Li256ELb0ELb1ELb1ELb1EEENS1_19SingleTileSchedulerILb0ELb1ELb1ELi128EEEEEEEEEvNT_6ParamsE)
        .other          _ZN7cutlass13device_kernelIN5flash11enable_sm90INS1_16FlashAttnFwdSm90INS1_25CollectiveMainloopFwdSm90ILi2EN4cute5tupleIJNS5_1CILi1EEES8_S8_EEENS6_IJNS7_ILi128EEENS7_ILi160EEESA_EEELi128ENS_12float_e4m3_tEfNS_4arch4Sm90ELb0ELb0ELb0ELb0ELb1ELb0ELb0ELb1ELb1ELb1ELb1ELb0EEENS1_21CollectiveEpilogueFwdINS6_IJSA_SA_SB_EEES9_NS_10bfloat16_tESF_Li256ELb0ELb1ELb1ELb1EEENS1_19SingleTileSchedulerILb0ELb1ELb1ELi128EEEEEEEEEvNT_6ParamsE,@"STO_CUDA_ENTRY STV_DEFAULT"
_ZN7cutlass13device_kernelIN5flash11enable_sm90INS1_16FlashAttnFwdSm90INS1_25CollectiveMainloopFwdSm90ILi2EN4cute5tupleIJNS5_1CILi1EEES8_S8_EEENS6_IJNS7_ILi128EEENS7_ILi160EEESA_EEELi128ENS_12float_e4m3_tEfNS_4arch4Sm90ELb0ELb0ELb0ELb0ELb1ELb0ELb0ELb1ELb1ELb1ELb1ELb0EEENS1_21CollectiveEpilogueFwdINS6_IJSA_SA_SB_EEES9_NS_10bfloat16_tESF_Li256ELb0ELb1ELb1ELb1EEENS1_19SingleTileSchedulerILb0ELb1ELb1ELi128EEEEEEEEEvNT_6ParamsE:
[----:B------:R-:W-:Y:S01]  /*0000*/  LDC R1, c[0x0][0x37c] ;  /* 0x0000df00ff017b82 */ /* 0x000fe20000000800 */
[----:B------:R-:W-:Y:S05]  /*0010*/  EXIT ;  /* 0x000000000000794d */ /* 0x000fea0003800000 */
.L_x_18:
        /* <DEDUP_REMOVED lines=14> */
.L_x_63:


//--------------------- .text._ZN7cutlass13device_kernelIN5flash11enable_sm90INS1_16FlashAttnFwdSm90INS1_25CollectiveMainloopFwdSm90ILi2EN4cute5tupleIJNS5_1CILi1EEES8_S8_EEENS6_IJNS7_ILi128EEENS7_ILi160EEESA_EEELi128ENS_12float_e4m3_tEfNS_4arch4Sm90ELb0ELb0ELb0ELb1ELb1ELb0ELb0ELb1ELb1ELb1ELb1ELb0EEENS1_21CollectiveEpilogueFwdINS6_IJSA_SA_SB_EEES9_NS_10bfloat16_tESF_Li256ELb1ELb1ELb1ELb1EEENS1_36VarlenDynamicPersistentTileSchedulerILi128ELi160ELi256ELi128ELb1ELb1ELb1ELb0ELb1ELb1EEEEEEEEEvNT_6ParamsE --------------------------
	.section	.text._ZN7cutlass13device_kernelIN5flash11enable_sm90INS1_16FlashAttnFwdSm90INS1_25CollectiveMainloopFwdSm90ILi2EN4cute5tupleIJNS5_1CILi1EEES8_S8_EEENS6_IJNS7_ILi128EEENS7_ILi160EEESA_EEELi128ENS_12float_e4m3_tEfNS_4arch4Sm90ELb0ELb0ELb0ELb1ELb1ELb0ELb0ELb1ELb1ELb1ELb1ELb0EEENS1_21CollectiveEpilogueFwdINS6_IJSA_SA_SB_EEES9_NS_10bfloat16_tESF_Li256ELb1ELb1ELb1ELb1EEENS1_36VarlenDynamicPersistentTileSchedulerILi128ELi160ELi256ELi128ELb1ELb1ELb1ELb0ELb1ELb1EEEEEEEEEvNT_6ParamsE,"ax",@progbits
	.align	128
.text._ZN7cutlass13device_kernelIN5flash11enable_sm90INS1_16FlashAttnFwdSm90INS1_25CollectiveMainloopFwdSm90ILi2EN4cute5tupleIJNS5_1CILi1EEES8_S8_EEENS6_IJNS7_ILi128EEENS7_ILi160EEESA_EEELi128ENS_12float_e4m3_tEfNS_4arch4Sm90ELb0ELb0ELb0ELb1ELb1ELb0ELb0ELb1ELb1ELb1ELb1ELb0EEENS1_21CollectiveEpilogueFwdINS6_IJSA_SA_SB_EEES9_NS_10bfloat16_tESF_Li256ELb1ELb1ELb1ELb1EEENS1_36VarlenDynamicPersistentTileSchedulerILi128ELi160ELi256ELi128ELb1ELb1ELb1ELb0ELb1ELb1EEEEEEEEEvNT_6ParamsE:
        .type           _ZN7cutlass13device_kernelIN5flash11enable_sm90INS1_16FlashAttnFwdSm90INS1_25CollectiveMainloopFwdSm90ILi2EN4cute5tupleIJNS5_1CILi1EEES8_S8_EEENS6_IJNS7_ILi128EEENS7_ILi160EEESA_EEELi128ENS_12float_e4m3_tEfNS_4arch4Sm90ELb0ELb0ELb0ELb1ELb1ELb0ELb0ELb1ELb1ELb1ELb1ELb0EEENS1_21CollectiveEpilogueFwdINS6_IJSA_SA_SB_EEES9_NS_10bfloat16_tESF_Li256ELb1ELb1ELb1ELb1EEENS1_36VarlenDynamicPersistentTileSchedulerILi128ELi160ELi256ELi128ELb1ELb1ELb1ELb0ELb1ELb1EEEEEEEEEvNT_6ParamsE,@function
        .size           _ZN7cutlass13device_kernelIN5flash11enable_sm90INS1_16FlashAttnFwdSm90INS1_25CollectiveMainloopFwdSm90ILi2EN4cute5tupleIJNS5_1CILi1EEES8_S8_EEENS6_IJNS7_ILi128EEENS7_ILi160EEESA_EEELi128ENS_12float_e4m3_tEfNS_4arch4Sm90ELb0ELb0ELb0ELb1ELb1ELb0ELb0ELb1ELb1ELb1ELb1ELb0EEENS1_21CollectiveEpilogueFwdINS6_IJSA_SA_SB_EEES9_NS_10bfloat16_tESF_Li256ELb1ELb1ELb1ELb1EEENS1_36VarlenDynamicPersistentTileSchedulerILi128ELi160ELi256ELi128ELb1ELb1ELb1ELb0ELb1ELb1EEEEEEEEEvNT_6ParamsE,(.L_x_64 - _ZN7cutlass13device_kernelIN5flash11enable_sm90INS1_16FlashAttnFwdSm90INS1_25CollectiveMainloopFwdSm90ILi2EN4cute5tupleIJNS5_1CILi1EEES8_S8_EEENS6_IJNS7_ILi128EEENS7_ILi160EEESA_EEELi128ENS_12float_e4m3_tEfNS_4arch4Sm90ELb0ELb0ELb0ELb1ELb1ELb0ELb0ELb1ELb1ELb1ELb1ELb0EEENS1_21CollectiveEpilogueFwdINS6_IJSA_SA_SB_EEES9_NS_10bfloat16_tESF_Li256ELb1ELb1ELb1ELb1EEENS1_36VarlenDynamicPersistentTileSchedulerILi128ELi160ELi256ELi128ELb1ELb1ELb1ELb0ELb1ELb1EEEEEEEEEvNT_6ParamsE)
        .other          _ZN7cutlass13device_kernelIN5flash11enable_sm90INS1_16FlashAttnFwdSm90INS1_25CollectiveMainloopFwdSm90ILi2EN4cute5tupleIJNS5_1CILi1EEES8_S8_EEENS6_IJNS7_ILi128EEENS7_ILi160EEESA_EEELi128ENS_12float_e4m3_tEfNS_4arch4Sm90ELb0ELb0ELb0ELb1ELb1ELb0ELb0ELb1ELb1ELb1ELb1ELb0EEENS1_21CollectiveEpilogueFwdINS6_IJSA_SA_SB_EEES9_NS_10bfloat16_tESF_Li256ELb1ELb1ELb1ELb1EEENS1_36VarlenDynamicPersistentTileSchedulerILi128ELi160ELi256ELi128ELb1ELb1ELb1ELb0ELb1ELb1EEEEEEEEEvNT_6ParamsE,@"STO_CUDA_ENTRY STV_DEFAULT"
_ZN7cutlass13device_kernelIN5flash11enable_sm90INS1_16FlashAttnFwdSm90INS1_25CollectiveMainloopFwdSm90ILi2EN4cute5tupleIJNS5_1CILi1EEES8_S8_EEENS6_IJNS7_ILi128EEENS7_ILi160EEESA_EEELi128ENS_12float_e4m3_tEfNS_4arch4Sm90ELb0ELb0ELb0ELb1ELb1ELb0ELb0ELb1ELb1ELb1ELb1ELb0EEENS1_21CollectiveEpilogueFwdINS6_IJSA_SA_SB_EEES9_NS_10bfloat16_tESF_Li256ELb1ELb1ELb1ELb1EEENS1_36VarlenDynamicPersistentTileSchedulerILi128ELi160ELi256ELi128ELb1ELb1ELb1ELb0ELb1ELb1EEEEEEEEEvNT_6ParamsE:
[----:B------:R-:W-:Y:S01]  /*0000*/  LDC R1, c[0x0][0x37c] ;  /* 0x0000df00ff017b82 */ /* 0x000fe20000000800 */
[----:B------:R-:W-:Y:S05]  /*0010*/  EXIT ;  /* 0x000000000000794d */ /* 0x000fea0003800000 */
.L_x_19:
        /* <DEDUP_REMOVED lines=14> */
.L_x_64:


//--------------------- .text._ZN7cutlass13device_kernelIN5flash11enable_sm90INS1_16FlashAttnFwdSm90INS1_25CollectiveMainloopFwdSm90ILi2EN4cute5tupleIJNS5_1CILi1EEES8_S8_EEENS6_IJNS7_ILi128EEENS7_ILi160EEESA_EEELi128ENS_12float_e4m3_tEfNS_4arch4Sm90ELb0ELb0ELb0ELb1ELb1ELb1ELb0ELb1ELb1ELb1ELb1ELb0EEENS1_21CollectiveEpilogueFwdINS6_IJSA_SA_SB_EEES9_NS_10bfloat16_tESF_Li256ELb1ELb1ELb1ELb1EEENS1_36VarlenDynamicPersistentTileSchedulerILi128ELi160ELi256ELi128ELb1ELb1ELb1ELb0ELb1ELb1EEEEEEEEEvNT_6ParamsE --------------------------
	.section	.text._ZN7cutlass13device_kernelIN5flash11enable_sm90INS1_16FlashAttnFwdSm90INS1_25CollectiveMainloopFwdSm90ILi2EN4cute5tupleIJNS5_1CILi1EEES8_S8_EEENS6_IJNS7_ILi128EEENS7_ILi160EEESA_EEELi128ENS_12float_e4m3_tEfNS_4arch4Sm90ELb0ELb0ELb0ELb1ELb1ELb1ELb0ELb1ELb1ELb1ELb1ELb0EEENS1_21CollectiveEpilogueFwdINS6_IJSA_SA_SB_EEES9_NS_10bfloat16_tESF_Li256ELb1ELb1ELb1ELb1EEENS1_36VarlenDynamicPersistentTileSchedulerILi128ELi160ELi256ELi128ELb1ELb1ELb1ELb0ELb1ELb1EEEEEEEEEvNT_6ParamsE,"ax",@progbits
	.align	128
.text._ZN7cutlass13device_kernelIN5flash11enable_sm90INS1_16FlashAttnFwdSm90INS1_25CollectiveMainloopFwdSm90ILi2EN4cute5tupleIJNS5_1CILi1EEES8_S8_EEENS6_IJNS7_ILi128EEENS7_ILi160EEESA_EEELi128ENS_12float_e4m3_tEfNS_4arch4Sm90ELb0ELb0ELb0ELb1ELb1ELb1ELb0ELb1ELb1ELb1ELb1ELb0EEENS1_21CollectiveEpilogueFwdINS6_IJSA_SA_SB_EEES9_NS_10bfloat16_tESF_Li256ELb1ELb1ELb1ELb1EEENS1_36VarlenDynamicPersistentTileSchedulerILi128ELi160ELi256ELi128ELb1ELb1ELb1ELb0ELb1ELb1EEEEEEEEEvNT_6ParamsE:
        .type           _ZN7cutlass13device_kernelIN5flash11enable_sm90INS1_16FlashAttnFwdSm90INS1_25CollectiveMainloopFwdSm90ILi2EN4cute5tupleIJNS5_1CILi1EEES8_S8_EEENS6_IJNS7_ILi128EEENS7_ILi160EEESA_EEELi128ENS_12float_e4m3_tEfNS_4arch4Sm90ELb0ELb0ELb0ELb1ELb1ELb1ELb0ELb1ELb1ELb1ELb1ELb0EEENS1_21CollectiveEpilogueFwdINS6_IJSA_SA_SB_EEES9_NS_10bfloat16_tESF_Li256ELb1ELb1ELb1ELb1EEENS1_36VarlenDynamicPersistentTileSchedulerILi128ELi160ELi256ELi128ELb1ELb1ELb1ELb0ELb1ELb1EEEEEEEEEvNT_6ParamsE,@function
        .size           _ZN7cutlass13device_kernelIN5flash11enable_sm90INS1_16FlashAttnFwdSm90INS1_25CollectiveMainloopFwdSm90ILi2EN4cute5tupleIJNS5_1CILi1EEES8_S8_EEENS6_IJNS7_ILi128EEENS7_ILi160EEESA_EEELi128ENS_12float_e4m3_tEfNS_4arch4Sm90ELb0ELb0ELb0ELb1ELb1ELb1ELb0ELb1ELb1ELb1ELb1ELb0EEENS1_21CollectiveEpilogueFwdINS6_IJSA_SA_SB_EEES9_NS_10bfloat16_tESF_Li256ELb1ELb1ELb1ELb1EEENS1_36VarlenDynamicPersistentTileSchedulerILi128ELi160ELi256ELi128ELb1ELb1ELb1ELb0ELb1ELb1EEEEEEEEEvNT_6ParamsE,(.L_x_65 - _ZN7cutlass13device_kernelIN5flash11enable_sm90INS1_16FlashAttnFwdSm90INS1_25CollectiveMainloopFwdSm90ILi2EN4cute5tupleIJNS5_1CILi1EEES8_S8_EEENS6_IJNS7_ILi128EEENS7_ILi160EEESA_EEELi128ENS_12float_e4m3_tEfNS_4arch4Sm90ELb0ELb0ELb0ELb1ELb1ELb1ELb0ELb1ELb1ELb1ELb1ELb0EEENS1_21CollectiveEpilogueFwdINS6_IJSA_SA_SB_EEES9_NS_10bfloat16_tESF_Li256ELb1ELb1ELb1ELb1EEENS1_36VarlenDynamicPersistentTileSchedulerILi128ELi160ELi256ELi128ELb1ELb1ELb1ELb0ELb1ELb1EEEEEEEEEvNT_6ParamsE)
        .other          _ZN7cutlass13device_kernelIN5flash11enable_sm90INS1_16FlashAttnFwdSm90INS1_25CollectiveMainloopFwdSm90ILi2EN4cute5tupleIJNS5_1CILi1EEES8_S8_EEENS6_IJNS7_ILi128EEENS7_ILi160EEESA_EEELi128ENS_12float_e4m3_tEfNS_4arch4Sm90ELb0ELb0ELb0ELb1ELb1ELb1ELb0ELb1ELb1ELb1ELb1ELb0EEENS1_21CollectiveEpilogueFwdINS6_IJSA_SA_SB_EEES9_NS_10bfloat16_tESF_Li256ELb1ELb1ELb1ELb1EEENS1_36VarlenDynamicPersistentTileSchedulerILi128ELi160ELi256ELi128ELb1ELb1ELb1ELb0ELb1ELb1EEEEEEEEEvNT_6ParamsE,@"STO_CUDA_ENTRY STV_DEFAULT"
_ZN7cutlass13device_kernelIN5flash11enable_sm90INS1_16FlashAttnFwdSm90INS1_25CollectiveMainloopFwdSm90ILi2EN4cute5tupleIJNS5_1CILi1EEES8_S8_EEENS6_IJNS7_ILi128EEENS7_ILi160EEESA_EEELi128ENS_12float_e4m3_tEfNS_4arch4Sm90ELb0ELb0ELb0ELb1ELb1ELb1ELb0ELb1ELb1ELb1ELb1ELb0EEENS1_21CollectiveEpilogueFwdINS6_IJSA_SA_SB_EEES9_NS_10bfloat16_tESF_Li256ELb1ELb1ELb1ELb1EEENS1_36VarlenDynamicPersistentTileSchedulerILi128ELi160ELi256ELi128ELb1ELb1ELb1ELb0ELb1ELb1EEEEEEEEEvNT_6ParamsE:
[----:B------:R-:W-:Y:S01]  /*0000*/  LDC R1, c[0x0][0x37c] ;  /* 0x0000df00ff017b82 */ /* 0x000fe20000000800 */
[----:B------:R-:W-:Y:S05]  /*0010*/  EXIT ;  /* 0x000000000000794d */ /* 0x000fea0003800000 */
.L_x_20:
        /* <DEDUP_REMOVED lines=14> */
.L_x_65:


//--------------------- .text._ZN7cutlass13device_kernelIN5flash11enable_sm90INS1_16FlashAttnFwdSm90INS1_25CollectiveMainloopFwdSm90ILi2EN4cute5tupleIJNS5_1CILi1EEES8_S8_EEENS6_IJNS7_ILi128EEENS7_ILi160EEESA_EEELi128ENS_12float_e4m3_tEfNS_4arch4Sm90ELb0ELb1ELb0ELb0ELb1ELb0ELb0ELb1ELb1ELb1ELb1ELb0EEENS1_21CollectiveEpilogueFwdINS6_IJSA_SA_SB_EEES9_NS_10bfloat16_tESF_Li256ELb0ELb1ELb1ELb1EEENS1_19SingleTileSchedulerILb0ELb1ELb1ELi128EEEEEEEEEvNT_6ParamsE --------------------------
	.section	.text._ZN7cutlass13device_kernelIN5flash11enable_sm90INS1_16FlashAttnFwdSm90INS1_25CollectiveMainloopFwdSm90ILi2EN4cute5tupleIJNS5_1CILi1EEES8_S8_EEENS6_IJNS7_ILi128EEENS7_ILi160EEESA_EEELi128ENS_12float_e4m3_tEfNS_4arch4Sm90ELb0ELb1ELb0ELb0ELb1ELb0ELb0ELb1ELb1ELb1ELb1ELb0EEENS1_21CollectiveEpilogueFwdINS6_IJSA_SA_SB_EEES9_NS_10bfloat16_tESF_Li256ELb0ELb1ELb1ELb1EEENS1_19SingleTileSchedulerILb0ELb1ELb1ELi128EEEEEEEEEvNT_6ParamsE,"ax",@progbits
	.align	128
.text._ZN7cutlass13device_kernelIN5flash11enable_sm90INS1_16FlashAttnFwdSm90INS1_25CollectiveMainloopFwdSm90ILi2EN4cute5tupleIJNS5_1CILi1EEES8_S8_EEENS6_IJNS7_ILi128EEENS7_ILi160EEESA_EEELi128ENS_12float_e4m3_tEfNS_4arch4Sm90ELb0ELb1ELb0ELb0ELb1ELb0ELb0ELb1ELb1ELb1ELb1ELb0EEENS1_21CollectiveEpilogueFwdINS6_IJSA_SA_SB_EEES9_NS_10bfloat16_tESF_Li256ELb0ELb1ELb1ELb1EEENS1_19SingleTileSchedulerILb0ELb1ELb1ELi128EEEEEEEEEvNT_6ParamsE:
        .type           _ZN7cutlass13device_kernelIN5flash11enable_sm90INS1_16FlashAttnFwdSm90INS1_25CollectiveMainloopFwdSm90ILi2EN4cute5tupleIJNS5_1CILi1EEES8_S8_EEENS6_IJNS7_ILi128EEENS7_ILi160EEESA_EEELi128ENS_12float_e4m3_tEfNS_4arch4Sm90ELb0ELb1ELb0ELb0ELb1ELb0ELb0ELb1ELb1ELb1ELb1ELb0EEENS1_21CollectiveEpilogueFwdINS6_IJSA_SA_SB_EEES9_NS_10bfloat16_tESF_Li256ELb0ELb1ELb1ELb1EEENS1_19SingleTileSchedulerILb0ELb1ELb1ELi128EEEEEEEEEvNT_6ParamsE,@function
        .size           _ZN7cutlass13device_kernelIN5flash11enable_sm90INS1_16FlashAttnFwdSm90INS1_25CollectiveMainloopFwdSm90ILi2EN4cute5tupleIJNS5_1CILi1EEES8_S8_EEENS6_IJNS7_ILi128EEENS7_ILi160EEESA_EEELi128ENS_12float_e4m3_tEfNS_4arch4Sm90ELb0ELb1ELb0ELb0ELb1ELb0ELb0ELb1ELb1ELb1ELb1ELb0EEENS1_21CollectiveEpilogueFwdINS6_IJSA_SA_SB_EEES9_NS_10bfloat16_tESF_Li256ELb0ELb1ELb1ELb1EEENS1_19SingleTileSchedulerILb0ELb1ELb1ELi128EEEEEEEEEvNT_6ParamsE,(.L_x_66 - _ZN7cutlass13device_kernelIN5flash11enable_sm90INS1_16FlashAttnFwdSm90INS1_25CollectiveMainloopFwdSm90ILi2EN4cute5tupleIJNS5_1CILi1EEES8_S8_EEENS6_IJNS7_ILi128EEENS7_ILi160EEESA_EEELi128ENS_12float_e4m3_tEfNS_4arch4Sm90ELb0ELb1ELb0ELb0ELb1ELb0ELb0ELb1ELb1ELb1ELb1ELb0EEENS1_21CollectiveEpilogueFwdINS6_IJSA_SA_SB_EEES9_NS_10bfloat16_tESF_Li256ELb0ELb1ELb1ELb1EEENS1_19SingleTileSchedulerILb0ELb1ELb1ELi128EEEEEEEEEvNT_6ParamsE)
        .other          _ZN7cutlass13device_kernelIN5flash11enable_sm90INS1_16FlashAttnFwdSm90INS1_25CollectiveMainloopFwdSm90ILi2EN4cute5tupleIJNS5_1CILi1EEES8_S8_EEENS6_IJNS7_ILi128EEENS7_ILi160EEESA_EEELi128ENS_12float_e4m3_tEfNS_4arch4Sm90ELb0ELb1ELb0ELb0ELb1ELb0ELb0ELb1ELb1ELb1ELb1ELb0EEENS1_21CollectiveEpilogueFwdINS6_IJSA_SA_SB_EEES9_NS_10bfloat16_tESF_Li256ELb0ELb1ELb1ELb1EEENS1_19SingleTileSchedulerILb0ELb1ELb1ELi128EEEEEEEEEvNT_6ParamsE,@"STO_CUDA_ENTRY STV_DEFAULT"
_ZN7cutlass13device_kernelIN5flash11enable_sm90INS1_16FlashAttnFwdSm90INS1_25CollectiveMainloopFwdSm90ILi2EN4cute5tupleIJNS5_1CILi1EEES8_S8_EEENS6_IJNS7_ILi128EEENS7_ILi160EEESA_EEELi128ENS_12float_e4m3_tEfNS_4arch4Sm90ELb0ELb1ELb0ELb0ELb1ELb0ELb0ELb1ELb1ELb1ELb1ELb0EEENS1_21CollectiveEpilogueFwdINS6_IJSA_SA_SB_EEES9_NS_10bfloat16_tESF_Li256ELb0ELb1ELb1ELb1EEENS1_19SingleTileSchedulerILb0ELb1ELb1ELi128EEEEEEEEEvNT_6ParamsE:
[----:B------:R-:W-:Y:S01]  /*0000*/  LDC R1, c[0x0][0x37c] ;  /* 0x0000df00ff017b82 */ /* 0x000fe20000000800 */
[----:B------:R-:W-:Y:S05]  /*0010*/  EXIT ;  /* 0x000000000000794d */ /* 0x000fea0003800000 */
.L_x_21:
        /* <DEDUP_REMOVED lines=14> */
.L_x_66:


//--------------------- .text._ZN7cutlass13device_kernelIN5flash11enable_sm90INS1_16FlashAttnFwdSm90INS1_25CollectiveMainloopFwdSm90ILi2EN4cute5tupleIJNS5_1CILi1EEES8_S8_EEENS6_IJNS7_ILi128EEENS7_ILi160EEESA_EEELi128ENS_12float_e4m3_tEfNS_4arch4Sm90ELb0ELb1ELb0ELb1ELb1ELb0ELb0ELb1ELb1ELb1ELb1ELb0EEENS1_21CollectiveEpilogueFwdINS6_IJSA_SA_SB_EEES9_NS_10bfloat16_tESF_Li256ELb1ELb1ELb1ELb1EEENS1_36VarlenDynamicPersistentTileSchedulerILi128ELi160ELi256ELi128ELb1ELb1ELb1ELb1ELb0ELb1EEEEEEEEEvNT_6ParamsE --------------------------
	.section	.text._ZN7cutlass13device_kernelIN5flash11enable_sm90INS1_16FlashAttnFwdSm90INS1_25CollectiveMainloopFwdSm90ILi2EN4cute5tupleIJNS5_1CILi1EEES8_S8_EEENS6_IJNS7_ILi128EEENS7_ILi160EEESA_EEELi128ENS_12float_e4m3_tEfNS_4arch4Sm90ELb0ELb1ELb0ELb1ELb1ELb0ELb0ELb1ELb1ELb1ELb1ELb0EEENS1_21CollectiveEpilogueFwdINS6_IJSA_SA_SB_EEES9_NS_10bfloat16_tESF_Li256ELb1ELb1ELb1ELb1EEENS1_36VarlenDynamicPersistentTileSchedulerILi128ELi160ELi256ELi128ELb1ELb1ELb1ELb1ELb0ELb1EEEEEEEEEvNT_6ParamsE,"ax",@progbits
	.align	128
.text._ZN7cutlass13device_kernelIN5flash11enable_sm90INS1_16FlashAttnFwdSm90INS1_25CollectiveMainloopFwdSm90ILi2EN4cute5tupleIJNS5_1CILi1EEES8_S8_EEENS6_IJNS7_ILi128EEENS7_ILi160EEESA_EEELi128ENS_12float_e4m3_tEfNS_4arch4Sm90ELb0ELb1ELb0ELb1ELb1ELb0ELb0ELb1ELb1ELb1ELb1ELb0EEENS1_21CollectiveEpilogueFwdINS6_IJSA_SA_SB_EEES9_NS_10bfloat16_tESF_Li256ELb1ELb1ELb1ELb1EEENS1_36VarlenDynamicPersistentTileSchedulerILi128ELi160ELi256ELi128ELb1ELb1ELb1ELb1ELb0ELb1EEEEEEEEEvNT_6ParamsE:
        .type           _ZN7cutlass13device_kernelIN5flash11enable_sm90INS1_16FlashAttnFwdSm90INS1_25CollectiveMainloopFwdSm90ILi2EN4cute5tupleIJNS5_1CILi1EEES8_S8_EEENS6_IJNS7_ILi128EEENS7_ILi160EEESA_EEELi128ENS_12float_e4m3_tEfNS_4arch4Sm90ELb0ELb1ELb0ELb1ELb1ELb0ELb0ELb1ELb1ELb1ELb1ELb0EEENS1_21CollectiveEpilogueFwdINS6_IJSA_SA_SB_EEES9_NS_10bfloat16_tESF_Li256ELb1ELb1ELb1ELb1EEENS1_36VarlenDynamicPersistentTileSchedulerILi128ELi160ELi256ELi128ELb1ELb1ELb1ELb1ELb0ELb1EEEEEEEEEvNT_6ParamsE,@function
        .size           _ZN7cutlass13device_kernelIN5flash11enable_sm90INS1_16FlashAttnFwdSm90INS1_25CollectiveMainloopFwdSm90ILi2EN4cute5tupleIJNS5_1CILi1EEES8_S8_EEENS6_IJNS7_ILi128EEENS7_ILi160EEESA_EEELi128ENS_12float_e4m3_tEfNS_4arch4Sm90ELb0ELb1ELb0ELb1ELb1ELb0ELb0ELb1ELb1ELb1ELb1ELb0EEENS1_21CollectiveEpilogueFwdINS6_IJSA_SA_SB_EEES9_NS_10bfloat16_tESF_Li256ELb1ELb1ELb1ELb1EEENS1_36VarlenDynamicPersistentTileSchedulerILi128ELi160ELi256ELi128ELb1ELb1ELb1ELb1ELb0ELb1EEEEEEEEEvNT_6ParamsE,(.L_x_67 - _ZN7cutlass13device_kernelIN5flash11enable_sm90INS1_16FlashAttnFwdSm90INS1_25CollectiveMainloopFwdSm90ILi2EN4cute5tupleIJNS5_1CILi1EEES8_S8_EEENS6_IJNS7_ILi128EEENS7_ILi160EEESA_EEELi128ENS_12float_e4m3_tEfNS_4arch4Sm90ELb0ELb1ELb0ELb1ELb1ELb0ELb0ELb1ELb1ELb1ELb1ELb0EEENS1_21CollectiveEpilogueFwdINS6_IJSA_SA_SB_EEES9_NS_10bfloat16_tESF_Li256ELb1ELb1ELb1ELb1EEENS1_36VarlenDynamicPersistentTileSchedulerILi128ELi160ELi256ELi128ELb1ELb1ELb1ELb1ELb0ELb1EEEEEEEEEvNT_6ParamsE)
        .other          _ZN7cutlass13device_kernelIN5flash11enable_sm90INS1_16FlashAttnFwdSm90INS1_25CollectiveMainloopFwdSm90ILi2EN4cute5tupleIJNS5_1CILi1EEES8_S8_EEENS6_IJNS7_ILi128EEENS7_ILi160EEESA_EEELi128ENS_12float_e4m3_tEfNS_4arch4Sm90ELb0ELb1ELb0ELb1ELb1ELb0ELb0ELb1ELb1ELb1ELb1ELb0EEENS1_21CollectiveEpilogueFwdINS6_IJSA_SA_SB_EEES9_NS_10bfloat16_tESF_Li256ELb1ELb1ELb1ELb1EEENS1_36VarlenDynamicPersistentTileSchedulerILi128ELi160ELi256ELi128ELb1ELb1ELb1ELb1ELb0ELb1EEEEEEEEEvNT_6ParamsE,@"STO_CUDA_ENTRY STV_DEFAULT"
_ZN7cutlass13device_kernelIN5flash11enable_sm90INS1_16FlashAttnFwdSm90INS1_25CollectiveMainloopFwdSm90ILi2EN4cute5tupleIJNS5_1CILi1EEES8_S8_EEENS6_IJNS7_ILi128EEENS7_ILi160EEESA_EEELi128ENS_12float_e4m3_tEfNS_4arch4Sm90ELb0ELb1ELb0ELb1ELb1ELb0ELb0ELb1ELb1ELb1ELb1ELb0EEENS1_21CollectiveEpilogueFwdINS6_IJSA_SA_SB_EEES9_NS_10bfloat16_tESF_Li256ELb1ELb1ELb1ELb1EEENS1_36VarlenDynamicPersistentTileSchedulerILi128ELi160ELi256ELi128ELb1ELb1ELb1ELb1ELb0ELb1EEEEEEEEEvNT_6ParamsE:
[----:B------:R-:W-:Y:S01]  /*0000*/  LDC R1, c[0x0][0x37c] ;  /* 0x0000df00ff017b82 */ /* 0x000fe20000000800 */
[----:B------:R-:W-:Y:S05]  /*0010*/  EXIT ;  /* 0x000000000000794d */ /* 0x000fea0003800000 */
.L_x_22:
        /* <DEDUP_REMOVED lines=14> */
.L_x_67:


//--------------------- .text._ZN7cutlass13device_kernelIN5flash11enable_sm90INS1_16FlashAttnFwdSm90INS1_25CollectiveMainloopFwdSm90ILi2EN4cute5tupleIJNS5_1CILi1EEES8_S8_EEENS6_IJNS7_ILi128EEENS7_ILi160EEESA_EEELi128ENS_12float_e4m3_tEfNS_4arch4Sm90ELb0ELb1ELb0ELb1ELb1ELb1ELb0ELb1ELb1ELb1ELb1ELb0EEENS1_21CollectiveEpilogueFwdINS6_IJSA_SA_SB_EEES9_NS_10bfloat16_tESF_Li256ELb1ELb1ELb1ELb1EEENS1_36VarlenDynamicPersistentTileSchedulerILi128ELi160ELi256ELi128ELb1ELb1ELb1ELb1ELb0ELb1EEEEEEEEEvNT_6ParamsE --------------------------
	.section	.text._ZN7cutlass13device_kernelIN5flash11enable_sm90INS1_16FlashAttnFwdSm90INS1_25CollectiveMainloopFwdSm90ILi2EN4cute5tupleIJNS5_1CILi1EEES8_S8_EEENS6_IJNS7_ILi128EEENS7_ILi160EEESA_EEELi128ENS_12float_e4m3_tEfNS_4arch4Sm90ELb0ELb1ELb0ELb1ELb1ELb1ELb0ELb1ELb1ELb1ELb1ELb0EEENS1_21CollectiveEpilogueFwdINS6_IJSA_SA_SB_EEES9_NS_10bfloat16_tESF_Li256ELb1ELb1ELb1ELb1EEENS1_36VarlenDynamicPersistentTileSchedulerILi128ELi160ELi256ELi128ELb1ELb1ELb1ELb1ELb0ELb1EEEEEEEEEvNT_6ParamsE,"ax",@progbits
	.align	128
.text._ZN7cutlass13device_kernelIN5flash11enable_sm90INS1_16FlashAttnFwdSm90INS1_25CollectiveMainloopFwdSm90ILi2EN4cute5tupleIJNS5_1CILi1EEES8_S8_EEENS6_IJNS7_ILi128EEENS7_ILi160EEESA_EEELi128ENS_12float_e4m3_tEfNS_4arch4Sm90ELb0ELb1ELb0ELb1ELb1ELb1ELb0ELb1ELb1ELb1ELb1ELb0EEENS1_21CollectiveEpilogueFwdINS6_IJSA_SA_SB_EEES9_NS_10bfloat16_tESF_Li256ELb1ELb1ELb1ELb1EEENS1_36VarlenDynamicPersistentTileSchedulerILi128ELi160ELi256ELi128ELb1ELb1ELb1ELb1ELb0ELb1EEEEEEEEEvNT_6ParamsE:
        .type           _ZN7cutlass13device_kernelIN5flash11enable_sm90INS1_16FlashAttnFwdSm90INS1_25CollectiveMainloopFwdSm90ILi2EN4cute5tupleIJNS5_1CILi1EEES8_S8_EEENS6_IJNS7_ILi128EEENS7_ILi160EEESA_EEELi128ENS_12float_e4m3_tEfNS_4arch4Sm90ELb0ELb1ELb0ELb1ELb1ELb1ELb0ELb1ELb1ELb1ELb1ELb0EEENS1_21CollectiveEpilogueFwdINS6_IJSA_SA_SB_EEES9_NS_10bfloat16_tESF_Li256ELb1ELb1ELb1ELb1EEENS1_36VarlenDynamicPersistentTileSchedulerILi128ELi160ELi256ELi128ELb1ELb1ELb1ELb1ELb0ELb1EEEEEEEEEvNT_6ParamsE,@function
        .size           _ZN7cutlass13device_kernelIN5flash11enable_sm90INS1_16FlashAttnFwdSm90INS1_25CollectiveMainloopFwdSm90ILi2EN4cute5tupleIJNS5_1CILi1EEES8_S8_EEENS6_IJNS7_ILi128EEENS7_ILi160EEESA_EEELi128ENS_12float_e4m3_tEfNS_4arch4Sm90ELb0ELb1ELb0ELb1ELb1ELb1ELb0ELb1ELb1ELb1ELb1ELb0EEENS1_21CollectiveEpilogueFwdINS6_IJSA_SA_SB_EEES9_NS_10bfloat16_tESF_Li256ELb1ELb1ELb1ELb1EEENS1_36VarlenDynamicPersistentTileSchedulerILi128ELi160ELi256ELi128ELb1ELb1ELb1ELb1ELb0ELb1EEEEEEEEEvNT_6ParamsE,(.L_x_68 - _ZN7cutlass13device_kernelIN5flash11enable_sm90INS1_16FlashAttnFwdSm90INS1_25CollectiveMainloopFwdSm90ILi2EN4cute5tupleIJNS5_1CILi1EEES8_S8_EEENS6_IJNS7_ILi128EEENS7_ILi160EEESA_EEELi128ENS_12float_e4m3_tEfNS_4arch4Sm90ELb0ELb1ELb0ELb1ELb1ELb1ELb0ELb1ELb1ELb1ELb1ELb0EEENS1_21CollectiveEpilogueFwdINS6_IJSA_SA_SB_EEES9_NS_10bfloat16_tESF_Li256ELb1ELb1ELb1ELb1EEENS1_36VarlenDynamicPersistentTileSchedulerILi128ELi160ELi256ELi128ELb1ELb1ELb1ELb1ELb0ELb1EEEEEEEEEvNT_6ParamsE)
        .other          _ZN7cutlass13device_kernelIN5flash11enable_sm90INS1_16FlashAttnFwdSm90INS1_25CollectiveMainloopFwdSm90ILi2EN4cute5tupleIJNS5_1CILi1EEES8_S8_EEENS6_IJNS7_ILi128EEENS7_ILi160EEESA_EEELi128ENS_12float_e4m3_tEfNS_4arch4Sm90ELb0ELb1ELb0ELb1ELb1ELb1ELb0ELb1ELb1ELb1ELb1ELb0EEENS1_21CollectiveEpilogueFwdINS6_IJSA_SA_SB_EEES9_NS_10bfloat16_tESF_Li256ELb1ELb1ELb1ELb1EEENS1_36VarlenDynamicPersistentTileSchedulerILi128ELi160ELi256ELi128ELb1ELb1ELb1ELb1ELb0ELb1EEEEEEEEEvNT_6ParamsE,@"STO_CUDA_ENTRY STV_DEFAULT"
_ZN7cutlass13device_kernelIN5flash11enable_sm90INS1_16FlashAttnFwdSm90INS1_25CollectiveMainloopFwdSm90ILi2EN4cute5tupleIJNS5_1CILi1EEES8_S8_EEENS6_IJNS7_ILi128EEENS7_ILi160EEESA_EEELi128ENS_12float_e4m3_tEfNS_4arch4Sm90ELb0ELb1ELb0ELb1ELb1ELb1ELb0ELb1ELb1ELb1ELb1ELb0EEENS1_21CollectiveEpilogueFwdINS6_IJSA_SA_SB_EEES9_NS_10bfloat16_tESF_Li256ELb1ELb1ELb1ELb1EEENS1_36VarlenDynamicPersistentTileSchedulerILi128ELi160ELi256ELi128ELb1ELb1ELb1ELb1ELb0ELb1EEEEEEEEEvNT_6ParamsE:
[----:B------:R-:W-:Y:S01]  /*0000*/  LDC R1, c[0x0][0x37c] ;  /* 0x0000df00ff017b82 */ /* 0x000fe20000000800 */
[----:B------:R-:W-:Y:S05]  /*0010*/  EXIT ;  /* 0x000000000000794d */ /* 0x000fea0003800000 */
.L_x_23:
        /* <DEDUP_REMOVED lines=14> */
.L_x_68:


//--------------------- .text._ZN7cutlass13device_kernelIN5flash11enable_sm90INS1_16FlashAttnFwdSm90INS1_25CollectiveMainloopFwdSm90ILi2EN4cute5tupleIJNS5_1CILi1EEES8_S8_EEENS6_IJNS7_ILi128EEENS7_ILi160EEESA_EEELi128ENS_12float_e4m3_tEfNS_4arch4Sm90ELb1ELb0ELb0ELb0ELb1ELb0ELb0ELb1ELb1ELb1ELb1ELb0EEENS1_21CollectiveEpilogueFwdINS6_IJSA_SA_SB_EEES9_NS_10bfloat16_tESF_Li256ELb0ELb1ELb1ELb1EEENS1_19SingleTileSchedulerILb0ELb1ELb1ELi128EEEEEEEEEvNT_6ParamsE --------------------------
	.section	.text._ZN7cutlass13device_kernelIN5flash11enable_sm90INS1_16FlashAttnFwdSm90INS1_25CollectiveMainloopFwdSm90ILi2EN4cute5tupleIJNS5_1CILi1EEES8_S8_EEENS6_IJNS7_ILi128EEENS7_ILi160EEESA_EEELi128ENS_12float_e4m3_tEfNS_4arch4Sm90ELb1ELb0ELb0ELb0ELb1ELb0ELb0ELb1ELb1ELb1ELb1ELb0EEENS1_21CollectiveEpilogueFwdINS6_IJSA_SA_SB_EEES9_NS_10bfloat16_tESF_Li256ELb0ELb1ELb1ELb1EEENS1_19SingleTileSchedulerILb0ELb1ELb1ELi128EEEEEEEEEvNT_6ParamsE,"ax",@progbits
	.align	128
.text._ZN7cutlass13device_kernelIN5flash11enable_sm90INS1_16FlashAttnFwdSm90INS1_25CollectiveMainloopFwdSm90ILi2EN4cute5tupleIJNS5_1CILi1EEES8_S8_EEENS6_IJNS7_ILi128EEENS7_ILi160EEESA_EEELi128ENS_12float_e4m3_tEfNS_4arch4Sm90ELb1ELb0ELb0ELb0ELb1ELb0ELb0ELb1ELb1ELb1ELb1ELb0EEENS1_21CollectiveEpilogueFwdINS6_IJSA_SA_SB_EEES9_NS_10bfloat16_tESF_Li256ELb0ELb1ELb1ELb1EEENS1_19SingleTileSchedulerILb0ELb1ELb1ELi128EEEEEEEEEvNT_6ParamsE:
        .type           _ZN7cutlass13device_kernelIN5flash11enable_sm90INS1_16FlashAttnFwdSm90INS1_25CollectiveMainloopFwdSm90ILi2EN4cute5tupleIJNS5_1CILi1EEES8_S8_EEENS6_IJNS7_ILi128EEENS7_ILi160EEESA_EEELi128ENS_12float_e4m3_tEfNS_4arch4Sm90ELb1ELb0ELb0ELb0ELb1ELb0ELb0ELb1ELb1ELb1ELb1ELb0EEENS1_21CollectiveEpilogueFwdINS6_IJSA_SA_SB_EEES9_NS_10bfloat16_tESF_Li256ELb0ELb1ELb1ELb1EEENS1_19SingleTileSchedulerILb0ELb1ELb1ELi128EEEEEEEEEvNT_6ParamsE,@function
        .size           _ZN7cutlass13device_kernelIN5flash11enable_sm90INS1_16FlashAttnFwdSm90INS1_25CollectiveMainloopFwdSm90ILi2EN4cute5tupleIJNS5_1CILi1EEES8_S8_EEENS6_IJNS7_ILi128EEENS7_ILi160EEESA_EEELi128ENS_12float_e4m3_tEfNS_4arch4Sm90ELb1ELb0ELb0ELb0ELb1ELb0ELb0ELb1ELb1ELb1ELb1ELb0EEENS1_21CollectiveEpilogueFwdINS6_IJSA_SA_SB_EEES9_NS_10bfloat16_tESF_Li256ELb0ELb1ELb1ELb1EEENS1_19SingleTileSchedulerILb0ELb1ELb1ELi128EEEEEEEEEvNT_6ParamsE,(.L_x_69 - _ZN7cutlass13device_kernelIN5flash11enable_sm90INS1_16FlashAttnFwdSm90INS1_25CollectiveMainloopFwdSm90ILi2EN4cute5tupleIJNS5_1CILi1EEES8_S8_EEENS6_IJNS7_ILi128EEENS7_ILi160EEESA_EEELi128ENS_12float_e4m3_tEfNS_4arch4Sm90ELb1ELb0ELb0ELb0ELb1ELb0ELb0ELb1ELb1ELb1ELb1ELb0EEENS1_21CollectiveEpilogueFwdINS6_IJSA_SA_SB_EEES9_NS_10bfloat16_tESF_Li256ELb0ELb1ELb1ELb1EEENS1_19SingleTileSchedulerILb0ELb1ELb1ELi128EEEEEEEEEvNT_6ParamsE)
        .other          _ZN7cutlass13device_kernelIN5flash11enable_sm90INS1_16FlashAttnFwdSm90INS1_25CollectiveMainloopFwdSm90ILi2EN4cute5tupleIJNS5_1CILi1EEES8_S8_EEENS6_IJNS7_ILi128EEENS7_ILi160EEESA_EEELi128ENS_12float_e4m3_tEfNS_4arch4Sm90ELb1ELb0ELb0ELb0ELb1ELb0ELb0ELb1ELb1ELb1ELb1ELb0EEENS1_21CollectiveEpilogueFwdINS6_IJSA_SA_SB_EEES9_NS_10bfloat16_tESF_Li256ELb0ELb1ELb1ELb1EEENS1_19SingleTileSchedulerILb0ELb1ELb1ELi128EEEEEEEEEvNT_6ParamsE,@"STO_CUDA_ENTRY STV_DEFAULT"
_ZN7cutlass13device_kernelIN5flash11enable_sm90INS1_16FlashAttnFwdSm90INS1_25CollectiveMainloopFwdSm90ILi2EN4cute5tupleIJNS5_1CILi1EEES8_S8_EEENS6_IJNS7_ILi128EEENS7_ILi160EEESA_EEELi128ENS_12float_e4m3_tEfNS_4arch4Sm90ELb1ELb0ELb0ELb0ELb1ELb0ELb0ELb1ELb1ELb1ELb1ELb0EEENS1_21CollectiveEpilogueFwdINS6_IJSA_SA_SB_EEES9_NS_10bfloat16_tESF_Li256ELb0ELb1ELb1ELb1EEENS1_19SingleTileSchedulerILb0ELb1ELb1ELi128EEEEEEEEEvNT_6ParamsE:
[----:B------:R-:W-:Y:S01]  /*0000*/  LDC R1, c[0x0][0x37c] ;  /* 0x0000df00ff017b82 */ /* 0x000fe20000000800 */
[----:B------:R-:W-:Y:S05]  /*0010*/  EXIT ;  /* 0x000000000000794d */ /* 0x000fea0003800000 */
.L_x_24:
        /* <DEDUP_REMOVED lines=14> */
.L_x_69:


//--------------------- .text._ZN7cutlass13device_kernelIN5flash11enable_sm90INS1_16FlashAttnFwdSm90INS1_25CollectiveMainloopFwdSm90ILi2EN4cute5tupleIJNS5_1CILi1EEES8_S8_EEENS6_IJNS7_ILi128EEENS7_ILi160EEESA_EEELi128ENS_12float_e4m3_tEfNS_4arch4Sm90ELb1ELb0ELb0ELb1ELb1ELb0ELb0ELb1ELb1ELb1ELb1ELb0EEENS1_21CollectiveEpilogueFwdINS6_IJSA_SA_SB_EEES9_NS_10bfloat16_tESF_Li256ELb1ELb1ELb1ELb1EEENS1_36VarlenDynamicPersistentTileSchedulerILi128ELi160ELi256ELi128ELb1ELb1ELb1ELb1ELb1ELb1EEEEEEEEEvNT_6ParamsE --------------------------
	.section	.text._ZN7cutlass13device_kernelIN5flash11enable_sm90INS1_16FlashAttnFwdSm90INS1_25CollectiveMainloopFwdSm90ILi2EN4cute5tupleIJNS5_1CILi1EEES8_S8_EEENS6_IJNS7_ILi128EEENS7_ILi160EEESA_EEELi128ENS_12float_e4m3_tEfNS_4arch4Sm90ELb1ELb0ELb0ELb1ELb1ELb0ELb0ELb1ELb1ELb1ELb1ELb0EEENS1_21CollectiveEpilogueFwdINS6_IJSA_SA_SB_EEES9_NS_10bfloat16_tESF_Li256ELb1ELb1ELb1ELb1EEENS1_36VarlenDynamicPersistentTileSchedulerILi128ELi160ELi256ELi128ELb1ELb1ELb1ELb1ELb1ELb1EEEEEEEEEvNT_6ParamsE,"ax",@progbits
	.align	128
.text._ZN7cutlass13device_kernelIN5flash11enable_sm90INS1_16FlashAttnFwdSm90INS1_25CollectiveMainloopFwdSm90ILi2EN4cute5tupleIJNS5_1CILi1EEES8_S8_EEENS6_IJNS7_ILi128EEENS7_ILi160EEESA_EEELi128ENS_12float_e4m3_tEfNS_4arch4Sm90ELb1ELb0ELb0ELb1ELb1ELb0ELb0ELb1ELb1ELb1ELb1ELb0EEENS1_21CollectiveEpilogueFwdINS6_IJSA_SA_SB_EEES9_NS_10bfloat16_tESF_Li256ELb1ELb1ELb1ELb1EEENS1_36VarlenDynamicPersistentTileSchedulerILi128ELi160ELi256ELi128ELb1ELb1ELb1ELb1ELb1ELb1EEEEEEEEEvNT_6ParamsE:
        .type           _ZN7cutlass13device_kernelIN5flash11enable_sm90INS1_16FlashAttnFwdSm90INS1_25CollectiveMainloopFwdSm90ILi2EN4cute5tupleIJNS5_1CILi1EEES8_S8_EEENS6_IJNS7_ILi128EEENS7_ILi160EEESA_EEELi128ENS_12float_e4m3_tEfNS_4arch4Sm90ELb1ELb0ELb0ELb1ELb1ELb0ELb0ELb1ELb1ELb1ELb1ELb0EEENS1_21CollectiveEpilogueFwdINS6_IJSA_SA_SB_EEES9_NS_10bfloat16_tESF_Li256ELb1ELb1ELb1ELb1EEENS1_36VarlenDynamicPersistentTileSchedulerILi128ELi160ELi256ELi128ELb1ELb1ELb1ELb1ELb1ELb1EEEEEEEEEvNT_6ParamsE,@function
        .size           _ZN7cutlass13device_kernelIN5flash11enable_sm90INS1_16FlashAttnFwdSm90INS1_25CollectiveMainloopFwdSm90ILi2EN4cute5tupleIJNS5_1CILi1EEES8_S8_EEENS6_IJNS7_ILi128EEENS7_ILi160EEESA_EEELi128ENS_12float_e4m3_tEfNS_4arch4Sm90ELb1ELb0ELb0ELb1ELb1ELb0ELb0ELb1ELb1ELb1ELb1ELb0EEENS1_21CollectiveEpilogueFwdINS6_IJSA_SA_SB_EEES9_NS_10bfloat16_tESF_Li256ELb1ELb1ELb1ELb1EEENS1_36VarlenDynamicPersistentTileSchedulerILi128ELi160ELi256ELi128ELb1ELb1ELb1ELb1ELb1ELb1EEEEEEEEEvNT_6ParamsE,(.L_x_70 - _ZN7cutlass13device_kernelIN5flash11enable_sm90INS1_16FlashAttnFwdSm90INS1_25CollectiveMainloopFwdSm90ILi2EN4cute5tupleIJNS5_1CILi1EEES8_S8_EEENS6_IJNS7_ILi128EEENS7_ILi160EEESA_EEELi128ENS_12float_e4m3_tEfNS_4arch4Sm90ELb1ELb0ELb0ELb1ELb1ELb0ELb0ELb1ELb1ELb1ELb1ELb0EEENS1_21CollectiveEpilogueFwdINS6_IJSA_SA_SB_EEES9_NS_10bfloat16_tESF_Li256ELb1ELb1ELb1ELb1EEENS1_36VarlenDynamicPersistentTileSchedulerILi128ELi160ELi256ELi128ELb1ELb1ELb1ELb1ELb1ELb1EEEEEEEEEvNT_6ParamsE)
        .other          _ZN7cutlass13device_kernelIN5flash11enable_sm90INS1_16FlashAttnFwdSm90INS1_25CollectiveMainloopFwdSm90ILi2EN4cute5tupleIJNS5_1CILi1EEES8_S8_EEENS6_IJNS7_ILi128EEENS7_ILi160EEESA_EEELi128ENS_12float_e4m3_tEfNS_4arch4Sm90ELb1ELb0ELb0ELb1ELb1ELb0ELb0ELb1ELb1ELb1ELb1ELb0EEENS1_21CollectiveEpilogueFwdINS6_IJSA_SA_SB_EEES9_NS_10bfloat16_tESF_Li256ELb1ELb1ELb1ELb1EEENS1_36VarlenDynamicPersistentTileSchedulerILi128ELi160ELi256ELi128ELb1ELb1ELb1ELb1ELb1ELb1EEEEEEEEEvNT_6ParamsE,@"STO_CUDA_ENTRY STV_DEFAULT"
_ZN7cutlass13device_kernelIN5flash11enable_sm90INS1_16FlashAttnFwdSm90INS1_25CollectiveMainloopFwdSm90ILi2EN4cute5tupleIJNS5_1CILi1EEES8_S8_EEENS6_IJNS7_ILi128EEENS7_ILi160EEESA_EEELi128ENS_12float_e4m3_tEfNS_4arch4Sm90ELb1ELb0ELb0ELb1ELb1ELb0ELb0ELb1ELb1ELb1ELb1ELb0EEENS1_21CollectiveEpilogueFwdINS6_IJSA_SA_SB_EEES9_NS_10bfloat16_tESF_Li256ELb1ELb1ELb1ELb1EEENS1_36VarlenDynamicPersistentTileSchedulerILi128ELi160ELi256ELi128ELb1ELb1ELb1ELb1ELb1ELb1EEEEEEEEEvNT_6ParamsE:
[----:B------:R-:W-:Y:S01]  /*0000*/  LDC R1, c[0x0][0x37c] ;  /* 0x0000df00ff017b82 */ /* 0x000fe20000000800 */
[----:B------:R-:W-:Y:S05]  /*0010*/  EXIT ;  /* 0x000000000000794d */ /* 0x000fea0003800000 */
.L_x_25:
        /* <DEDUP_REMOVED lines=14> */
.L_x_70:


//--------------------- .text._ZN7cutlass13device_kernelIN5flash11enable_sm90INS1_16FlashAttnFwdSm90INS1_25CollectiveMainloopFwdSm90ILi2EN4cute5tupleIJNS5_1CILi1EEES8_S8_EEENS6_IJNS7_ILi128EEENS7_ILi160EEESA_EEELi128ENS_12float_e4m3_tEfNS_4arch4Sm90ELb1ELb0ELb0ELb1ELb1ELb1ELb0ELb1ELb1ELb1ELb1ELb0EEENS1_21CollectiveEpilogueFwdINS6_IJSA_SA_SB_EEES9_NS_10bfloat16_tESF_Li256ELb1ELb1ELb1ELb1EEENS1_36VarlenDynamicPersistentTileSchedulerILi128ELi160ELi256ELi128ELb1ELb1ELb1ELb1ELb1ELb1EEEEEEEEEvNT_6ParamsE --------------------------
	.section	.text._ZN7cutlass13device_kernelIN5flash11enable_sm90INS1_16FlashAttnFwdSm90INS1_25CollectiveMainloopFwdSm90ILi2EN4cute5tupleIJNS5_1CILi1EEES8_S8_EEENS6_IJNS7_ILi128EEENS7_ILi160EEESA_EEELi128ENS_12float_e4m3_tEfNS_4arch4Sm90ELb1ELb0ELb0ELb1ELb1ELb1ELb0ELb1ELb1ELb1ELb1ELb0EEENS1_21CollectiveEpilogueFwdINS6_IJSA_SA_SB_EEES9_NS_10bfloat16_tESF_Li256ELb1ELb1ELb1ELb1EEENS1_36VarlenDynamicPersistentTileSchedulerILi128ELi160ELi256ELi128ELb1ELb1ELb1ELb1ELb1ELb1EEEEEEEEEvNT_6ParamsE,"ax",@progbits
	.align	128
.text._ZN7cutlass13device_kernelIN5flash11enable_sm90INS1_16FlashAttnFwdSm90INS1_25CollectiveMainloopFwdSm90ILi2EN4cute5tupleIJNS5_1CILi1EEES8_S8_EEENS6_IJNS7_ILi128EEENS7_ILi160EEESA_EEELi128ENS_12float_e4m3_tEfNS_4arch4Sm90ELb1ELb0ELb0ELb1ELb1ELb1ELb0ELb1ELb1ELb1ELb1ELb0EEENS1_21CollectiveEpilogueFwdINS6_IJSA_SA_SB_EEES9_NS_10bfloat16_tESF_Li256ELb1ELb1ELb1ELb1EEENS1_36VarlenDynamicPersistentTileSchedulerILi128ELi160ELi256ELi128ELb1ELb1ELb1ELb1ELb1ELb1EEEEEEEEEvNT_6ParamsE:
        .type           _ZN7cutlass13device_kernelIN5flash11enable_sm90INS1_16FlashAttnFwdSm90INS1_25CollectiveMainloopFwdSm90ILi2EN4cute5tupleIJNS5_1CILi1EEES8_S8_EEENS6_IJNS7_ILi128EEENS7_ILi160EEESA_EEELi128ENS_12float_e4m3_tEfNS_4arch4Sm90ELb1ELb0ELb0ELb1ELb1ELb1ELb0ELb1ELb1ELb1ELb1ELb0EEENS1_21CollectiveEpilogueFwdINS6_IJSA_SA_SB_EEES9_NS_10bfloat16_tESF_Li256ELb1ELb1ELb1ELb1EEENS1_36VarlenDynamicPersistentTileSchedulerILi128ELi160ELi256ELi128ELb1ELb1ELb1ELb1ELb1ELb1EEEEEEEEEvNT_6ParamsE,@function
        .size           _ZN7cutlass13device_kernelIN5flash11enable_sm90INS1_16FlashAttnFwdSm90INS1_25CollectiveMainloopFwdSm90ILi2EN4cute5tupleIJNS5_1CILi1EEES8_S8_EEENS6_IJNS7_ILi128EEENS7_ILi160EEESA_EEELi128ENS_12float_e4m3_tEfNS_4arch4Sm90ELb1ELb0ELb0ELb1ELb1ELb1ELb0ELb1ELb1ELb1ELb1ELb0EEENS1_21CollectiveEpilogueFwdINS6_IJSA_SA_SB_EEES9_NS_10bfloat16_tESF_Li256ELb1ELb1ELb1ELb1EEENS1_36VarlenDynamicPersistentTileSchedulerILi128ELi160ELi256ELi128ELb1ELb1ELb1ELb1ELb1ELb1EEEEEEEEEvNT_6ParamsE,(.L_x_71 - _ZN7cutlass13device_kernelIN5flash11enable_sm90INS1_16FlashAttnFwdSm90INS1_25CollectiveMainloopFwdSm90ILi2EN4cute5tupleIJNS5_1CILi1EEES8_S8_EEENS6_IJNS7_ILi128EEENS7_ILi160EEESA_EEELi128ENS_12float_e4m3_tEfNS_4arch4Sm90ELb1ELb0ELb0ELb1ELb1ELb1ELb0ELb1ELb1ELb1ELb1ELb0EEENS1_21CollectiveEpilogueFwdINS6_IJSA_SA_SB_EEES9_NS_10bfloat16_tESF_Li256ELb1ELb1ELb1ELb1EEENS1_36VarlenDynamicPersistentTileSchedulerILi128ELi160ELi256ELi128ELb1ELb1ELb1ELb1ELb1ELb1EEEEEEEEEvNT_6ParamsE)
        .other          _ZN7cutlass13device_kernelIN5flash11enable_sm90INS1_16FlashAttnFwdSm90INS1_25CollectiveMainloopFwdSm90ILi2EN4cute5tupleIJNS5_1CILi1EEES8_S8_EEENS6_IJNS7_ILi128EEENS7_ILi160EEESA_EEELi128ENS_12float_e4m3_tEfNS_4arch4Sm90ELb1ELb0ELb0ELb1ELb1ELb1ELb0ELb1ELb1ELb1ELb1ELb0EEENS1_21CollectiveEpilogueFwdINS6_IJSA_SA_SB_EEES9_NS_10bfloat16_tESF_Li256ELb1ELb1ELb1ELb1EEENS1_36VarlenDynamicPersistentTileSchedulerILi128ELi160ELi256ELi128ELb1ELb1ELb1ELb1ELb1ELb1EEEEEEEEEvNT_6ParamsE,@"STO_CUDA_ENTRY STV_DEFAULT"
_ZN7cutlass13device_kernelIN5flash11enable_sm90INS1_16FlashAttnFwdSm90INS1_25CollectiveMainloopFwdSm90ILi2EN4cute5tupleIJNS5_1CILi1EEES8_S8_EEENS6_IJNS7_ILi128EEENS7_ILi160EEESA_EEELi128ENS_12float_e4m3_tEfNS_4arch4Sm90ELb1ELb0ELb0ELb1ELb1ELb1ELb0ELb1ELb1ELb1ELb1ELb0EEENS1_21CollectiveEpilogueFwdINS6_IJSA_SA_SB_EEES9_NS_10bfloat16_tESF_Li256ELb1ELb1ELb1ELb1EEENS1_36VarlenDynamicPersistentTileSchedulerILi128ELi160ELi256ELi128ELb1ELb1ELb1ELb1ELb1ELb1EEEEEEEEEvNT_6ParamsE:
[----:B------:R-:W-:Y:S01]  /*0000*/  LDC R1, c[0x0][0x37c] ;  /* 0x0000df00ff017b82 */ /* 0x000fe20000000800 */
[----:B------:R-:W-:Y:S05]  /*0010*/  EXIT ;  /* 0x000000000000794d */ /* 0x000fea0003800000 */
.L_x_26:
        /* <DEDUP_REMOVED lines=14> */
.L_x_71:


//--------------------- .text._ZN7cutlass13device_kernelIN5flash11enable_sm90INS1_16FlashAttnFwdSm90INS1_25CollectiveMainloopFwdSm90ILi2EN4cute5tupleIJNS5_1CILi1EEES8_S8_EEENS6_IJNS7_ILi192EEENS7_ILi128EEENS7_ILi96EEEEEELi96ENS_12float_e4m3_tEfNS_4arch4Sm90ELb0ELb0ELb0ELb0ELb1ELb0ELb0ELb1ELb1ELb1ELb1ELb0EEENS1_21CollectiveEpilogueFwdINS6_IJSA_SC_SB_EEES9_NS_10bfloat16_tESG_Li384ELb0ELb1ELb1ELb1EEENS1_19SingleTileSchedulerILb0ELb1ELb1ELi192EEEEEEEEEvNT_6ParamsE --------------------------
	.section	.text._ZN7cutlass13device_kernelIN5flash11enable_sm90INS1_16FlashAttnFwdSm90INS1_25CollectiveMainloopFwdSm90ILi2EN4cute5tupleIJNS5_1CILi1EEES8_S8_EEENS6_IJNS7_ILi192EEENS7_ILi128EEENS7_ILi96EEEEEELi96ENS_12float_e4m3_tEfNS_4arch4Sm90ELb0ELb0ELb0ELb0ELb1ELb0ELb0ELb1ELb1ELb1ELb1ELb0EEENS1_21CollectiveEpilogueFwdINS6_IJSA_SC_SB_EEES9_NS_10bfloat16_tESG_Li384ELb0ELb1ELb1ELb1EEENS1_19SingleTileSchedulerILb0ELb1ELb1ELi192EEEEEEEEEvNT_6ParamsE,"ax",@progbits
	.align	128
.text._ZN7cutlass13device_kernelIN5flash11enable_sm90INS1_16FlashAttnFwdSm90INS1_25CollectiveMainloopFwdSm90ILi2EN4cute5tupleIJNS5_1CILi1EEES8_S8_EEENS6_IJNS7_ILi192EEENS7_ILi128EEENS7_ILi96EEEEEELi96ENS_12float_e4m3_tEfNS_4arch4Sm90ELb0ELb0ELb0ELb0ELb1ELb0ELb0ELb1ELb1ELb1ELb1ELb0EEENS1_21CollectiveEpilogueFwdINS6_IJSA_SC_SB_EEES9_NS_10bfloat16_tESG_Li384ELb0ELb1ELb1ELb1EEENS1_19SingleTileSchedulerILb0ELb1ELb1ELi192EEEEEEEEEvNT_6ParamsE:
        .type           _ZN7cutlass13device_kernelIN5flash11enable_sm90INS1_16FlashAttnFwdSm90INS1_25CollectiveMainloopFwdSm90ILi2EN4cute5tupleIJNS5_1CILi1EEES8_S8_EEENS6_IJNS7_ILi192EEENS7_ILi128EEENS7_ILi96EEEEEELi96ENS_12float_e4m3_tEfNS_4arch4Sm90ELb0ELb0ELb0ELb0ELb1ELb0ELb0ELb1ELb1ELb1ELb1ELb0EEENS1_21CollectiveEpilogueFwdINS6_IJSA_SC_SB_EEES9_NS_10bfloat16_tESG_Li384ELb0ELb1ELb1ELb1EEENS1_19SingleTileSchedulerILb0ELb1ELb1ELi192EEEEEEEEEvNT_6ParamsE,@function
        .size           _ZN7cutlass13device_kernelIN5flash11enable_sm90INS1_16FlashAttnFwdSm90INS1_25CollectiveMainloopFwdSm90ILi2EN4cute5tupleIJNS5_1CILi1EEES8_S8_EEENS6_IJNS7_ILi192EEENS7_ILi128EEENS7_ILi96EEEEEELi96ENS_12float_e4m3_tEfNS_4arch4Sm90ELb0ELb0ELb0ELb0ELb1ELb0ELb0ELb1ELb1ELb1ELb1ELb0EEENS1_21CollectiveEpilogueFwdINS6_IJSA_SC_SB_EEES9_NS_10bfloat16_tESG_Li384ELb0ELb1ELb1ELb1EEENS1_19SingleTileSchedulerILb0ELb1ELb1ELi192EEEEEEEEEvNT_6ParamsE,(.L_x_72 - _ZN7cutlass13device_kernelIN5flash11enable_sm90INS1_16FlashAttnFwdSm90INS1_25CollectiveMainloopFwdSm90ILi2EN4cute5tupleIJNS5_1CILi1EEES8_S8_EEENS6_IJNS7_ILi192EEENS7_ILi128EEENS7_ILi96EEEEEELi96ENS_12float_e4m3_tEfNS_4arch4Sm90ELb0ELb0ELb0ELb0ELb1ELb0ELb0ELb1ELb1ELb1ELb1ELb0EEENS1_21CollectiveEpilogueFwdINS6_IJSA_SC_SB_EEES9_NS_10bfloat16_tESG_Li384ELb0ELb1ELb1ELb1EEENS1_19SingleTileSchedulerILb0ELb1ELb1ELi192EEEEEEEEEvNT_6ParamsE)
        .other          _ZN7cutlass13device_kernelIN5flash11enable_sm90INS1_16FlashAttnFwdSm90INS1_25CollectiveMainloopFwdSm90ILi2EN4cute5tupleIJNS5_1CILi1EEES8_S8_EEENS6_IJNS7_ILi192EEENS7_ILi128EEENS7_ILi96EEEEEELi96ENS_12float_e4m3_tEfNS_4arch4Sm90ELb0ELb0ELb0ELb0ELb1ELb0ELb0ELb1ELb1ELb1ELb1ELb0EEENS1_21CollectiveEpilogueFwdINS6_IJSA_SC_SB_EEES9_NS_10bfloat16_tESG_Li384ELb0ELb1ELb1ELb1EEENS1_19SingleTileSchedulerILb0ELb1ELb1ELi192EEEEEEEEEvNT_6ParamsE,@"STO_CUDA_ENTRY STV_DEFAULT"
_ZN7cutlass13device_kernelIN5flash11enable_sm90INS1_16FlashAttnFwdSm90INS1_25CollectiveMainloopFwdSm90ILi2EN4cute5tupleIJNS5_1CILi1EEES8_S8_EEENS6_IJNS7_ILi192EEENS7_ILi128EEENS7_ILi96EEEEEELi96ENS_12float_e4m3_tEfNS_4arch4Sm90ELb0ELb0ELb0ELb0ELb1ELb0ELb0ELb1ELb1ELb1ELb1ELb0EEENS1_21CollectiveEpilogueFwdINS6_IJSA_SC_SB_EEES9_NS_10bfloat16_tESG_Li384ELb0ELb1ELb1ELb1EEENS1_19SingleTileSchedulerILb0ELb1ELb1ELi192EEEEEEEEEvNT_6ParamsE:
[----:B------:R-:W-:Y:S01]  /*0000*/  LDC R1, c[0x0][0x37c] ;  /* 0x0000df00ff017b82 */ /* 0x000fe20000000800 */
[----:B------:R-:W-:Y:S05]  /*0010*/  EXIT ;  /* 0x000000000000794d */ /* 0x000fea0003800000 */
.L_x_27:
        /* <DEDUP_REMOVED lines=14> */
.L_x_72:


//--------------------- .text._ZN7cutlass13device_kernelIN5flash11enable_sm90INS1_16FlashAttnFwdSm90INS1_25CollectiveMainloopFwdSm90ILi2EN4cute5tupleIJNS5_1CILi1EEES8_S8_EEENS6_IJNS7_ILi192EEENS7_ILi128EEENS7_ILi96EEEEEELi96ENS_12float_e4m3_tEfNS_4arch4Sm90ELb0ELb0ELb0ELb1ELb1ELb0ELb0ELb1ELb1ELb1ELb1ELb0EEENS1_21CollectiveEpilogueFwdINS6_IJSA_SC_SB_EEES9_NS_10bfloat16_tESG_Li384ELb1ELb1ELb1ELb1EEENS1_36VarlenDynamicPersistentTileSchedulerILi192ELi128ELi384ELi128ELb1ELb1ELb1ELb0ELb1ELb1EEEEEEEEEvNT_6ParamsE --------------------------
	.section	.text._ZN7cutlass13device_kernelIN5flash11enable_sm90INS1_16FlashAttnFwdSm90INS1_25CollectiveMainloopFwdSm90ILi2EN4cute5tupleIJNS5_1CILi1EEES8_S8_EEENS6_IJNS7_ILi192EEENS7_ILi128EEENS7_ILi96EEEEEELi96ENS_12float_e4m3_tEfNS_4arch4Sm90ELb0ELb0ELb0ELb1ELb1ELb0ELb0ELb1ELb1ELb1ELb1ELb0EEENS1_21CollectiveEpilogueFwdINS6_IJSA_SC_SB_EEES9_NS_10bfloat16_tESG_Li384ELb1ELb1ELb1ELb1EEENS1_36VarlenDynamicPersistentTileSchedulerILi192ELi128ELi384ELi128ELb1ELb1ELb1ELb0ELb1ELb1EEEEEEEEEvNT_6ParamsE,"ax",@progbits
	.align	128
.text._ZN7cutlass13device_kernelIN5flash11enable_sm90INS1_16FlashAttnFwdSm90INS1_25CollectiveMainloopFwdSm90ILi2EN4cute5tupleIJNS5_1CILi1EEES8_S8_EEENS6_IJNS7_ILi192EEENS7_ILi128EEENS7_ILi96EEEEEELi96ENS_12float_e4m3_tEfNS_4arch4Sm90ELb0ELb0ELb0ELb1ELb1ELb0ELb0ELb1ELb1ELb1ELb1ELb0EEENS1_21CollectiveEpilogueFwdINS6_IJSA_SC_SB_EEES9_NS_10bfloat16_tESG_Li384ELb1ELb1ELb1ELb1EEENS1_36VarlenDynamicPersistentTileSchedulerILi192ELi128ELi384ELi128ELb1ELb1ELb1ELb0ELb1ELb1EEEEEEEEEvNT_6ParamsE:
        .type           _ZN7cutlass13device_kernelIN5flash11enable_sm90INS1_16FlashAttnFwdSm90INS1_25CollectiveMainloopFwdSm90ILi2EN4cute5tupleIJNS5_1CILi1EEES8_S8_EEENS6_IJNS7_ILi192EEENS7_ILi128EEENS7_ILi96EEEEEELi96ENS_12float_e4m3_tEfNS_4arch4Sm90ELb0ELb0ELb0ELb1ELb1ELb0ELb0ELb1ELb1ELb1ELb1ELb0EEENS1_21CollectiveEpilogueFwdINS6_IJSA_SC_SB_EEES9_NS_10bfloat16_tESG_Li384ELb1ELb1ELb1ELb1EEENS1_36VarlenDynamicPersistentTileSchedulerILi192ELi128ELi384ELi128ELb1ELb1ELb1ELb0ELb1ELb1EEEEEEEEEvNT_6ParamsE,@function
        .size           _ZN7cutlass13device_kernelIN5flash11enable_sm90INS1_16FlashAttnFwdSm90INS1_25CollectiveMainloopFwdSm90ILi2EN4cute5tupleIJNS5_1CILi1EEES8_S8_EEENS6_IJNS7_ILi192EEENS7_ILi128EEENS7_ILi96EEEEEELi96ENS_12float_e4m3_tEfNS_4arch4Sm90ELb0ELb0ELb0ELb1ELb1ELb0ELb0ELb1ELb1ELb1ELb1ELb0EEENS1_21CollectiveEpilogueFwdINS6_IJSA_SC_SB_EEES9_NS_10bfloat16_tESG_Li384ELb1ELb1ELb1ELb1EEENS1_36VarlenDynamicPersistentTileSchedulerILi192ELi128ELi384ELi128ELb1ELb1ELb1ELb0ELb1ELb1EEEEEEEEEvNT_6ParamsE,(.L_x_73 - _ZN7cutlass13device_kernelIN5flash11enable_sm90INS1_16FlashAttnFwdSm90INS1_25CollectiveMainloopFwdSm90ILi2EN4cute5tupleIJNS5_1CILi1EEES8_S8_EEENS6_IJNS7_ILi192EEENS7_ILi128EEENS7_ILi96EEEEEELi96ENS_12float_e4m3_tEfNS_4arch4Sm90ELb0ELb0ELb0ELb1ELb1ELb0ELb0ELb1ELb1ELb1ELb1ELb0EEENS1_21CollectiveEpilogueFwdINS6_IJSA_SC_SB_EEES9_NS_10bfloat16_tESG_Li384ELb1ELb1ELb1ELb1EEENS1_36VarlenDynamicPersistentTileSchedulerILi192ELi128ELi384ELi128ELb1ELb1ELb1ELb0ELb1ELb1EEEEEEEEEvNT_6ParamsE)
        .other          _ZN7cutlass13device_kernelIN5flash11enable_sm90INS1_16FlashAttnFwdSm90INS1_25CollectiveMainloopFwdSm90ILi2EN4cute5tupleIJNS5_1CILi1EEES8_S8_EEENS6_IJNS7_ILi192EEENS7_ILi128EEENS7_ILi96EEEEEELi96ENS_12float_e4m3_tEfNS_4arch4Sm90ELb0ELb0ELb0ELb1ELb1ELb0ELb0ELb1ELb1ELb1ELb1ELb0EEENS1_21CollectiveEpilogueFwdINS6_IJSA_SC_SB_EEES9_NS_10bfloat16_tESG_Li384ELb1ELb1ELb1ELb1EEENS1_36VarlenDynamicPersistentTileSchedulerILi192ELi128ELi384ELi128ELb1ELb1ELb1ELb0ELb1ELb1EEEEEEEEEvNT_6ParamsE,@"STO_CUDA_ENTRY STV_DEFAULT"
_ZN7cutlass13device_kernelIN5flash11enable_sm90INS1_16FlashAttnFwdSm90INS1_25CollectiveMainloopFwdSm90ILi2EN4cute5tupleIJNS5_1CILi1EEES8_S8_EEENS6_IJNS7_ILi192EEENS7_ILi128EEENS7_ILi96EEEEEELi96ENS_12float_e4m3_tEfNS_4arch4Sm90ELb0ELb0ELb0ELb1ELb1ELb0ELb0ELb1ELb1ELb1ELb1ELb0EEENS1_21CollectiveEpilogueFwdINS6_IJSA_SC_SB_EEES9_NS_10bfloat16_tESG_Li384ELb1ELb1ELb1ELb1EEENS1_36VarlenDynamicPersistentTileSchedulerILi192ELi128ELi384ELi128ELb1ELb1ELb1ELb0ELb1ELb1EEEEEEEEEvNT_6ParamsE:
[----:B------:R-:W-:Y:S01]  /*0000*/  LDC R1, c[0x0][0x37c] ;  /* 0x0000df00ff017b82 */ /* 0x000fe20000000800 */
[----:B------:R-:W-:Y:S05]  /*0010*/  EXIT ;  /* 0x000000000000794d */ /* 0x000fea0003800000 */
.L_x_28:
        /* <DEDUP_REMOVED lines=14> */
.L_x_73:


//--------------------- .text._ZN7cutlass13device_kernelIN5flash11enable_sm90INS1_16FlashAttnFwdSm90INS1_25CollectiveMainloopFwdSm90ILi2EN4cute5tupleIJNS5_1CILi1EEES8_S8_EEENS6_IJNS7_ILi192EEENS7_ILi128EEENS7_ILi96EEEEEELi96ENS_12float_e4m3_tEfNS_4arch4Sm90ELb0ELb0ELb0ELb1ELb1ELb1ELb0ELb1ELb1ELb1ELb1ELb0EEENS1_21CollectiveEpilogueFwdINS6_IJSA_SC_SB_EEES9_NS_10bfloat16_tESG_Li384ELb1ELb1ELb1ELb1EEENS1_36VarlenDynamicPersistentTileSchedulerILi192ELi128ELi384ELi128ELb1ELb1ELb1ELb0ELb1ELb1EEEEEEEEEvNT_6ParamsE --------------------------
	.section	.text._ZN7cutlass13device_kernelIN5flash11enable_sm90INS1_16FlashAttnFwdSm90INS1_25CollectiveMainloopFwdSm90ILi2EN4cute5tupleIJNS5_1CILi1EEES8_S8_EEENS6_IJNS7_ILi192EEENS7_ILi128EEENS7_ILi96EEEEEELi96ENS_12float_e4m3_tEfNS_4arch4Sm90ELb0ELb0ELb0ELb1ELb1ELb1ELb0ELb1ELb1ELb1ELb1ELb0EEENS1_21CollectiveEpilogueFwdINS6_IJSA_SC_SB_EEES9_NS_10bfloat16_tESG_Li384ELb1ELb1ELb1ELb1EEENS1_36VarlenDynamicPersistentTileSchedulerILi192ELi128ELi384ELi128ELb1ELb1ELb1ELb0ELb1ELb1EEEEEEEEEvNT_6ParamsE,"ax",@progbits
	.align	128
.text._ZN7cutlass13device_kernelIN5flash11enable_sm90INS1_16FlashAttnFwdSm90INS1_25CollectiveMainloopFwdSm90ILi2EN4cute5tupleIJNS5_1CILi1EEES8_S8_EEENS6_IJNS7_ILi192EEENS7_ILi128EEENS7_ILi96EEEEEELi96ENS_12float_e4m3_tEfNS_4arch4Sm90ELb0ELb0ELb0ELb1ELb1ELb1ELb0ELb1ELb1ELb1ELb1ELb0EEENS1_21CollectiveEpilogueFwdINS6_IJSA_SC_SB_EEES9_NS_10bfloat16_tESG_Li384ELb1ELb1ELb1ELb1EEENS1_36VarlenDynamicPersistentTileSchedulerILi192ELi128ELi384ELi128ELb1ELb1ELb1ELb0ELb1ELb1EEEEEEEEEvNT_6ParamsE:
        .type           _ZN7cutlass13device_kernelIN5flash11enable_sm90INS1_16FlashAttnFwdSm90INS1_25CollectiveMainloopFwdSm90ILi2EN4cute5tupleIJNS5_1CILi1EEES8_S8_EEENS6_IJNS7_ILi192EEENS7_ILi128EEENS7_ILi96EEEEEELi96ENS_12float_e4m3_tEfNS_4arch4Sm90ELb0ELb0ELb0ELb1ELb1ELb1ELb0ELb1ELb1ELb1ELb1ELb0EEENS1_21CollectiveEpilogueFwdINS6_IJSA_SC_SB_EEES9_NS_10bfloat16_tESG_Li384ELb1ELb1ELb1ELb1EEENS1_36VarlenDynamicPersistentTileSchedulerILi192ELi128ELi384ELi128ELb1ELb1ELb1ELb0ELb1ELb1EEEEEEEEEvNT_6ParamsE,@function
        .size           _ZN7cutlass13device_kernelIN5flash11enable_sm90INS1_16FlashAttnFwdSm90INS1_25CollectiveMainloopFwdSm90ILi2EN4cute5tupleIJNS5_1CILi1EEES8_S8_EEENS6_IJNS7_ILi192EEENS7_ILi128EEENS7_ILi96EEEEEELi96ENS_12float_e4m3_tEfNS_4arch4Sm90ELb0ELb0ELb0ELb1ELb1ELb1ELb0ELb1ELb1ELb1ELb1ELb0EEENS1_21CollectiveEpilogueFwdINS6_IJSA_SC_SB_EEES9_NS_10bfloat16_tESG_Li384ELb1ELb1ELb1ELb1EEENS1_36VarlenDynamicPersistentTileSchedulerILi192ELi128ELi384ELi128ELb1ELb1ELb1ELb0ELb1ELb1EEEEEEEEEvNT_6ParamsE,(.L_x_74 - _ZN7cutlass13device_kernelIN5flash11enable_sm90INS1_16FlashAttnFwdSm90INS1_25CollectiveMainloopFwdSm90ILi2EN4cute5tupleIJNS5_1CILi1EEES8_S8_EEENS6_IJNS7_ILi192EEENS7_ILi128EEENS7_ILi96EEEEEELi96ENS_12float_e4m3_tEfNS_4arch4Sm90ELb0ELb0ELb0ELb1ELb1ELb1ELb0ELb1ELb1ELb1ELb1ELb0EEENS1_21CollectiveEpilogueFwdINS6_IJSA_SC_SB_EEES9_NS_10bfloat16_tESG_Li384ELb1ELb1ELb1ELb1EEENS1_36VarlenDynamicPersistentTileSchedulerILi192ELi128ELi384ELi128ELb1ELb1ELb1ELb0ELb1ELb1EEEEEEEEEvNT_6ParamsE)
        .other          _ZN7cutlass13device_kernelIN5flash11enable_sm90INS1_16FlashAttnFwdSm90INS1_25CollectiveMainloopFwdSm90ILi2EN4cute5tupleIJNS5_1CILi1EEES8_S8_EEENS6_IJNS7_ILi192EEENS7_ILi128EEENS7_ILi96EEEEEELi96ENS_12float_e4m3_tEfNS_4arch4Sm90ELb0ELb0ELb0ELb1ELb1ELb1ELb0ELb1ELb1ELb1ELb1ELb0EEENS1_21CollectiveEpilogueFwdINS6_IJSA_SC_SB_EEES9_NS_10bfloat16_tESG_Li384ELb1ELb1ELb1ELb1EEENS1_36VarlenDynamicPersistentTileSchedulerILi192ELi128ELi384ELi128ELb1ELb1ELb1ELb0ELb1ELb1EEEEEEEEEvNT_6ParamsE,@"STO_CUDA_ENTRY STV_DEFAULT"
_ZN7cutlass13device_kernelIN5flash11enable_sm90INS1_16FlashAttnFwdSm90INS1_25CollectiveMainloopFwdSm90ILi2EN4cute5tupleIJNS5_1CILi1EEES8_S8_EEENS6_IJNS7_ILi192EEENS7_ILi128EEENS7_ILi96EEEEEELi96ENS_12float_e4m3_tEfNS_4arch4Sm90ELb0ELb0ELb0ELb1ELb1ELb1ELb0ELb1ELb1ELb1ELb1ELb0EEENS1_21CollectiveEpilogueFwdINS6_IJSA_SC_SB_EEES9_NS_10bfloat16_tESG_Li384ELb1ELb1ELb1ELb1EEENS1_36VarlenDynamicPersistentTileSchedulerILi192ELi128ELi384ELi128ELb1ELb1ELb1ELb0ELb1ELb1EEEEEEEEEvNT_6ParamsE:
[----:B------:R-:W-:Y:S01]  /*0000*/  LDC R1, c[0x0][0x37c] ;  /* 0x0000df00ff017b82 */ /* 0x000fe20000000800 */
[----:B------:R-:W-:Y:S05]  /*0010*/  EXIT ;  /* 0x000000000000794d */ /* 0x000fea0003800000 */
.L_x_29:
        /* <DEDUP_REMOVED lines=14> */
.L_x_74:


//--------------------- .text._ZN7cutlass13device_kernelIN5flash11enable_sm90INS1_16FlashAttnFwdSm90INS1_25CollectiveMainloopFwdSm90ILi2EN4cute5tupleIJNS5_1CILi1EEES8_S8_EEENS6_IJNS7_ILi192EEENS7_ILi128EEENS7_ILi96EEEEEELi96ENS_12float_e4m3_tEfNS_4arch4Sm90ELb0ELb1ELb0ELb0ELb1ELb0ELb0ELb1ELb1ELb1ELb1ELb0EEENS1_21CollectiveEpilogueFwdINS6_IJSA_SC_SB_EEES9_NS_10bfloat16_tESG_Li384ELb0ELb1ELb1ELb1EEENS1_19SingleTileSchedulerILb0ELb1ELb1ELi192EEEEEEEEEvNT_6ParamsE --------------------------
	.section	.text._ZN7cutlass13device_kernelIN5flash11enable_sm90INS1_16FlashAttnFwdSm90INS1_25CollectiveMainloopFwdSm90ILi2EN4cute5tupleIJNS5_1CILi1EEES8_S8_EEENS6_IJNS7_ILi192EEENS7_ILi128EEENS7_ILi96EEEEEELi96ENS_12float_e4m3_tEfNS_4arch4Sm90ELb0ELb1ELb0ELb0ELb1ELb0ELb0ELb1ELb1ELb1ELb1ELb0EEENS1_21CollectiveEpilogueFwdINS6_IJSA_SC_SB_EEES9_NS_10bfloat16_tESG_Li384ELb0ELb1ELb1ELb1EEENS1_19SingleTileSchedulerILb0ELb1ELb1ELi192EEEEEEEEEvNT_6ParamsE,"ax",@progbits
	.align	128
.text._ZN7cutlass13device_kernelIN5flash11enable_sm90INS1_16FlashAttnFwdSm90INS1_25CollectiveMainloopFwdSm90ILi2EN4cute5tupleIJNS5_1CILi1EEES8_S8_EEENS6_IJNS7_ILi192EEENS7_ILi128EEENS7_ILi96EEEEEELi96ENS_12float_e4m3_tEfNS_4arch4Sm90ELb0ELb1ELb0ELb0ELb1ELb0ELb0ELb1ELb1ELb1ELb1ELb0EEENS1_21CollectiveEpilogueFwdINS6_IJSA_SC_SB_EEES9_NS_10bfloat16_tESG_Li384ELb0ELb1ELb1ELb1EEENS1_19SingleTileSchedulerILb0ELb1ELb1ELi192EEEEEEEEEvNT_6ParamsE:
        .type           _ZN7cutlass13device_kernelIN5flash11enable_sm90INS1_16FlashAttnFwdSm90INS1_25CollectiveMainloopFwdSm90ILi2EN4cute5tupleIJNS5_1CILi1EEES8_S8_EEENS6_IJNS7_ILi192EEENS7_ILi128EEENS7_ILi96EEEEEELi96ENS_12float_e4m3_tEfNS_4arch4Sm90ELb0ELb1ELb0ELb0ELb1ELb0ELb0ELb1ELb1ELb1ELb1ELb0EEENS1_21CollectiveEpilogueFwdINS6_IJSA_SC_SB_EEES9_NS_10bfloat16_tESG_Li384ELb0ELb1ELb1ELb1EEENS1_19SingleTileSchedulerILb0ELb1ELb1ELi192EEEEEEEEEvNT_6ParamsE,@function
        .size           _ZN7cutlass13device_kernelIN5flash11enable_sm90INS1_16FlashAttnFwdSm90INS1_25CollectiveMainloopFwdSm90ILi2EN4cute5tupleIJNS5_1CILi1EEES8_S8_EEENS6_IJNS7_ILi192EEENS7_ILi128EEENS7_ILi96EEEEEELi96ENS_12float_e4m3_tEfNS_4arch4Sm90ELb0ELb1ELb0ELb0ELb1ELb0ELb0ELb1ELb1ELb1ELb1ELb0EEENS1_21CollectiveEpilogueFwdINS6_IJSA_SC_SB_EEES9_NS_10bfloat16_tESG_Li384ELb0ELb1ELb1ELb1EEENS1_19SingleTileSchedulerILb0ELb1ELb1ELi192EEEEEEEEEvNT_6ParamsE,(.L_x_75 - _ZN7cutlass13device_kernelIN5flash11enable_sm90INS1_16FlashAttnFwdSm90INS1_25CollectiveMainloopFwdSm90ILi2EN4cute5tupleIJNS5_1CILi1EEES8_S8_EEENS6_IJNS7_ILi192EEENS7_ILi128EEENS7_ILi96EEEEEELi96ENS_12float_e4m3_tEfNS_4arch4Sm90ELb0ELb1ELb0ELb0ELb1ELb0ELb0ELb1ELb1ELb1ELb1ELb0EEENS1_21CollectiveEpilogueFwdINS6_IJSA_SC_SB_EEES9_NS_10bfloat16_tESG_Li384ELb0ELb1ELb1ELb1EEENS1_19SingleTileSchedulerILb0ELb1ELb1ELi192EEEEEEEEEvNT_6ParamsE)
        .other          _ZN7cutlass13device_kernelIN5flash11enable_sm90INS1_16FlashAttnFwdSm90INS1_25CollectiveMainloopFwdSm90ILi2EN4cute5tupleIJNS5_1CILi1EEES8_S8_EEENS6_IJNS7_ILi192EEENS7_ILi128EEENS7_ILi96EEEEEELi96ENS_12float_e4m3_tEfNS_4arch4Sm90ELb0ELb1ELb0ELb0ELb1ELb0ELb0ELb1ELb1ELb1ELb1ELb0EEENS1_21CollectiveEpilogueFwdINS6_IJSA_SC_SB_EEES9_NS_10bfloat16_tESG_Li384ELb0ELb1ELb1ELb1EEENS1_19SingleTileSchedulerILb0ELb1ELb1ELi192EEEEEEEEEvNT_6ParamsE,@"STO_CUDA_ENTRY STV_DEFAULT"
_ZN7cutlass13device_kernelIN5flash11enable_sm90INS1_16FlashAttnFwdSm90INS1_25CollectiveMainloopFwdSm90ILi2EN4cute5tupleIJNS5_1CILi1EEES8_S8_EEENS6_IJNS7_ILi192EEENS7_ILi128EEENS7_ILi96EEEEEELi96ENS_12float_e4m3_tEfNS_4arch4Sm90ELb0ELb1ELb0ELb0ELb1ELb0ELb0ELb1ELb1ELb1ELb1ELb0EEENS1_21CollectiveEpilogueFwdINS6_IJSA_SC_SB_EEES9_NS_10bfloat16_tESG_Li384ELb0ELb1ELb1ELb1EEENS1_19SingleTileSchedulerILb0ELb1ELb1ELi192EEEEEEEEEvNT_6ParamsE:
[----:B------:R-:W-:Y:S01]  /*0000*/  LDC R1, c[0x0][0x37c] ;  /* 0x0000df00ff017b82 */ /* 0x000fe20000000800 */
[----:B------:R-:W-:Y:S05]  /*0010*/  EXIT ;  /* 0x000000000000794d */ /* 0x000fea0003800000 */
.L_x_30:
        /* <DEDUP_REMOVED lines=14> */
.L_x_75:


//--------------------- .text._ZN7cutlass13device_kernelIN5flash11enable_sm90INS1_16FlashAttnFwdSm90INS1_25CollectiveMainloopFwdSm90ILi2EN4cute5tupleIJNS5_1CILi1EEES8_S8_EEENS6_IJNS7_ILi192EEENS7_ILi128EEENS7_ILi96EEEEEELi96ENS_12float_e4m3_tEfNS_4arch4Sm90ELb0ELb1ELb0ELb1ELb1ELb0ELb0ELb1ELb1ELb1ELb1ELb0EEENS1_21CollectiveEpilogueFwdINS6_IJSA_SC_SB_EEES9_NS_10bfloat16_tESG_Li384ELb1ELb1ELb1ELb1EEENS1_36VarlenDynamicPersistentTileSchedulerILi192ELi128ELi384ELi128ELb1ELb1ELb1ELb1ELb0ELb1EEEEEEEEEvNT_6ParamsE --------------------------
	.section	.text._ZN7cutlass13device_kernelIN5flash11enable_sm90INS1_16FlashAttnFwdSm90INS1_25CollectiveMainloopFwdSm90ILi2EN4cute5tupleIJNS5_1CILi1EEES8_S8_EEENS6_IJNS7_ILi192EEENS7_ILi128EEENS7_ILi96EEEEEELi96ENS_12float_e4m3_tEfNS_4arch4Sm90ELb0ELb1ELb0ELb1ELb1ELb0ELb0ELb1ELb1ELb1ELb1ELb0EEENS1_21CollectiveEpilogueFwdINS6_IJSA_SC_SB_EEES9_NS_10bfloat16_tESG_Li384ELb1ELb1ELb1ELb1EEENS1_36VarlenDynamicPersistentTileSchedulerILi192ELi128ELi384ELi128ELb1ELb1ELb1ELb1ELb0ELb1EEEEEEEEEvNT_6ParamsE,"ax",@progbits
	.align	128
.text._ZN7cutlass13device_kernelIN5flash11enable_sm90INS1_16FlashAttnFwdSm90INS1_25CollectiveMainloopFwdSm90ILi2EN4cute5tupleIJNS5_1CILi1EEES8_S8_EEENS6_IJNS7_ILi192EEENS7_ILi128EEENS7_ILi96EEEEEELi96ENS_12float_e4m3_tEfNS_4arch4Sm90ELb0ELb1ELb0ELb1ELb1ELb0ELb0ELb1ELb1ELb1ELb1ELb0EEENS1_21CollectiveEpilogueFwdINS6_IJSA_SC_SB_EEES9_NS_10bfloat16_tESG_Li384ELb1ELb1ELb1ELb1EEENS1_36VarlenDynamicPersistentTileSchedulerILi192ELi128ELi384ELi128ELb1ELb1ELb1ELb1ELb0ELb1EEEEEEEEEvNT_6ParamsE:
        .type           _ZN7cutlass13device_kernelIN5flash11enable_sm90INS1_16FlashAttnFwdSm90INS1_25CollectiveMainloopFwdSm90ILi2EN4cute5tupleIJNS5_1CILi1EEES8_S8_EEENS6_IJNS7_ILi192EEENS7_ILi128EEENS7_ILi96EEEEEELi96ENS_12float_e4m3_tEfNS_4arch4Sm90ELb0ELb1ELb0ELb1ELb1ELb0ELb0ELb1ELb1ELb1ELb1ELb0EEENS1_21CollectiveEpilogueFwdINS6_IJSA_SC_SB_EEES9_NS_10bfloat16_tESG_Li384ELb1ELb1ELb1ELb1EEENS1_36VarlenDynamicPersistentTileSchedulerILi192ELi128ELi384ELi128ELb1ELb1ELb1ELb1ELb0ELb1EEEEEEEEEvNT_6ParamsE,@function
        .size           _ZN7cutlass13device_kernelIN5flash11enable_sm90INS1_16FlashAttnFwdSm90INS1_25CollectiveMainloopFwdSm90ILi2EN4cute5tupleIJNS5_1CILi1EEES8_S8_EEENS6_IJNS7_ILi192EEENS7_ILi128EEENS7_ILi96EEEEEELi96ENS_12float_e4m3_tEfNS_4arch4Sm90ELb0ELb1ELb0ELb1ELb1ELb0ELb0ELb1ELb1ELb1ELb1ELb0EEENS1_21CollectiveEpilogueFwdINS6_IJSA_SC_SB_EEES9_NS_10bfloat16_tESG_Li384ELb1ELb1ELb1ELb1EEENS1_36VarlenDynamicPersistentTileSchedulerILi192ELi128ELi384ELi128ELb1ELb1ELb1ELb1ELb0ELb1EEEEEEEEEvNT_6ParamsE,(.L_x_76 - _ZN7cutlass13device_kernelIN5flash11enable_sm90INS1_16FlashAttnFwdSm90INS1_25CollectiveMainloopFwdSm90ILi2EN4cute5tupleIJNS5_1CILi1EEES8_S8_EEENS6_IJNS7_ILi192EEENS7_ILi128EEENS7_ILi96EEEEEELi96ENS_12float_e4m3_tEfNS_4arch4Sm90ELb0ELb1ELb0ELb1ELb1ELb0ELb0ELb1ELb1ELb1ELb1ELb0EEENS1_21CollectiveEpilogueFwdINS6_IJSA_SC_SB_EEES9_NS_10bfloat16_tESG_Li384ELb1ELb1ELb1ELb1EEENS1_36VarlenDynamicPersistentTileSchedulerILi192ELi128ELi384ELi128ELb1ELb1ELb1ELb1ELb0ELb1EEEEEEEEEvNT_6ParamsE)
        .other          _ZN7cutlass13device_kernelIN5flash11enable_sm90INS1_16FlashAttnFwdSm90INS1_25CollectiveMainloopFwdSm90ILi2EN4cute5tupleIJNS5_1CILi1EEES8_S8_EEENS6_IJNS7_ILi192EEENS7_ILi128EEENS7_ILi96EEEEEELi96ENS_12float_e4m3_tEfNS_4arch4Sm90ELb0ELb1ELb0ELb1ELb1ELb0ELb0ELb1ELb1ELb1ELb1ELb0EEENS1_21CollectiveEpilogueFwdINS6_IJSA_SC_SB_EEES9_NS_10bfloat16_tESG_Li384ELb1ELb1ELb1ELb1EEENS1_36VarlenDynamicPersistentTileSchedulerILi192ELi128ELi384ELi128ELb1ELb1ELb1ELb1ELb0ELb1EEEEEEEEEvNT_6ParamsE,@"STO_CUDA_ENTRY STV_DEFAULT"
_ZN7cutlass13device_kernelIN5flash11enable_sm90INS1_16FlashAttnFwdSm90INS1_25CollectiveMainloopFwdSm90ILi2EN4cute5tupleIJNS5_1CILi1EEES8_S8_EEENS6_IJNS7_ILi192EEENS7_ILi128EEENS7_ILi96EEEEEELi96ENS_12float_e4m3_tEfNS_4arch4Sm90ELb0ELb1ELb0ELb1ELb1ELb0ELb0ELb1ELb1ELb1ELb1ELb0EEENS1_21CollectiveEpilogueFwdINS6_IJSA_SC_SB_EEES9_NS_10bfloat16_tESG_Li384ELb1ELb1ELb1ELb1EEENS1_36VarlenDynamicPersistentTileSchedulerILi192ELi128ELi384ELi128ELb1ELb1ELb1ELb1ELb0ELb1EEEEEEEEEvNT_6ParamsE:
[----:B------:R-:W-:Y:S01]  /*0000*/  LDC R1, c[0x0][0x37c] ;  /* 0x0000df00ff017b82 */ /* 0x000fe20000000800 */
[----:B------:R-:W-:Y:S05]  /*0010*/  EXIT ;  /* 0x000000000000794d */ /* 0x000fea0003800000 */
.L_x_31:
        /* <DEDUP_REMOVED lines=14> */
.L_x_76:


//--------------------- .text._ZN7cutlass13device_kernelIN5flash11enable_sm90INS1_16FlashAttnFwdSm90INS1_25CollectiveMainloopFwdSm90ILi2EN4cute5tupleIJNS5_1CILi1EEES8_S8_EEENS6_IJNS7_ILi192EEENS7_ILi128EEENS7_ILi96EEEEEELi96ENS_12float_e4m3_tEfNS_4arch4Sm90ELb0ELb1ELb0ELb1ELb1ELb1ELb0ELb1ELb1ELb1ELb1ELb0EEENS1_21CollectiveEpilogueFwdINS6_IJSA_SC_SB_EEES9_NS_10bfloat16_tESG_Li384ELb1ELb1ELb1ELb1EEENS1_36VarlenDynamicPersistentTileSchedulerILi192ELi128ELi384ELi128ELb1ELb1ELb1ELb1ELb0ELb1EEEEEEEEEvNT_6ParamsE --------------------------
	.section	.text._ZN7cutlass13device_kernelIN5flash11enable_sm90INS1_16FlashAttnFwdSm90INS1_25CollectiveMainloopFwdSm90ILi2EN4cute5tupleIJNS5_1CILi1EEES8_S8_EEENS6_IJNS7_ILi192EEENS7_ILi128EEENS7_ILi96EEEEEELi96ENS_12float_e4m3_tEfNS_4arch4Sm90ELb0ELb1ELb0ELb1ELb1ELb1ELb0ELb1ELb1ELb1ELb1ELb0EEENS1_21CollectiveEpilogueFwdINS6_IJSA_SC_SB_EEES9_NS_10bfloat16_tESG_Li384ELb1ELb1ELb1ELb1EEENS1_36VarlenDynamicPersistentTileSchedulerILi192ELi128ELi384ELi128ELb1ELb1ELb1ELb1ELb0ELb1EEEEEEEEEvNT_6ParamsE,"ax",@progbits
	.align	128
.text._ZN7cutlass13device_kernelIN5flash11enable_sm90INS1_16FlashAttnFwdSm90INS1_25CollectiveMainloopFwdSm90ILi2EN4cute5tupleIJNS5_1CILi1EEES8_S8_EEENS6_IJNS7_ILi192EEENS7_ILi128EEENS7_ILi96EEEEEELi96ENS_12float_e4m3_tEfNS_4arch4Sm90ELb0ELb1ELb0ELb1ELb1ELb1ELb0ELb1ELb1ELb1ELb1ELb0EEENS1_21CollectiveEpilogueFwdINS6_IJSA_SC_SB_EEES9_NS_10bfloat16_tESG_Li384ELb1ELb1ELb1ELb1EEENS1_36VarlenDynamicPersistentTileSchedulerILi192ELi128ELi384ELi128ELb1ELb1ELb1ELb1ELb0ELb1EEEEEEEEEvNT_6ParamsE:
        .type           _ZN7cutlass13device_kernelIN5flash11enable_sm90INS1_16FlashAttnFwdSm90INS1_25CollectiveMainloopFwdSm90ILi2EN4cute5tupleIJNS5_1CILi1EEES8_S8_EEENS6_IJNS7_ILi192EEENS7_ILi128EEENS7_ILi96EEEEEELi96ENS_12float_e4m3_tEfNS_4arch4Sm90ELb0ELb1ELb0ELb1ELb1ELb1ELb0ELb1ELb1ELb1ELb1ELb0EEENS1_21CollectiveEpilogueFwdINS6_IJSA_SC_SB_EEES9_NS_10bfloat16_tESG_Li384ELb1ELb1ELb1ELb1EEENS1_36VarlenDynamicPersistentTileSchedulerILi192ELi128ELi384ELi128ELb1ELb1ELb1ELb1ELb0ELb1EEEEEEEEEvNT_6ParamsE,@function
        .size           _ZN7cutlass13device_kernelIN5flash11enable_sm90INS1_16FlashAttnFwdSm90INS1_25CollectiveMainloopFwdSm90ILi2EN4cute5tupleIJNS5_1CILi1EEES8_S8_EEENS6_IJNS7_ILi192EEENS7_ILi128EEENS7_ILi96EEEEEELi96ENS_12float_e4m3_tEfNS_4arch4Sm90ELb0ELb1ELb0ELb1ELb1ELb1ELb0ELb1ELb1ELb1ELb1ELb0EEENS1_21CollectiveEpilogueFwdINS6_IJSA_SC_SB_EEES9_NS_10bfloat16_tESG_Li384ELb1ELb1ELb1ELb1EEENS1_36VarlenDynamicPersistentTileSchedulerILi192ELi128ELi384ELi128ELb1ELb1ELb1ELb1ELb0ELb1EEEEEEEEEvNT_6ParamsE,(.L_x_77 - _ZN7cutlass13device_kernelIN5flash11enable_sm90INS1_16FlashAttnFwdSm90INS1_25CollectiveMainloopFwdSm90ILi2EN4cute5tupleIJNS5_1CILi1EEES8_S8_EEENS6_IJNS7_ILi192EEENS7_ILi128EEENS7_ILi96EEEEEELi96ENS_12float_e4m3_tEfNS_4arch4Sm90ELb0ELb1ELb0ELb1ELb1ELb1ELb0ELb1ELb1ELb1ELb1ELb0EEENS1_21CollectiveEpilogueFwdINS6_IJSA_SC_SB_EEES9_NS_10bfloat16_tESG_Li384ELb1ELb1ELb1ELb1EEENS1_36VarlenDynamicPersistentTileSchedulerILi192ELi128ELi384ELi128ELb1ELb1ELb1ELb1ELb0ELb1EEEEEEEEEvNT_6ParamsE)
        .other          _ZN7cutlass13device_kernelIN5flash11enable_sm90INS1_16FlashAttnFwdSm90INS1_25CollectiveMainloopFwdSm90ILi2EN4cute5tupleIJNS5_1CILi1EEES8_S8_EEENS6_IJNS7_ILi192EEENS7_ILi128EEENS7_ILi96EEEEEELi96ENS_12float_e4m3_tEfNS_4arch4Sm90ELb0ELb1ELb0ELb1ELb1ELb1ELb0ELb1ELb1ELb1ELb1ELb0EEENS1_21CollectiveEpilogueFwdINS6_IJSA_SC_SB_EEES9_NS_10bfloat16_tESG_Li384ELb1ELb1ELb1ELb1EEENS1_36VarlenDynamicPersistentTileSchedulerILi192ELi128ELi384ELi128ELb1ELb1ELb1ELb1ELb0ELb1EEEEEEEEEvNT_6ParamsE,@"STO_CUDA_ENTRY STV_DEFAULT"
_ZN7cutlass13device_kernelIN5flash11enable_sm90INS1_16FlashAttnFwdSm90INS1_25CollectiveMainloopFwdSm90ILi2EN4cute5tupleIJNS5_1CILi1EEES8_S8_EEENS6_IJNS7_ILi192EEENS7_ILi128EEENS7_ILi96EEEEEELi96ENS_12float_e4m3_tEfNS_4arch4Sm90ELb0ELb1ELb0ELb1ELb1ELb1ELb0ELb1ELb1ELb1ELb1ELb0EEENS1_21CollectiveEpilogueFwdINS6_IJSA_SC_SB_EEES9_NS_10bfloat16_tESG_Li384ELb1ELb1ELb1ELb1EEENS1_36VarlenDynamicPersistentTileSchedulerILi192ELi128ELi384ELi128ELb1ELb1ELb1ELb1ELb0ELb1EEEEEEEEEvNT_6ParamsE:
[----:B------:R-:W-:Y:S01]  /*0000*/  LDC R1, c[0x0][0x37c] ;  /* 0x0000df00ff017b82 */ /* 0x000fe20000000800 */
[----:B------:R-:W-:Y:S05]  /*0010*/  EXIT ;  /* 0x000000000000794d */ /* 0x000fea0003800000 */
.L_x_32:
        /* <DEDUP_REMOVED lines=14> */
.L_x_77:


//--------------------- .text._ZN7cutlass13device_kernelIN5flash11enable_sm90INS1_16FlashAttnFwdSm90INS1_25CollectiveMainloopFwdSm90ILi2EN4cute5tupleIJNS5_1CILi1EEES8_S8_EEENS6_IJNS7_ILi192EEENS7_ILi128EEENS7_ILi96EEEEEELi96ENS_12float_e4m3_tEfNS_4arch4Sm90ELb1ELb0ELb0ELb0ELb1ELb0ELb0ELb1ELb1ELb1ELb1ELb0EEENS1_21CollectiveEpilogueFwdINS6_IJSA_SC_SB_EEES9_NS_10bfloat16_tESG_Li384ELb0ELb1ELb1ELb1EEENS1_19SingleTileSchedulerILb0ELb1ELb1ELi192EEEEEEEEEvNT_6ParamsE --------------------------
	.section	.text._ZN7cutlass13device_kernelIN5flash11enable_sm90INS1_16FlashAttnFwdSm90INS1_25CollectiveMainloopFwdSm90ILi2EN4cute5tupleIJNS5_1CILi1EEES8_S8_EEENS6_IJNS7_ILi192EEENS7_ILi128EEENS7_ILi96EEEEEELi96ENS_12float_e4m3_tEfNS_4arch4Sm90ELb1ELb0ELb0ELb0ELb1ELb0ELb0ELb1ELb1ELb1ELb1ELb0EEENS1_21CollectiveEpilogueFwdINS6_IJSA_SC_SB_EEES9_NS_10bfloat16_tESG_Li384ELb0ELb1ELb1ELb1EEENS1_19SingleTileSchedulerILb0ELb1ELb1ELi192EEEEEEEEEvNT_6ParamsE,"ax",@progbits
	.align	128
.text._ZN7cutlass13device_kernelIN5flash11enable_sm90INS1_16FlashAttnFwdSm90INS1_25CollectiveMainloopFwdSm90ILi2EN4cute5tupleIJNS5_1CILi1EEES8_S8_EEENS6_IJNS7_ILi192EEENS7_ILi128EEENS7_ILi96EEEEEELi96ENS_12float_e4m3_tEfNS_4arch4Sm90ELb1ELb0ELb0ELb0ELb1ELb0ELb0ELb1ELb1ELb1ELb1ELb0EEENS1_21CollectiveEpilogueFwdINS6_IJSA_SC_SB_EEES9_NS_10bfloat16_tESG_Li384ELb0ELb1ELb1ELb1EEENS1_19SingleTileSchedulerILb0ELb1ELb1ELi192EEEEEEEEEvNT_6ParamsE:
        .type           _ZN7cutlass13device_kernelIN5flash11enable_sm90INS1_16FlashAttnFwdSm90INS1_25CollectiveMainloopFwdSm90ILi2EN4cute5tupleIJNS5_1CILi1EEES8_S8_EEENS6_IJNS7_ILi192EEENS7_ILi128EEENS7_ILi96EEEEEELi96ENS_12float_e4m3_tEfNS_4arch4Sm90ELb1ELb0ELb0ELb0ELb1ELb0ELb0ELb1ELb1ELb1ELb1ELb0EEENS1_21CollectiveEpilogueFwdINS6_IJSA_SC_SB_EEES9_NS_10bfloat16_tESG_Li384ELb0ELb1ELb1ELb1EEENS1_19SingleTileSchedulerILb0ELb1ELb1ELi192EEEEEEEEEvNT_6ParamsE,@function
        .size           _ZN7cutlass13device_kernelIN5flash11enable_sm90INS1_16FlashAttnFwdSm90INS1_25CollectiveMainloopFwdSm90ILi2EN4cute5tupleIJNS5_1CILi1EEES8_S8_EEENS6_IJNS7_ILi192EEENS7_ILi128EEENS7_ILi96EEEEEELi96ENS_12float_e4m3_tEfNS_4arch4Sm90ELb1ELb0ELb0ELb0ELb1ELb0ELb0ELb1ELb1ELb1ELb1ELb0EEENS1_21CollectiveEpilogueFwdINS6_IJSA_SC_SB_EEES9_NS_10bfloat16_tESG_Li384ELb0ELb1ELb1ELb1EEENS1_19SingleTileSchedulerILb0ELb1ELb1ELi192EEEEEEEEEvNT_6ParamsE,(.L_x_78 - _ZN7cutlass13device_kernelIN5flash11enable_sm90INS1_16FlashAttnFwdSm90INS1_25CollectiveMainloopFwdSm90ILi2EN4cute5tupleIJNS5_1CILi1EEES8_S8_EEENS6_IJNS7_ILi192EEENS7_ILi128EEENS7_ILi96EEEEEELi96ENS_12float_e4m3_tEfNS_4arch4Sm90ELb1ELb0ELb0ELb0ELb1ELb0ELb0ELb1ELb1ELb1ELb1ELb0EEENS1_21CollectiveEpilogueFwdINS6_IJSA_SC_SB_EEES9_NS_10bfloat16_tESG_Li384ELb0ELb1ELb1ELb1EEENS1_19SingleTileSchedulerILb0ELb1ELb1ELi192EEEEEEEEEvNT_6ParamsE)
        .other          _ZN7cutlass13device_kernelIN5flash11enable_sm90INS1_16FlashAttnFwdSm90INS1_25CollectiveMainloopFwdSm90ILi2EN4cute5tupleIJNS5_1CILi1EEES8_S8_EEENS6_IJNS7_ILi192EEENS7_ILi128EEENS7_ILi96EEEEEELi96ENS_12float_e4m3_tEfNS_4arch4Sm90ELb1ELb0ELb0ELb0ELb1ELb0ELb0ELb1ELb1ELb1ELb1ELb0EEENS1_21CollectiveEpilogueFwdINS6_IJSA_SC_SB_EEES9_NS_10bfloat16_tESG_Li384ELb0ELb1ELb1ELb1EEENS1_19SingleTileSchedulerILb0ELb1ELb1ELi192EEEEEEEEEvNT_6ParamsE,@"STO_CUDA_ENTRY STV_DEFAULT"
_ZN7cutlass13device_kernelIN5flash11enable_sm90INS1_16FlashAttnFwdSm90INS1_25CollectiveMainloopFwdSm90ILi2EN4cute5tupleIJNS5_1CILi1EEES8_S8_EEENS6_IJNS7_ILi192EEENS7_ILi128EEENS7_ILi96EEEEEELi96ENS_12float_e4m3_tEfNS_4arch4Sm90ELb1ELb0ELb0ELb0ELb1ELb0ELb0ELb1ELb1ELb1ELb1ELb0EEENS1_21CollectiveEpilogueFwdINS6_IJSA_SC_SB_EEES9_NS_10bfloat16_tESG_Li384ELb0ELb1ELb1ELb1EEENS1_19SingleTileSchedulerILb0ELb1ELb1ELi192EEEEEEEEEvNT_6ParamsE:
[----:B------:R-:W-:Y:S01]  /*0000*/  LDC R1, c[0x0][0x37c] ;  /* 0x0000df00ff017b82 */ /* 0x000fe20000000800 */
[----:B------:R-:W-:Y:S05]  /*0010*/  EXIT ;  /* 0x000000000000794d */ /* 0x000fea0003800000 */
.L_x_33:
        /* <DEDUP_REMOVED lines=14> */
.L_x_78:


//--------------------- .text._ZN7cutlass13device_kernelIN5flash11enable_sm90INS1_16FlashAttnFwdSm90INS1_25CollectiveMainloopFwdSm90ILi2EN4cute5tupleIJNS5_1CILi1EEES8_S8_EEENS6_IJNS7_ILi192EEENS7_ILi128EEENS7_ILi96EEEEEELi96ENS_12float_e4m3_tEfNS_4arch4Sm90ELb1ELb0ELb0ELb1ELb1ELb0ELb0ELb1ELb1ELb1ELb1ELb0EEENS1_21CollectiveEpilogueFwdINS6_IJSA_SC_SB_EEES9_NS_10bfloat16_tESG_Li384ELb1ELb1ELb1ELb1EEENS1_36VarlenDynamicPersistentTileSchedulerILi192ELi128ELi384ELi128ELb1ELb1ELb1ELb1ELb1ELb1EEEEEEEEEvNT_6ParamsE --------------------------
	.section	.text._ZN7cutlass13device_kernelIN5flash11enable_sm90INS1_16FlashAttnFwdSm90INS1_25CollectiveMainloopFwdSm90ILi2EN4cute5tupleIJNS5_1CILi1EEES8_S8_EEENS6_IJNS7_ILi192EEENS7_ILi128EEENS7_ILi96EEEEEELi96ENS_12float_e4m3_tEfNS_4arch4Sm90ELb1ELb0ELb0ELb1ELb1ELb0ELb0ELb1ELb1ELb1ELb1ELb0EEENS1_21CollectiveEpilogueFwdINS6_IJSA_SC_SB_EEES9_NS_10bfloat16_tESG_Li384ELb1ELb1ELb1ELb1EEENS1_36VarlenDynamicPersistentTileSchedulerILi192ELi128ELi384ELi128ELb1ELb1ELb1ELb1ELb1ELb1EEEEEEEEEvNT_6ParamsE,"ax",@progbits
	.align	128
.text._ZN7cutlass13device_kernelIN5flash11enable_sm90INS1_16FlashAttnFwdSm90INS1_25CollectiveMainloopFwdSm90ILi2EN4cute5tupleIJNS5_1CILi1EEES8_S8_EEENS6_IJNS7_ILi192EEENS7_ILi128EEENS7_ILi96EEEEEELi96ENS_12float_e4m3_tEfNS_4arch4Sm90ELb1ELb0ELb0ELb1ELb1ELb0ELb0ELb1ELb1ELb1ELb1ELb0EEENS1_21CollectiveEpilogueFwdINS6_IJSA_SC_SB_EEES9_NS_10bfloat16_tESG_Li384ELb1ELb1ELb1ELb1EEENS1_36VarlenDynamicPersistentTileSchedulerILi192ELi128ELi384ELi128ELb1ELb1ELb1ELb1ELb1ELb1EEEEEEEEEvNT_6ParamsE:
        .type           _ZN7cutlass13device_kernelIN5flash11enable_sm90INS1_16FlashAttnFwdSm90INS1_25CollectiveMainloopFwdSm90ILi2EN4cute5tupleIJNS5_1CILi1EEES8_S8_EEENS6_IJNS7_ILi192EEENS7_ILi128EEENS7_ILi96EEEEEELi96ENS_12float_e4m3_tEfNS_4arch4Sm90ELb1ELb0ELb0ELb1ELb1ELb0ELb0ELb1ELb1ELb1ELb1ELb0EEENS1_21CollectiveEpilogueFwdINS6_IJSA_SC_SB_EEES9_NS_10bfloat16_tESG_Li384ELb1ELb1ELb1ELb1EEENS1_36VarlenDynamicPersistentTileSchedulerILi192ELi128ELi384ELi128ELb1ELb1ELb1ELb1ELb1ELb1EEEEEEEEEvNT_6ParamsE,@function
        .size           _ZN7cutlass13device_kernelIN5flash11enable_sm90INS1_16FlashAttnFwdSm90INS1_25CollectiveMainloopFwdSm90ILi2EN4cute5tupleIJNS5_1CILi1EEES8_S8_EEENS6_IJNS7_ILi192EEENS7_ILi128EEENS7_ILi96EEEEEELi96ENS_12float_e4m3_tEfNS_4arch4Sm90ELb1ELb0ELb0ELb1ELb1ELb0ELb0ELb1ELb1ELb1ELb1ELb0EEENS1_21CollectiveEpilogueFwdINS6_IJSA_SC_SB_EEES9_NS_10bfloat16_tESG_Li384ELb1ELb1ELb1ELb1EEENS1_36VarlenDynamicPersistentTileSchedulerILi192ELi128ELi384ELi128ELb1ELb1ELb1ELb1ELb1ELb1EEEEEEEEEvNT_6ParamsE,(.L_x_79 - _ZN7cutlass13device_kernelIN5flash11enable_sm90INS1_16FlashAttnFwdSm90INS1_25CollectiveMainloopFwdSm90ILi2EN4cute5tupleIJNS5_1CILi1EEES8_S8_EEENS6_IJNS7_ILi192EEENS7_ILi128EEENS7_ILi96EEEEEELi96ENS_12float_e4m3_tEfNS_4arch4Sm90ELb1ELb0ELb0ELb1ELb1ELb0ELb0ELb1ELb1ELb1ELb1ELb0EEENS1_21CollectiveEpilogueFwdINS6_IJSA_SC_SB_EEES9_NS_10bfloat16_tESG_Li384ELb1ELb1ELb1ELb1EEENS1_36VarlenDynamicPersistentTileSchedulerILi192ELi128ELi384ELi128ELb1ELb1ELb1ELb1ELb1ELb1EEEEEEEEEvNT_6ParamsE)
        .other          _ZN7cutlass13device_kernelIN5flash11enable_sm90INS1_16FlashAttnFwdSm90INS1_25CollectiveMainloopFwdSm90ILi2EN4cute5tupleIJNS5_1CILi1EEES8_S8_EEENS6_IJNS7_ILi192EEENS7_ILi128EEENS7_ILi96EEEEEELi96ENS_12float_e4m3_tEfNS_4arch4Sm90ELb1ELb0ELb0ELb1ELb1ELb0ELb0ELb1ELb1ELb1ELb1ELb0EEENS1_21CollectiveEpilogueFwdINS6_IJSA_SC_SB_EEES9_NS_10bfloat16_tESG_Li384ELb1ELb1ELb1ELb1EEENS1_36VarlenDynamicPersistentTileSchedulerILi192ELi128ELi384ELi128ELb1ELb1ELb1ELb1ELb1ELb1EEEEEEEEEvNT_6ParamsE,@"STO_CUDA_ENTRY STV_DEFAULT"
_ZN7cutlass13device_kernelIN5flash11enable_sm90INS1_16FlashAttnFwdSm90INS1_25CollectiveMainloopFwdSm90ILi2EN4cute5tupleIJNS5_1CILi1EEES8_S8_EEENS6_IJNS7_ILi192EEENS7_ILi128EEENS7_ILi96EEEEEELi96ENS_12float_e4m3_tEfNS_4arch4Sm90ELb1ELb0ELb0ELb1ELb1ELb0ELb0ELb1ELb1ELb1ELb1ELb0EEENS1_21CollectiveEpilogueFwdINS6_IJSA_SC_SB_EEES9_NS_10bfloat16_tESG_Li384ELb1ELb1ELb1ELb1EEENS1_36VarlenDynamicPersistentTileSchedulerILi192ELi128ELi384ELi128ELb1ELb1ELb1ELb1ELb1ELb1EEEEEEEEEvNT_6ParamsE:
[----:B------:R-:W-:Y:S01]  /*0000*/  LDC R1, c[0x0][0x37c] ;  /* 0x0000df00ff017b82 */ /* 0x000fe20000000800 */
[----:B------:R-:W-:Y:S05]  /*0010*/  EXIT ;  /* 0x000000000000794d */ /* 0x000fea0003800000 */
.L_x_34:
        /* <DEDUP_REMOVED lines=14> */
.L_x_79:


//--------------------- .text._ZN7cutlass13device_kernelIN5flash11enable_sm90INS1_16FlashAttnFwdSm90INS1_25CollectiveMainloopFwdSm90ILi2EN4cute5tupleIJNS5_1CILi1EEES8_S8_EEENS6_IJNS7_ILi192EEENS7_ILi128EEENS7_ILi96EEEEEELi96ENS_12float_e4m3_tEfNS_4arch4Sm90ELb1ELb0ELb0ELb1ELb1ELb1ELb0ELb1ELb1ELb1ELb1ELb0EEENS1_21CollectiveEpilogueFwdINS6_IJSA_SC_SB_EEES9_NS_10bfloat16_tESG_Li384ELb1ELb1ELb1ELb1EEENS1_36VarlenDynamicPersistentTileSchedulerILi192ELi128ELi384ELi128ELb1ELb1ELb1ELb1ELb1ELb1EEEEEEEEEvNT_6ParamsE --------------------------
	.section	.text._ZN7cutlass13device_kernelIN5flash11enable_sm90INS1_16FlashAttnFwdSm90INS1_25CollectiveMainloopFwdSm90ILi2EN4cute5tupleIJNS5_1CILi1EEES8_S8_EEENS6_IJNS7_ILi192EEENS7_ILi128EEENS7_ILi96EEEEEELi96ENS_12float_e4m3_tEfNS_4arch4Sm90ELb1ELb0ELb0ELb1ELb1ELb1ELb0ELb1ELb1ELb1ELb1ELb0EEENS1_21CollectiveEpilogueFwdINS6_IJSA_SC_SB_EEES9_NS_10bfloat16_tESG_Li384ELb1ELb1ELb1ELb1EEENS1_36VarlenDynamicPersistentTileSchedulerILi192ELi128ELi384ELi128ELb1ELb1ELb1ELb1ELb1ELb1EEEEEEEEEvNT_6ParamsE,"ax",@progbits
	.align	128
.text._ZN7cutlass13device_kernelIN5flash11enable_sm90INS1_16FlashAttnFwdSm90INS1_25CollectiveMainloopFwdSm90ILi2EN4cute5tupleIJNS5_1CILi1EEES8_S8_EEENS6_IJNS7_ILi192EEENS7_ILi128EEENS7_ILi96EEEEEELi96ENS_12float_e4m3_tEfNS_4arch4Sm90ELb1ELb0ELb0ELb1ELb1ELb1ELb0ELb1ELb1ELb1ELb1ELb0EEENS1_21CollectiveEpilogueFwdINS6_IJSA_SC_SB_EEES9_NS_10bfloat16_tESG_Li384ELb1ELb1ELb1ELb1EEENS1_36VarlenDynamicPersistentTileSchedulerILi192ELi128ELi384ELi128ELb1ELb1ELb1ELb1ELb1ELb1EEEEEEEEEvNT_6ParamsE:
        .type           _ZN7cutlass13device_kernelIN5flash11enable_sm90INS1_16FlashAttnFwdSm90INS1_25CollectiveMainloopFwdSm90ILi2EN4cute5tupleIJNS5_1CILi1EEES8_S8_EEENS6_IJNS7_ILi192EEENS7_ILi128EEENS7_ILi96EEEEEELi96ENS_12float_e4m3_tEfNS_4arch4Sm90ELb1ELb0ELb0ELb1ELb1ELb1ELb0ELb1ELb1ELb1ELb1ELb0EEENS1_21CollectiveEpilogueFwdINS6_IJSA_SC_SB_EEES9_NS_10bfloat16_tESG_Li384ELb1ELb1ELb1ELb1EEENS1_36VarlenDynamicPersistentTileSchedulerILi192ELi128ELi384ELi128ELb1ELb1ELb1ELb1ELb1ELb1EEEEEEEEEvNT_6ParamsE,@function
        .size           _ZN7cutlass13device_kernelIN5flash11enable_sm90INS1_16FlashAttnFwdSm90INS1_25CollectiveMainloopFwdSm90ILi2EN4cute5tupleIJNS5_1CILi1EEES8_S8_EEENS6_IJNS7_ILi192EEENS7_ILi128EEENS7_ILi96EEEEEELi96ENS_12float_e4m3_tEfNS_4arch4Sm90ELb1ELb0ELb0ELb1ELb1ELb1ELb0ELb1ELb1ELb1ELb1ELb0EEENS1_21CollectiveEpilogueFwdINS6_IJSA_SC_SB_EEES9_NS_10bfloat16_tESG_Li384ELb1ELb1ELb1ELb1EEENS1_36VarlenDynamicPersistentTileSchedulerILi192ELi128ELi384ELi128ELb1ELb1ELb1ELb1ELb1ELb1EEEEEEEEEvNT_6ParamsE,(.L_x_80 - _ZN7cutlass13device_kernelIN5flash11enable_sm90INS1_16FlashAttnFwdSm90INS1_25CollectiveMainloopFwdSm90ILi2EN4cute5tupleIJNS5_1CILi1EEES8_S8_EEENS6_IJNS7_ILi192EEENS7_ILi128EEENS7_ILi96EEEEEELi96ENS_12float_e4m3_tEfNS_4arch4Sm90ELb1ELb0ELb0ELb1ELb1ELb1ELb0ELb1ELb1ELb1ELb1ELb0EEENS1_21CollectiveEpilogueFwdINS6_IJSA_SC_SB_EEES9_NS_10bfloat16_tESG_Li384ELb1ELb1ELb1ELb1EEENS1_36VarlenDynamicPersistentTileSchedulerILi192ELi128ELi384ELi128ELb1ELb1ELb1ELb1ELb1ELb1EEEEEEEEEvNT_6ParamsE)
        .other          _ZN7cutlass13device_kernelIN5flash11enable_sm90INS1_16FlashAttnFwdSm90INS1_25CollectiveMainloopFwdSm90ILi2EN4cute5tupleIJNS5_1CILi1EEES8_S8_EEENS6_IJNS7_ILi192EEENS7_ILi128EEENS7_ILi96EEEEEELi96ENS_12float_e4m3_tEfNS_4arch4Sm90ELb1ELb0ELb0ELb1ELb1ELb1ELb0ELb1ELb1ELb1ELb1ELb0EEENS1_21CollectiveEpilogueFwdINS6_IJSA_SC_SB_EEES9_NS_10bfloat16_tESG_Li384ELb1ELb1ELb1ELb1EEENS1_36VarlenDynamicPersistentTileSchedulerILi192ELi128ELi384ELi128ELb1ELb1ELb1ELb1ELb1ELb1EEEEEEEEEvNT_6ParamsE,@"STO_CUDA_ENTRY STV_DEFAULT"
_ZN7cutlass13device_kernelIN5flash11enable_sm90INS1_16FlashAttnFwdSm90INS1_25CollectiveMainloopFwdSm90ILi2EN4cute5tupleIJNS5_1CILi1EEES8_S8_EEENS6_IJNS7_ILi192EEENS7_ILi128EEENS7_ILi96EEEEEELi96ENS_12float_e4m3_tEfNS_4arch4Sm90ELb1ELb0ELb0ELb1ELb1ELb1ELb0ELb1ELb1ELb1ELb1ELb0EEENS1_21CollectiveEpilogueFwdINS6_IJSA_SC_SB_EEES9_NS_10bfloat16_tESG_Li384ELb1ELb1ELb1ELb1EEENS1_36VarlenDynamicPersistentTileSchedulerILi192ELi128ELi384ELi128ELb1ELb1ELb1ELb1ELb1ELb1EEEEEEEEEvNT_6ParamsE:
[----:B------:R-:W-:Y:S01]  /*0000*/  LDC R1, c[0x0][0x37c] ;  /* 0x0000df00ff017b82 */ /* 0x000fe20000000800 */
[----:B------:R-:W-:Y:S05]  /*0010*/  EXIT ;  /* 0x000000000000794d */ /* 0x000fea0003800000 */
.L_x_35:
        /* <DEDUP_REMOVED lines=14> */
.L_x_80:


//--------------------- .text._ZN7cutlass13device_kernelIN5flash11enable_sm90INS1_16FlashAttnFwdSm90INS1_25CollectiveMainloopFwdSm90ILi2EN4cute5tupleIJNS5_1CILi1EEES8_S8_EEENS6_IJNS7_ILi192EEENS7_ILi160EEENS7_ILi64EEEEEELi64ENS_12float_e4m3_tEfNS_4arch4Sm90ELb0ELb0ELb0ELb0ELb1ELb0ELb0ELb1ELb1ELb1ELb1ELb0EEENS1_21CollectiveEpilogueFwdINS6_IJSA_SC_SB_EEES9_NS_10bfloat16_tESG_Li384ELb0ELb1ELb1ELb1EEENS1_19SingleTileSchedulerILb0ELb1ELb1ELi192EEEEEEEEEvNT_6ParamsE --------------------------
	.section	.text._ZN7cutlass13device_kernelIN5flash11enable_sm90INS1_16FlashAttnFwdSm90INS1_25CollectiveMainloopFwdSm90ILi2EN4cute5tupleIJNS5_1CILi1EEES8_S8_EEENS6_IJNS7_ILi192EEENS7_ILi160EEENS7_ILi64EEEEEELi64ENS_12float_e4m3_tEfNS_4arch4Sm90ELb0ELb0ELb0ELb0ELb1ELb0ELb0ELb1ELb1ELb1ELb1ELb0EEENS1_21CollectiveEpilogueFwdINS6_IJSA_SC_SB_EEES9_NS_10bfloat16_tESG_Li384ELb0ELb1ELb1ELb1EEENS1_19SingleTileSchedulerILb0ELb1ELb1ELi192EEEEEEEEEvNT_6ParamsE,"ax",@progbits
	.align	128
.text._ZN7cutlass13device_kernelIN5flash11enable_sm90INS1_16FlashAttnFwdSm90INS1_25CollectiveMainloopFwdSm90ILi2EN4cute5tupleIJNS5_1CILi1EEES8_S8_EEENS6_IJNS7_ILi192EEENS7_ILi160EEENS7_ILi64EEEEEELi64ENS_12float_e4m3_tEfNS_4arch4Sm90ELb0ELb0ELb0ELb0ELb1ELb0ELb0ELb1ELb1ELb1ELb1ELb0EEENS1_21CollectiveEpilogueFwdINS6_IJSA_SC_SB_EEES9_NS_10bfloat16_tESG_Li384ELb0ELb1ELb1ELb1EEENS1_19SingleTileSchedulerILb0ELb1ELb1ELi192EEEEEEEEEvNT_6ParamsE:
        .type           _ZN7cutlass13device_kernelIN5flash11enable_sm90INS1_16FlashAttnFwdSm90INS1_25CollectiveMainloopFwdSm90ILi2EN4cute5tupleIJNS5_1CILi1EEES8_S8_EEENS6_IJNS7_ILi192EEENS7_ILi160EEENS7_ILi64EEEEEELi64ENS_12float_e4m3_tEfNS_4arch4Sm90ELb0ELb0ELb0ELb0ELb1ELb0ELb0ELb1ELb1ELb1ELb1ELb0EEENS1_21CollectiveEpilogueFwdINS6_IJSA_SC_SB_EEES9_NS_10bfloat16_tESG_Li384ELb0ELb1ELb1ELb1EEENS1_19SingleTileSchedulerILb0ELb1ELb1ELi192EEEEEEEEEvNT_6ParamsE,@function
        .size           _ZN7cutlass13device_kernelIN5flash11enable_sm90INS1_16FlashAttnFwdSm90INS1_25CollectiveMainloopFwdSm90ILi2EN4cute5tupleIJNS5_1CILi1EEES8_S8_EEENS6_IJNS7_ILi192EEENS7_ILi160EEENS7_ILi64EEEEEELi64ENS_12float_e4m3_tEfNS_4arch4Sm90ELb0ELb0ELb0ELb0ELb1ELb0ELb0ELb1ELb1ELb1ELb1ELb0EEENS1_21CollectiveEpilogueFwdINS6_IJSA_SC_SB_EEES9_NS_10bfloat16_tESG_Li384ELb0ELb1ELb1ELb1EEENS1_19SingleTileSchedulerILb0ELb1ELb1ELi192EEEEEEEEEvNT_6ParamsE,(.L_x_81 - _ZN7cutlass13device_kernelIN5flash11enable_sm90INS1_16FlashAttnFwdSm90INS1_25CollectiveMainloopFwdSm90ILi2EN4cute5tupleIJNS5_1CILi1EEES8_S8_EEENS6_IJNS7_ILi192EEENS7_ILi160EEENS7_ILi64EEEEEELi64ENS_12float_e4m3_tEfNS_4arch4Sm90ELb0ELb0ELb0ELb0ELb1ELb0ELb0ELb1ELb1ELb1ELb1ELb0EEENS1_21CollectiveEpilogueFwdINS6_IJSA_SC_SB_EEES9_NS_10bfloat16_tESG_Li384ELb0ELb1ELb1ELb1EEENS1_19SingleTileSchedulerILb0ELb1ELb1ELi192EEEEEEEEEvNT_6ParamsE)
        .other          _ZN7cutlass13device_kernelIN5flash11enable_sm90INS1_16FlashAttnFwdSm90INS1_25CollectiveMainloopFwdSm90ILi2EN4cute5tupleIJNS5_1CILi1EEES8_S8_EEENS6_IJNS7_ILi192EEENS7_ILi160EEENS7_ILi64EEEEEELi64ENS_12float_e4m3_tEfNS_4arch4Sm90ELb0ELb0ELb0ELb0ELb1ELb0ELb0ELb1ELb1ELb1ELb1ELb0EEENS1_21CollectiveEpilogueFwdINS6_IJSA_SC_SB_EEES9_NS_10bfloat16_tESG_Li384ELb0ELb1ELb1ELb1EEENS1_19SingleTileSchedulerILb0ELb1ELb1ELi192EEEEEEEEEvNT_6ParamsE,@"STO_CUDA_ENTRY STV_DEFAULT"
_ZN7cutlass13device_kernelIN5flash11enable_sm90INS1_16FlashAttnFwdSm90INS1_25CollectiveMainloopFwdSm90ILi2EN4cute5tupleIJNS5_1CILi1EEES8_S8_EEENS6_IJNS7_ILi192EEENS7_ILi160EEENS7_ILi64EEEEEELi64ENS_12float_e4m3_tEfNS_4arch4Sm90ELb0ELb0ELb0ELb0ELb1ELb0ELb0ELb1ELb1ELb1ELb1ELb0EEENS1_21CollectiveEpilogueFwdINS6_IJSA_SC_SB_EEES9_NS_10bfloat16_tESG_Li384ELb0ELb1ELb1ELb1EEENS1_19SingleTileSchedulerILb0ELb1ELb1ELi192EEEEEEEEEvNT_6ParamsE:
[----:B------:R-:W-:Y:S01]  /*0000*/  LDC R1, c[0x0][0x37c] ;  /* 0x0000df00ff017b82 */ /* 0x000fe20000000800 */
[----:B------:R-:W-:Y:S05]  /*0010*/  EXIT ;  /* 0x000000000000794d */ /* 0x000fea0003800000 */
.L_x_36:
        /* <DEDUP_REMOVED lines=14> */
.L_x_81:


//--------------------- .text._ZN7cutlass13device_kernelIN5flash11enable_sm90INS1_16FlashAttnFwdSm90INS1_25CollectiveMainloopFwdSm90ILi2EN4cute5tupleIJNS5_1CILi1EEES8_S8_EEENS6_IJNS7_ILi192EEENS7_ILi160EEENS7_ILi64EEEEEELi64ENS_12float_e4m3_tEfNS_4arch4Sm90ELb0ELb0ELb0ELb1ELb1ELb0ELb0ELb1ELb1ELb1ELb1ELb0EEENS1_21CollectiveEpilogueFwdINS6_IJSA_SC_SB_EEES9_NS_10bfloat16_tESG_Li384ELb1ELb1ELb1ELb1EEENS1_36VarlenDynamicPersistentTileSchedulerILi192ELi160ELi384ELi128ELb1ELb1ELb1ELb0ELb1ELb1EEEEEEEEEvNT_6ParamsE --------------------------
	.section	.text._ZN7cutlass13device_kernelIN5flash11enable_sm90INS1_16FlashAttnFwdSm90INS1_25CollectiveMainloopFwdSm90ILi2EN4cute5tupleIJNS5_1CILi1EEES8_S8_EEENS6_IJNS7_ILi192EEENS7_ILi160EEENS7_ILi64EEEEEELi64ENS_12float_e4m3_tEfNS_4arch4Sm90ELb0ELb0ELb0ELb1ELb1ELb0ELb0ELb1ELb1ELb1ELb1ELb0EEENS1_21CollectiveEpilogueFwdINS6_IJSA_SC_SB_EEES9_NS_10bfloat16_tESG_Li384ELb1ELb1ELb1ELb1EEENS1_36VarlenDynamicPersistentTileSchedulerILi192ELi160ELi384ELi128ELb1ELb1ELb1ELb0ELb1ELb1EEEEEEEEEvNT_6ParamsE,"ax",@progbits
	.align	128
.text._ZN7cutlass13device_kernelIN5flash11enable_sm90INS1_16FlashAttnFwdSm90INS1_25CollectiveMainloopFwdSm90ILi2EN4cute5tupleIJNS5_1CILi1EEES8_S8_EEENS6_IJNS7_ILi192EEENS7_ILi160EEENS7_ILi64EEEEEELi64ENS_12float_e4m3_tEfNS_4arch4Sm90ELb0ELb0ELb0ELb1ELb1ELb0ELb0ELb1ELb1ELb1ELb1ELb0EEENS1_21CollectiveEpilogueFwdINS6_IJSA_SC_SB_EEES9_NS_10bfloat16_tESG_Li384ELb1ELb1ELb1ELb1EEENS1_36VarlenDynamicPersistentTileSchedulerILi192ELi160ELi384ELi128ELb1ELb1ELb1ELb0ELb1ELb1EEEEEEEEEvNT_6ParamsE:
        .type           _ZN7cutlass13device_kernelIN5flash11enable_sm90INS1_16FlashAttnFwdSm90INS1_25CollectiveMainloopFwdSm90ILi2EN4cute5tupleIJNS5_1CILi1EEES8_S8_EEENS6_IJNS7_ILi192EEENS7_ILi160EEENS7_ILi64EEEEEELi64ENS_12float_e4m3_tEfNS_4arch4Sm90ELb0ELb0ELb0ELb1ELb1ELb0ELb0ELb1ELb1ELb1ELb1ELb0EEENS1_21CollectiveEpilogueFwdINS6_IJSA_SC_SB_EEES9_NS_10bfloat16_tESG_Li384ELb1ELb1ELb1ELb1EEENS1_36VarlenDynamicPersistentTileSchedulerILi192ELi160ELi384ELi128ELb1ELb1ELb1ELb0ELb1ELb1EEEEEEEEEvNT_6ParamsE,@function
        .size           _ZN7cutlass13device_kernelIN5flash11enable_sm90INS1_16FlashAttnFwdSm90INS1_25CollectiveMainloopFwdSm90ILi2EN4cute5tupleIJNS5_1CILi1EEES8_S8_EEENS6_IJNS7_ILi192EEENS7_ILi160EEENS7_ILi64EEEEEELi64ENS_12float_e4m3_tEfNS_4arch4Sm90ELb0ELb0ELb0ELb1ELb1ELb0ELb0ELb1ELb1ELb1ELb1ELb0EEENS1_21CollectiveEpilogueFwdINS6_IJSA_SC_SB_EEES9_NS_10bfloat16_tESG_Li384ELb1ELb1ELb1ELb1EEENS1_36VarlenDynamicPersistentTileSchedulerILi192ELi160ELi384ELi128ELb1ELb1ELb1ELb0ELb1ELb1EEEEEEEEEvNT_6ParamsE,(.L_x_82 - _ZN7cutlass13device_kernelIN5flash11enable_sm90INS1_16FlashAttnFwdSm90INS1_25CollectiveMainloopFwdSm90ILi2EN4cute5tupleIJNS5_1CILi1EEES8_S8_EEENS6_IJNS7_ILi192EEENS7_ILi160EEENS7_ILi64EEEEEELi64ENS_12float_e4m3_tEfNS_4arch4Sm90ELb0ELb0ELb0ELb1ELb1ELb0ELb0ELb1ELb1ELb1ELb1ELb0EEENS1_21CollectiveEpilogueFwdINS6_IJSA_SC_SB_EEES9_NS_10bfloat16_tESG_Li384ELb1ELb1ELb1ELb1EEENS1_36VarlenDynamicPersistentTileSchedulerILi192ELi160ELi384ELi128ELb1ELb1ELb1ELb0ELb1ELb1EEEEEEEEEvNT_6ParamsE)
        .other          _ZN7cutlass13device_kernelIN5flash11enable_sm90INS1_16FlashAttnFwdSm90INS1_25CollectiveMainloopFwdSm90ILi2EN4cute5tupleIJNS5_1CILi1EEES8_S8_EEENS6_IJNS7_ILi192EEENS7_ILi160EEENS7_ILi64EEEEEELi64ENS_12float_e4m3_tEfNS_4arch4Sm90ELb0ELb0ELb0ELb1ELb1ELb0ELb0ELb1ELb1ELb1ELb1ELb0EEENS1_21CollectiveEpilogueFwdINS6_IJSA_SC_SB_EEES9_NS_10bfloat16_tESG_Li384ELb1ELb1ELb1ELb1EEENS1_36VarlenDynamicPersistentTileSchedulerILi192ELi160ELi384ELi128ELb1ELb1ELb1ELb0ELb1ELb1EEEEEEEEEvNT_6ParamsE,@"STO_CUDA_ENTRY STV_DEFAULT"
_ZN7cutlass13device_kernelIN5flash11enable_sm90INS1_16FlashAttnFwdSm90INS1_25CollectiveMainloopFwdSm90ILi2EN4cute5tupleIJNS5_1CILi1EEES8_S8_EEENS6_IJNS7_ILi192EEENS7_ILi160EEENS7_ILi64EEEEEELi64ENS_12float_e4m3_tEfNS_4arch4Sm90ELb0ELb0ELb0ELb1ELb1ELb0ELb0ELb1ELb1ELb1ELb1ELb0EEENS1_21CollectiveEpilogueFwdINS6_IJSA_SC_SB_EEES9_NS_10bfloat16_tESG_Li384ELb1ELb1ELb1ELb1EEENS1_36VarlenDynamicPersistentTileSchedulerILi192ELi160ELi384ELi128ELb1ELb1ELb1ELb0ELb1ELb1EEEEEEEEEvNT_6ParamsE:
[----:B------:R-:W-:Y:S01]  /*0000*/  LDC R1, c[0x0][0x37c] ;  /* 0x0000df00ff017b82 */ /* 0x000fe20000000800 */
[----:B------:R-:W-:Y:S05]  /*0010*/  EXIT ;  /* 0x000000000000794d */ /* 0x000fea0003800000 */
.L_x_37:
        /* <DEDUP_REMOVED lines=14> */
.L_x_82:


//--------------------- .text._ZN7cutlass13device_kernelIN5flash11enable_sm90INS1_16FlashAttnFwdSm90INS1_25CollectiveMainloopFwdSm90ILi2EN4cute5tupleIJNS5_1CILi1EEES8_S8_EEENS6_IJNS7_ILi192EEENS7_ILi160EEENS7_ILi64EEEEEELi64ENS_12float_e4m3_tEfNS_4arch4Sm90ELb0ELb0ELb0ELb1ELb1ELb1ELb0ELb1ELb1ELb1ELb1ELb0EEENS1_21CollectiveEpilogueFwdINS6_IJSA_SC_SB_EEES9_NS_10bfloat16_tESG_Li384ELb1ELb1ELb1ELb1EEENS1_36VarlenDynamicPersistentTileSchedulerILi192ELi160ELi384ELi128ELb1ELb1ELb1ELb0ELb1ELb1EEEEEEEEEvNT_6ParamsE --------------------------
	.section	.text._ZN7cutlass13device_kernelIN5flash11enable_sm90INS1_16FlashAttnFwdSm90INS1_25CollectiveMainloopFwdSm90ILi2EN4cute5tupleIJNS5_1CILi1EEES8_S8_EEENS6_IJNS7_ILi192EEENS7_ILi160EEENS7_ILi64EEEEEELi64ENS_12float_e4m3_tEfNS_4arch4Sm90ELb0ELb0ELb0ELb1ELb1ELb1ELb0ELb1ELb1ELb1ELb1ELb0EEENS1_21CollectiveEpilogueFwdINS6_IJSA_SC_SB_EEES9_NS_10bfloat16_tESG_Li384ELb1ELb1ELb1ELb1EEENS1_36VarlenDynamicPersistentTileSchedulerILi192ELi160ELi384ELi128ELb1ELb1ELb1ELb0ELb1ELb1EEEEEEEEEvNT_6ParamsE,"ax",@progbits
	.align	128
.text._ZN7cutlass13device_kernelIN5flash11enable_sm90INS1_16FlashAttnFwdSm90INS1_25CollectiveMainloopFwdSm90ILi2EN4cute5tupleIJNS5_1CILi1EEES8_S8_EEENS6_IJNS7_ILi192EEENS7_ILi160EEENS7_ILi64EEEEEELi64ENS_12float_e4m3_tEfNS_4arch4Sm90ELb0ELb0ELb0ELb1ELb1ELb1ELb0ELb1ELb1ELb1ELb1ELb0EEENS1_21CollectiveEpilogueFwdINS6_IJSA_SC_SB_EEES9_NS_10bfloat16_tESG_Li384ELb1ELb1ELb1ELb1EEENS1_36VarlenDynamicPersistentTileSchedulerILi192ELi160ELi384ELi128ELb1ELb1ELb1ELb0ELb1ELb1EEEEEEEEEvNT_6ParamsE:
        .type           _ZN7cutlass13device_kernelIN5flash11enable_sm90INS1_16FlashAttnFwdSm90INS1_25CollectiveMainloopFwdSm90ILi2EN4cute5tupleIJNS5_1CILi1EEES8_S8_EEENS6_IJNS7_ILi192EEENS7_ILi160EEENS7_ILi64EEEEEELi64ENS_12float_e4m3_tEfNS_4arch4Sm90ELb0ELb0ELb0ELb1ELb1ELb1ELb0ELb1ELb1ELb1ELb1ELb0EEENS1_21CollectiveEpilogueFwdINS6_IJSA_SC_SB_EEES9_NS_10bfloat16_tESG_Li384ELb1ELb1ELb1ELb1EEENS1_36VarlenDynamicPersistentTileSchedulerILi192ELi160ELi384ELi128ELb1ELb1ELb1ELb0ELb1ELb1EEEEEEEEEvNT_6ParamsE,@function
        .size           _ZN7cutlass13device_kernelIN5flash11enable_sm90INS1_16FlashAttnFwdSm90INS1_25CollectiveMainloopFwdSm90ILi2EN4cute5tupleIJNS5_1CILi1EEES8_S8_EEENS6_IJNS7_ILi192EEENS7_ILi160EEENS7_ILi64EEEEEELi64ENS_12float_e4m3_tEfNS_4arch4Sm90ELb0ELb0ELb0ELb1ELb1ELb1ELb0ELb1ELb1ELb1ELb1ELb0EEENS1_21CollectiveEpilogueFwdINS6_IJSA_SC_SB_EEES9_NS_10bfloat16_tESG_Li384ELb1ELb1ELb1ELb1EEENS1_36VarlenDynamicPersistentTileSchedulerILi192ELi160ELi384ELi128ELb1ELb1ELb1ELb0ELb1ELb1EEEEEEEEEvNT_6ParamsE,(.L_x_83 - _ZN7cutlass13device_kernelIN5flash11enable_sm90INS1_16FlashAttnFwdSm90INS1_25CollectiveMainloopFwdSm90ILi2EN4cute5tupleIJNS5_1CILi1EEES8_S8_EEENS6_IJNS7_ILi192EEENS7_ILi160EEENS7_ILi64EEEEEELi64ENS_12float_e4m3_tEfNS_4arch4Sm90ELb0ELb0ELb0ELb1ELb1ELb1ELb0ELb1ELb1ELb1ELb1ELb0EEENS1_21CollectiveEpilogueFwdINS6_IJSA_SC_SB_EEES9_NS_10bfloat16_tESG_Li384ELb1ELb1ELb1ELb1EEENS1_36VarlenDynamicPersistentTileSchedulerILi192ELi160ELi384ELi128ELb1ELb1ELb1ELb0ELb1ELb1EEEEEEEEEvNT_6ParamsE)
        .other          _ZN7cutlass13device_kernelIN5flash11enable_sm90INS1_16FlashAttnFwdSm90INS1_25CollectiveMainloopFwdSm90ILi2EN4cute5tupleIJNS5_1CILi1EEES8_S8_EEENS6_IJNS7_ILi192EEENS7_ILi160EEENS7_ILi64EEEEEELi64ENS_12float_e4m3_tEfNS_4arch4Sm90ELb0ELb0ELb0ELb1ELb1ELb1ELb0ELb1ELb1ELb1ELb1ELb0EEENS1_21CollectiveEpilogueFwdINS6_IJSA_SC_SB_EEES9_NS_10bfloat16_tESG_Li384ELb1ELb1ELb1ELb1EEENS1_36VarlenDynamicPersistentTileSchedulerILi192ELi160ELi384ELi128ELb1ELb1ELb1ELb0ELb1ELb1EEEEEEEEEvNT_6ParamsE,@"STO_CUDA_ENTRY STV_DEFAULT"
_ZN7cutlass13device_kernelIN5flash11enable_sm90INS1_16FlashAttnFwdSm90INS1_25CollectiveMainloopFwdSm90ILi2EN4cute5tupleIJNS5_1CILi1EEES8_S8_EEENS6_IJNS7_ILi192EEENS7_ILi160EEENS7_ILi64EEEEEELi64ENS_12float_e4m3_tEfNS_4arch4Sm90ELb0ELb0ELb0ELb1ELb1ELb1ELb0ELb1ELb1ELb1ELb1ELb0EEENS1_21CollectiveEpilogueFwdINS6_IJSA_SC_SB_EEES9_NS_10bfloat16_tESG_Li384ELb1ELb1ELb1ELb1EEENS1_36VarlenDynamicPersistentTileSchedulerILi192ELi160ELi384ELi128ELb1ELb1ELb1ELb0ELb1ELb1EEEEEEEEEvNT_6ParamsE:
[----:B------:R-:W-:Y:S01]  /*0000*/  LDC R1, c[0x0][0x37c] ;  /* 0x0000df00ff017b82 */ /* 0x000fe20000000800 */
[----:B------:R-:W-:Y:S05]  /*0010*/  EXIT ;  /* 0x000000000000794d */ /* 0x000fea0003800000 */
.L_x_38:
        /* <DEDUP_REMOVED lines=14> */
.L_x_83:


//--------------------- .text._ZN7cutlass13device_kernelIN5flash11enable_sm90INS1_16FlashAttnFwdSm90INS1_25CollectiveMainloopFwdSm90ILi2EN4cute5tupleIJNS5_1CILi1EEES8_S8_EEENS6_IJNS7_ILi192EEENS7_ILi160EEENS7_ILi64EEEEEELi64ENS_12float_e4m3_tEfNS_4arch4Sm90ELb0ELb1ELb0ELb0ELb1ELb0ELb0ELb1ELb1ELb1ELb1ELb0EEENS1_21CollectiveEpilogueFwdINS6_IJSA_SC_SB_EEES9_NS_10bfloat16_tESG_Li384ELb0ELb1ELb1ELb1EEENS1_19SingleTileSchedulerILb0ELb1ELb1ELi192EEEEEEEEEvNT_6ParamsE --------------------------
	.section	.text._ZN7cutlass13device_kernelIN5flash11enable_sm90INS1_16FlashAttnFwdSm90INS1_25CollectiveMainloopFwdSm90ILi2EN4cute5tupleIJNS5_1CILi1EEES8_S8_EEENS6_IJNS7_ILi192EEENS7_ILi160EEENS7_ILi64EEEEEELi64ENS_12float_e4m3_tEfNS_4arch4Sm90ELb0ELb1ELb0ELb0ELb1ELb0ELb0ELb1ELb1ELb1ELb1ELb0EEENS1_21CollectiveEpilogueFwdINS6_IJSA_SC_SB_EEES9_NS_10bfloat16_tESG_Li384ELb0ELb1ELb1ELb1EEENS1_19SingleTileSchedulerILb0ELb1ELb1ELi192EEEEEEEEEvNT_6ParamsE,"ax",@progbits
	.align	128
.text._ZN7cutlass13device_kernelIN5flash11enable_sm90INS1_16FlashAttnFwdSm90INS1_25CollectiveMainloopFwdSm90ILi2EN4cute5tupleIJNS5_1CILi1EEES8_S8_EEENS6_IJNS7_ILi192EEENS7_ILi160EEENS7_ILi64EEEEEELi64ENS_12float_e4m3_tEfNS_4arch4Sm90ELb0ELb1ELb0ELb0ELb1ELb0ELb0ELb1ELb1ELb1ELb1ELb0EEENS1_21CollectiveEpilogueFwdINS6_IJSA_SC_SB_EEES9_NS_10bfloat16_tESG_Li384ELb0ELb1ELb1ELb1EEENS1_19SingleTileSchedulerILb0ELb1ELb1ELi192EEEEEEEEEvNT_6ParamsE:
        .type           _ZN7cutlass13device_kernelIN5flash11enable_sm90INS1_16FlashAttnFwdSm90INS1_25CollectiveMainloopFwdSm90ILi2EN4cute5tupleIJNS5_1CILi1EEES8_S8_EEENS6_IJNS7_ILi192EEENS7_ILi160EEENS7_ILi64EEEEEELi64ENS_12float_e4m3_tEfNS_4arch4Sm90ELb0ELb1ELb0ELb0ELb1ELb0ELb0ELb1ELb1ELb1ELb1ELb0EEENS1_21CollectiveEpilogueFwdINS6_IJSA_SC_SB_EEES9_NS_10bfloat16_tESG_Li384ELb0ELb1ELb1ELb1EEENS1_19SingleTileSchedulerILb0ELb1ELb1ELi192EEEEEEEEEvNT_6ParamsE,@function
        .size           _ZN7cutlass13device_kernelIN5flash11enable_sm90INS1_16FlashAttnFwdSm90INS1_25CollectiveMainloopFwdSm90ILi2EN4cute5tupleIJNS5_1CILi1EEES8_S8_EEENS6_IJNS7_ILi192EEENS7_ILi160EEENS7_ILi64EEEEEELi64ENS_12float_e4m3_tEfNS_4arch4Sm90ELb0ELb1ELb0ELb0ELb1ELb0ELb0ELb1ELb1ELb1ELb1ELb0EEENS1_21CollectiveEpilogueFwdINS6_IJSA_SC_SB_EEES9_NS_10bfloat16_tESG_Li384ELb0ELb1ELb1ELb1EEENS1_19SingleTileSchedulerILb0ELb1ELb1ELi192EEEEEEEEEvNT_6ParamsE,(.L_x_84 - _ZN7cutlass13device_kernelIN5flash11enable_sm90INS1_16FlashAttnFwdSm90INS1_25CollectiveMainloopFwdSm90ILi2EN4cute5tupleIJNS5_1CILi1EEES8_S8_EEENS6_IJNS7_ILi192EEENS7_ILi160EEENS7_ILi64EEEEEELi64ENS_12float_e4m3_tEfNS_4arch4Sm90ELb0ELb1ELb0ELb0ELb1ELb0ELb0ELb1ELb1ELb1ELb1ELb0EEENS1_21CollectiveEpilogueFwdINS6_IJSA_SC_SB_EEES9_NS_10bfloat16_tESG_Li384ELb0ELb1ELb1ELb1EEENS1_19SingleTileSchedulerILb0ELb1ELb1ELi192EEEEEEEEEvNT_6ParamsE)
        .other          _ZN7cutlass13device_kernelIN5flash11enable_sm90INS1_16FlashAttnFwdSm90INS1_25CollectiveMainloopFwdSm90ILi2EN4cute5tupleIJNS5_1CILi1EEES8_S8_EEENS6_IJNS7_ILi192EEENS7_ILi160EEENS7_ILi64EEEEEELi64ENS_12float_e4m3_tEfNS_4arch4Sm90ELb0ELb1ELb0ELb0ELb1ELb0ELb0ELb1ELb1ELb1ELb1ELb0EEENS1_21CollectiveEpilogueFwdINS6_IJSA_SC_SB_EEES9_NS_10bfloat16_tESG_Li384ELb0ELb1ELb1ELb1EEENS1_19SingleTileSchedulerILb0ELb1ELb1ELi192EEEEEEEEEvNT_6ParamsE,@"STO_CUDA_ENTRY STV_DEFAULT"
_ZN7cutlass13device_kernelIN5flash11enable_sm90INS1_16FlashAttnFwdSm90INS1_25CollectiveMainloopFwdSm90ILi2EN4cute5tupleIJNS5_1CILi1EEES8_S8_EEENS6_IJNS7_ILi192EEENS7_ILi160EEENS7_ILi64EEEEEELi64ENS_12float_e4m3_tEfNS_4arch4Sm90ELb0ELb1ELb0ELb0ELb1ELb0ELb0ELb1ELb1ELb1ELb1ELb0EEENS1_21CollectiveEpilogueFwdINS6_IJSA_SC_SB_EEES9_NS_10bfloat16_tESG_Li384ELb0ELb1ELb1ELb1EEENS1_19SingleTileSchedulerILb0ELb1ELb1ELi192EEEEEEEEEvNT_6ParamsE:
[----:B------:R-:W-:Y:S01]  /*0000*/  LDC R1, c[0x0][0x37c] ;  /* 0x0000df00ff017b82 */ /* 0x000fe20000000800 */
[----:B------:R-:W-:Y:S05]  /*0010*/  EXIT ;  /* 0x000000000000794d */ /* 0x000fea0003800000 */
.L_x_39:
        /* <DEDUP_REMOVED lines=14> */
.L_x_84:


//--------------------- .text._ZN7cutlass13device_kernelIN5flash11enable_sm90INS1_16FlashAttnFwdSm90INS1_25CollectiveMainloopFwdSm90ILi2EN4cute5tupleIJNS5_1CILi1EEES8_S8_EEENS6_IJNS7_ILi192EEENS7_ILi160EEENS7_ILi64EEEEEELi64ENS_12float_e4m3_tEfNS_4arch4Sm90ELb0ELb1ELb0ELb1ELb1ELb0ELb0ELb1ELb1ELb1ELb1ELb0EEENS1_21CollectiveEpilogueFwdINS6_IJSA_SC_SB_EEES9_NS_10bfloat16_tESG_Li384ELb1ELb1ELb1ELb1EEENS1_36VarlenDynamicPersistentTileSchedulerILi192ELi160ELi384ELi128ELb1ELb1ELb1ELb1ELb0ELb1EEEEEEEEEvNT_6ParamsE --------------------------
	.section	.text._ZN7cutlass13device_kernelIN5flash11enable_sm90INS1_16FlashAttnFwdSm90INS1_25CollectiveMainloopFwdSm90ILi2EN4cute5tupleIJNS5_1CILi1EEES8_S8_EEENS6_IJNS7_ILi192EEENS7_ILi160EEENS7_ILi64EEEEEELi64ENS_12float_e4m3_tEfNS_4arch4Sm90ELb0ELb1ELb0ELb1ELb1ELb0ELb0ELb1ELb1ELb1ELb1ELb0EEENS1_21CollectiveEpilogueFwdINS6_IJSA_SC_SB_EEES9_NS_10bfloat16_tESG_Li384ELb1ELb1ELb1ELb1EEENS1_36VarlenDynamicPersistentTileSchedulerILi192ELi160ELi384ELi128ELb1ELb1ELb1ELb1ELb0ELb1EEEEEEEEEvNT_6ParamsE,"ax",@progbits
	.align	128
.text._ZN7cutlass13device_kernelIN5flash11enable_sm90INS1_16FlashAttnFwdSm90INS1_25CollectiveMainloopFwdSm90ILi2EN4cute5tupleIJNS5_1CILi1EEES8_S8_EEENS6_IJNS7_ILi192EEENS7_ILi160EEENS7_ILi64EEEEEELi64ENS_12float_e4m3_tEfNS_4arch4Sm90ELb0ELb1ELb0ELb1ELb1ELb0ELb0ELb1ELb1ELb1ELb1ELb0EEENS1_21CollectiveEpilogueFwdINS6_IJSA_SC_SB_EEES9_NS_10bfloat16_tESG_Li384ELb1ELb1ELb1ELb1EEENS1_36VarlenDynamicPersistentTileSchedulerILi192ELi160ELi384ELi128ELb1ELb1ELb1ELb1ELb0ELb1EEEEEEEEEvNT_6ParamsE:
        .type           _ZN7cutlass13device_kernelIN5flash11enable_sm90INS1_16FlashAttnFwdSm90INS1_25CollectiveMainloopFwdSm90ILi2EN4cute5tupleIJNS5_1CILi1EEES8_S8_EEENS6_IJNS7_ILi192EEENS7_ILi160EEENS7_ILi64EEEEEELi64ENS_12float_e4m3_tEfNS_4arch4Sm90ELb0ELb1ELb0ELb1ELb1ELb0ELb0ELb1ELb1ELb1ELb1ELb0EEENS1_21CollectiveEpilogueFwdINS6_IJSA_SC_SB_EEES9_NS_10bfloat16_tESG_Li384ELb1ELb1ELb1ELb1EEENS1_36VarlenDynamicPersistentTileSchedulerILi192ELi160ELi384ELi128ELb1ELb1ELb1ELb1ELb0ELb1EEEEEEEEEvNT_6ParamsE,@function
        .size           _ZN7cutlass13device_kernelIN5flash11enable_sm90INS1_16FlashAttnFwdSm90INS1_25CollectiveMainloopFwdSm90ILi2EN4cute5tupleIJNS5_1CILi1EEES8_S8_EEENS6_IJNS7_ILi192EEENS7_ILi160EEENS7_ILi64EEEEEELi64ENS_12float_e4m3_tEfNS_4arch4Sm90ELb0ELb1ELb0ELb1ELb1ELb0ELb0ELb1ELb1ELb1ELb1ELb0EEENS1_21CollectiveEpilogueFwdINS6_IJSA_SC_SB_EEES9_NS_10bfloat16_tESG_Li384ELb1ELb1ELb1ELb1EEENS1_36VarlenDynamicPersistentTileSchedulerILi192ELi160ELi384ELi128ELb1ELb1ELb1ELb1ELb0ELb1EEEEEEEEEvNT_6ParamsE,(.L_x_85 - _ZN7cutlass13device_kernelIN5flash11enable_sm90INS1_16FlashAttnFwdSm90INS1_25CollectiveMainloopFwdSm90ILi2EN4cute5tupleIJNS5_1CILi1EEES8_S8_EEENS6_IJNS7_ILi192EEENS7_ILi160EEENS7_ILi64EEEEEELi64ENS_12float_e4m3_tEfNS_4arch4Sm90ELb0ELb1ELb0ELb1ELb1ELb0ELb0ELb1ELb1ELb1ELb1ELb0EEENS1_21CollectiveEpilogueFwdINS6_IJSA_SC_SB_EEES9_NS_10bfloat16_tESG_Li384ELb1ELb1ELb1ELb1EEENS1_36VarlenDynamicPersistentTileSchedulerILi192ELi160ELi384ELi128ELb1ELb1ELb1ELb1ELb0ELb1EEEEEEEEEvNT_6ParamsE)
        .other          _ZN7cutlass13device_kernelIN5flash11enable_sm90INS1_16FlashAttnFwdSm90INS1_25CollectiveMainloopFwdSm90ILi2EN4cute5tupleIJNS5_1CILi1EEES8_S8_EEENS6_IJNS7_ILi192EEENS7_ILi160EEENS7_ILi64EEEEEELi64ENS_12float_e4m3_tEfNS_4arch4Sm90ELb0ELb1ELb0ELb1ELb1ELb0ELb0ELb1ELb1ELb1ELb1ELb0EEENS1_21CollectiveEpilogueFwdINS6_IJSA_SC_SB_EEES9_NS_10bfloat16_tESG_Li384ELb1ELb1ELb1ELb1EEENS1_36VarlenDynamicPersistentTileSchedulerILi192ELi160ELi384ELi128ELb1ELb1ELb1ELb1ELb0ELb1EEEEEEEEEvNT_6ParamsE,@"STO_CUDA_ENTRY STV_DEFAULT"
_ZN7cutlass13device_kernelIN5flash11enable_sm90INS1_16FlashAttnFwdSm90INS1_25CollectiveMainloopFwdSm90ILi2EN4cute5tupleIJNS5_1CILi1EEES8_S8_EEENS6_IJNS7_ILi192EEENS7_ILi160EEENS7_ILi64EEEEEELi64ENS_12float_e4m3_tEfNS_4arch4Sm90ELb0ELb1ELb0ELb1ELb1ELb0ELb0ELb1ELb1ELb1ELb1ELb0EEENS1_21CollectiveEpilogueFwdINS6_IJSA_SC_SB_EEES9_NS_10bfloat16_tESG_Li384ELb1ELb1ELb1ELb1EEENS1_36VarlenDynamicPersistentTileSchedulerILi192ELi160ELi384ELi128ELb1ELb1ELb1ELb1ELb0ELb1EEEEEEEEEvNT_6ParamsE:
[----:B------:R-:W-:Y:S01]  /*0000*/  LDC R1, c[0x0][0x37c] ;  /* 0x0000df00ff017b82 */ /* 0x000fe20000000800 */
[----:B------:R-:W-:Y:S05]  /*0010*/  EXIT ;  /* 0x000000000000794d */ /* 0x000fea0003800000 */
.L_x_40:
        /* <DEDUP_REMOVED lines=14> */
.L_x_85:


//--------------------- .text._ZN7cutlass13device_kernelIN5flash11enable_sm90INS1_16FlashAttnFwdSm90INS1_25CollectiveMainloopFwdSm90ILi2EN4cute5tupleIJNS5_1CILi1EEES8_S8_EEENS6_IJNS7_ILi192EEENS7_ILi160EEENS7_ILi64EEEEEELi64ENS_12float_e4m3_tEfNS_4arch4Sm90ELb0ELb1ELb0ELb1ELb1ELb1ELb0ELb1ELb1ELb1ELb1ELb0EEENS1_21CollectiveEpilogueFwdINS6_IJSA_SC_SB_EEES9_NS_10bfloat16_tESG_Li384ELb1ELb1ELb1ELb1EEENS1_36VarlenDynamicPersistentTileSchedulerILi192ELi160ELi384ELi128ELb1ELb1ELb1ELb1ELb0ELb1EEEEEEEEEvNT_6ParamsE --------------------------
	.section	.text._ZN7cutlass13device_kernelIN5flash11enable_sm90INS1_16FlashAttnFwdSm90INS1_25CollectiveMainloopFwdSm90ILi2EN4cute5tupleIJNS5_1CILi1EEES8_S8_EEENS6_IJNS7_ILi192EEENS7_ILi160EEENS7_ILi64EEEEEELi64ENS_12float_e4m3_tEfNS_4arch4Sm90ELb0ELb1ELb0ELb1ELb1ELb1ELb0ELb1ELb1ELb1ELb1ELb0EEENS1_21CollectiveEpilogueFwdINS6_IJSA_SC_SB_EEES9_NS_10bfloat16_tESG_Li384ELb1ELb1ELb1ELb1EEENS1_36VarlenDynamicPersistentTileSchedulerILi192ELi160ELi384ELi128ELb1ELb1ELb1ELb1ELb0ELb1EEEEEEEEEvNT_6ParamsE,"ax",@progbits
	.align	128
.text._ZN7cutlass13device_kernelIN5flash11enable_sm90INS1_16FlashAttnFwdSm90INS1_25CollectiveMainloopFwdSm90ILi2EN4cute5tupleIJNS5_1CILi1EEES8_S8_EEENS6_IJNS7_ILi192EEENS7_ILi160EEENS7_ILi64EEEEEELi64ENS_12float_e4m3_tEfNS_4arch4Sm90ELb0ELb1ELb0ELb1ELb1ELb1ELb0ELb1ELb1ELb1ELb1ELb0EEENS1_21CollectiveEpilogueFwdINS6_IJSA_SC_SB_EEES9_NS_10bfloat16_tESG_Li384ELb1ELb1ELb1ELb1EEENS1_36VarlenDynamicPersistentTileSchedulerILi192ELi160ELi384ELi128ELb1ELb1ELb1ELb1ELb0ELb1EEEEEEEEEvNT_6ParamsE:
        .type           _ZN7cutlass13device_kernelIN5flash11enable_sm90INS1_16FlashAttnFwdSm90INS1_25CollectiveMainloopFwdSm90ILi2EN4cute5tupleIJNS5_1CILi1EEES8_S8_EEENS6_IJNS7_ILi192EEENS7_ILi160EEENS7_ILi64EEEEEELi64ENS_12float_e4m3_tEfNS_4arch4Sm90ELb0ELb1ELb0ELb1ELb1ELb1ELb0ELb1ELb1ELb1ELb1ELb0EEENS1_21CollectiveEpilogueFwdINS6_IJSA_SC_SB_EEES9_NS_10bfloat16_tESG_Li384ELb1ELb1ELb1ELb1EEENS1_36VarlenDynamicPersistentTileSchedulerILi192ELi160ELi384ELi128ELb1ELb1ELb1ELb1ELb0ELb1EEEEEEEEEvNT_6ParamsE,@function
        .size           _ZN7cutlass13device_kernelIN5flash11enable_sm90INS1_16FlashAttnFwdSm90INS1_25CollectiveMainloopFwdSm90ILi2EN4cute5tupleIJNS5_1CILi1EEES8_S8_EEENS6_IJNS7_ILi192EEENS7_ILi160EEENS7_ILi64EEEEEELi64ENS_12float_e4m3_tEfNS_4arch4Sm90ELb0ELb1ELb0ELb1ELb1ELb1ELb0ELb1ELb1ELb1ELb1ELb0EEENS1_21CollectiveEpilogueFwdINS6_IJSA_SC_SB_EEES9_NS_10bfloat16_tESG_Li384ELb1ELb1ELb1ELb1EEENS1_36VarlenDynamicPersistentTileSchedulerILi192ELi160ELi384ELi128ELb1ELb1ELb1ELb1ELb0ELb1EEEEEEEEEvNT_6ParamsE,(.L_x_86 - _ZN7cutlass13device_kernelIN5flash11enable_sm90INS1_16FlashAttnFwdSm90INS1_25CollectiveMainloopFwdSm90ILi2EN4cute5tupleIJNS5_1CILi1EEES8_S8_EEENS6_IJNS7_ILi192EEENS7_ILi160EEENS7_ILi64EEEEEELi64ENS_12float_e4m3_tEfNS_4arch4Sm90ELb0ELb1ELb0ELb1ELb1ELb1ELb0ELb1ELb1ELb1ELb1ELb0EEENS1_21CollectiveEpilogueFwdINS6_IJSA_SC_SB_EEES9_NS_10bfloat16_tESG_Li384ELb1ELb1ELb1ELb1EEENS1_36VarlenDynamicPersistentTileSchedulerILi192ELi160ELi384ELi128ELb1ELb1ELb1ELb1ELb0ELb1EEEEEEEEEvNT_6ParamsE)
        .other          _ZN7cutlass13device_kernelIN5flash11enable_sm90INS1_16FlashAttnFwdSm90INS1_25CollectiveMainloopFwdSm90ILi2EN4cute5tupleIJNS5_1CILi1EEES8_S8_EEENS6_IJNS7_ILi192EEENS7_ILi160EEENS7_ILi64EEEEEELi64ENS_12float_e4m3_tEfNS_4arch4Sm90ELb0ELb1ELb0ELb1ELb1ELb1ELb0ELb1ELb1ELb1ELb1ELb0EEENS1_21CollectiveEpilogueFwdINS6_IJSA_SC_SB_EEES9_NS_10bfloat16_tESG_Li384ELb1ELb1ELb1ELb1EEENS1_36VarlenDynamicPersistentTileSchedulerILi192ELi160ELi384ELi128ELb1ELb1ELb1ELb1ELb0ELb1EEEEEEEEEvNT_6ParamsE,@"STO_CUDA_ENTRY STV_DEFAULT"
_ZN7cutlass13device_kernelIN5flash11enable_sm90INS1_16FlashAttnFwdSm90INS1_25CollectiveMainloopFwdSm90ILi2EN4cute5tupleIJNS5_1CILi1EEES8_S8_EEENS6_IJNS7_ILi192EEENS7_ILi160EEENS7_ILi64EEEEEELi64ENS_12float_e4m3_tEfNS_4arch4Sm90ELb0ELb1ELb0ELb1ELb1ELb1ELb0ELb1ELb1ELb1ELb1ELb0EEENS1_21CollectiveEpilogueFwdINS6_IJSA_SC_SB_EEES9_NS_10bfloat16_tESG_Li384ELb1ELb1ELb1ELb1EEENS1_36VarlenDynamicPersistentTileSchedulerILi192ELi160ELi384ELi128ELb1ELb1ELb1ELb1ELb0ELb1EEEEEEEEEvNT_6ParamsE:
[----:B------:R-:W-:Y:S01]  /*0000*/  LDC R1, c[0x0][0x37c] ;  /* 0x0000df00ff017b82 */ /* 0x000fe20000000800 */
[----:B------:R-:W-:Y:S05]  /*0010*/  EXIT ;  /* 0x000000000000794d */ /* 0x000fea0003800000 */
.L_x_41:
        /* <DEDUP_REMOVED lines=14> */
.L_x_86:


//--------------------- .text._ZN7cutlass13device_kernelIN5flash11enable_sm90INS1_16FlashAttnFwdSm90INS1_25CollectiveMainloopFwdSm90ILi2EN4cute5tupleIJNS5_1CILi1EEES8_S8_EEENS6_IJNS7_ILi192EEENS7_ILi160EEENS7_ILi64EEEEEELi64ENS_12float_e4m3_tEfNS_4arch4Sm90ELb1ELb0ELb0ELb0ELb1ELb0ELb0ELb1ELb1ELb1ELb1ELb0EEENS1_21CollectiveEpilogueFwdINS6_IJSA_SC_SB_EEES9_NS_10bfloat16_tESG_Li384ELb0ELb1ELb1ELb1EEENS1_19SingleTileSchedulerILb0ELb1ELb1ELi192EEEEEEEEEvNT_6ParamsE --------------------------
	.section	.text._ZN7cutlass13device_kernelIN5flash11enable_sm90INS1_16FlashAttnFwdSm90INS1_25CollectiveMainloopFwdSm90ILi2EN4cute5tupleIJNS5_1CILi1EEES8_S8_EEENS6_IJNS7_ILi192EEENS7_ILi160EEENS7_ILi64EEEEEELi64ENS_12float_e4m3_tEfNS_4arch4Sm90ELb1ELb0ELb0ELb0ELb1ELb0ELb0ELb1ELb1ELb1ELb1ELb0EEENS1_21CollectiveEpilogueFwdINS6_IJSA_SC_SB_EEES9_NS_10bfloat16_tESG_Li384ELb0ELb1ELb1ELb1EEENS1_19SingleTileSchedulerILb0ELb1ELb1ELi192EEEEEEEEEvNT_6ParamsE,"ax",@progbits
	.align	128
.text._ZN7cutlass13device_kernelIN5flash11enable_sm90INS1_16FlashAttnFwdSm90INS1_25CollectiveMainloopFwdSm90ILi2EN4cute5tupleIJNS5_1CILi1EEES8_S8_EEENS6_IJNS7_ILi192EEENS7_ILi160EEENS7_ILi64EEEEEELi64ENS_12float_e4m3_tEfNS_4arch4Sm90ELb1ELb0ELb0ELb0ELb1ELb0ELb0ELb1ELb1ELb1ELb1ELb0EEENS1_21CollectiveEpilogueFwdINS6_IJSA_SC_SB_EEES9_NS_10bfloat16_tESG_Li384ELb0ELb1ELb1ELb1EEENS1_19SingleTileSchedulerILb0ELb1ELb1ELi192EEEEEEEEEvNT_6ParamsE:
        .type           _ZN7cutlass13device_kernelIN5flash11enable_sm90INS1_16FlashAttnFwdSm90INS1_25CollectiveMainloopFwdSm90ILi2EN4cute5tupleIJNS5_1CILi1EEES8_S8_EEENS6_IJNS7_ILi192EEENS7_ILi160EEENS7_ILi64EEEEEELi64ENS_12float_e4m3_tEfNS_4arch4Sm90ELb1ELb0ELb0ELb0ELb1ELb0ELb0ELb1ELb1ELb1ELb1ELb0EEENS1_21CollectiveEpilogueFwdINS6_IJSA_SC_SB_EEES9_NS_10bfloat16_tESG_Li384ELb0ELb1ELb1ELb1EEENS1_19SingleTileSchedulerILb0ELb1ELb1ELi192EEEEEEEEEvNT_6ParamsE,@function
        .size           _ZN7cutlass13device_kernelIN5flash11enable_sm90INS1_16FlashAttnFwdSm90INS1_25CollectiveMainloopFwdSm90ILi2EN4cute5tupleIJNS5_1CILi1EEES8_S8_EEENS6_IJNS7_ILi192EEENS7_ILi160EEENS7_ILi64EEEEEELi64ENS_12float_e4m3_tEfNS_4arch4Sm90ELb1ELb0ELb0ELb0ELb1ELb0ELb0ELb1ELb1ELb1ELb1ELb0EEENS1_21CollectiveEpilogueFwdINS6_IJSA_SC_SB_EEES9_NS_10bfloat16_tESG_Li384ELb0ELb1ELb1ELb1EEENS1_19SingleTileSchedulerILb0ELb1ELb1ELi192EEEEEEEEEvNT_6ParamsE,(.L_x_87 - _ZN7cutlass13device_kernelIN5flash11enable_sm90INS1_16FlashAttnFwdSm90INS1_25CollectiveMainloopFwdSm90ILi2EN4cute5tupleIJNS5_1CILi1EEES8_S8_EEENS6_IJNS7_ILi192EEENS7_ILi160EEENS7_ILi64EEEEEELi64ENS_12float_e4m3_tEfNS_4arch4Sm90ELb1ELb0ELb0ELb0ELb1ELb0ELb0ELb1ELb1ELb1ELb1ELb0EEENS1_21CollectiveEpilogueFwdINS6_IJSA_SC_SB_EEES9_NS_10bfloat16_tESG_Li384ELb0ELb1ELb1ELb1EEENS1_19SingleTileSchedulerILb0ELb1ELb1ELi192EEEEEEEEEvNT_6ParamsE)
        .other          _ZN7cutlass13device_kernelIN5flash11enable_sm90INS1_16FlashAttnFwdSm90INS1_25CollectiveMainloopFwdSm90ILi2EN4cute5tupleIJNS5_1CILi1EEES8_S8_EEENS6_IJNS7_ILi192EEENS7_ILi160EEENS7_ILi64EEEEEELi64ENS_12float_e4m3_tEfNS_4arch4Sm90ELb1ELb0ELb0ELb0ELb1ELb0ELb0ELb1ELb1ELb1ELb1ELb0EEENS1_21CollectiveEpilogueFwdINS6_IJSA_SC_SB_EEES9_NS_10bfloat16_tESG_Li384ELb0ELb1ELb1ELb1EEENS1_19SingleTileSchedulerILb0ELb1ELb1ELi192EEEEEEEEEvNT_6ParamsE,@"STO_CUDA_ENTRY STV_DEFAULT"
_ZN7cutlass13device_kernelIN5flash11enable_sm90INS1_16FlashAttnFwdSm90INS1_25CollectiveMainloopFwdSm90ILi2EN4cute5tupleIJNS5_1CILi1EEES8_S8_EEENS6_IJNS7_ILi192EEENS7_ILi160EEENS7_ILi64EEEEEELi64ENS_12float_e4m3_tEfNS_4arch4Sm90ELb1ELb0ELb0ELb0ELb1ELb0ELb0ELb1ELb1ELb1ELb1ELb0EEENS1_21CollectiveEpilogueFwdINS6_IJSA_SC_SB_EEES9_NS_10bfloat16_tESG_Li384ELb0ELb1ELb1ELb1EEENS1_19SingleTileSchedulerILb0ELb1ELb1ELi192EEEEEEEEEvNT_6ParamsE:
[----:B------:R-:W-:Y:S01]  /*0000*/  LDC R1, c[0x0][0x37c] ;  /* 0x0000df00ff017b82 */ /* 0x000fe20000000800 */
[----:B------:R-:W-:Y:S05]  /*0010*/  EXIT ;  /* 0x000000000000794d */ /* 0x000fea0003800000 */
.L_x_42:
        /* <DEDUP_REMOVED lines=14> */
.L_x_87:


//--------------------- .text._ZN7cutlass13device_kernelIN5flash11enable_sm90INS1_16FlashAttnFwdSm90INS1_25CollectiveMainloopFwdSm90ILi2EN4cute5tupleIJNS5_1CILi1EEES8_S8_EEENS6_IJNS7_ILi192EEENS7_ILi160EEENS7_ILi64EEEEEELi64ENS_12float_e4m3_tEfNS_4arch4Sm90ELb1ELb0ELb0ELb1ELb1ELb0ELb0ELb1ELb1ELb1ELb1ELb0EEENS1_21CollectiveEpilogueFwdINS6_IJSA_SC_SB_EEES9_NS_10bfloat16_tESG_Li384ELb1ELb1ELb1ELb1EEENS1_36VarlenDynamicPersistentTileSchedulerILi192ELi160ELi384ELi128ELb1ELb1ELb1ELb1ELb1ELb1EEEEEEEEEvNT_6ParamsE --------------------------
	.section	.text._ZN7cutlass13device_kernelIN5flash11enable_sm90INS1_16FlashAttnFwdSm90INS1_25CollectiveMainloopFwdSm90ILi2EN4cute5tupleIJNS5_1CILi1EEES8_S8_EEENS6_IJNS7_ILi192EEENS7_ILi160EEENS7_ILi64EEEEEELi64ENS_12float_e4m3_tEfNS_4arch4Sm90ELb1ELb0ELb0ELb1ELb1ELb0ELb0ELb1ELb1ELb1ELb1ELb0EEENS1_21CollectiveEpilogueFwdINS6_IJSA_SC_SB_EEES9_NS_10bfloat16_tESG_Li384ELb1ELb1ELb1ELb1EEENS1_36VarlenDynamicPersistentTileSchedulerILi192ELi160ELi384ELi128ELb1ELb1ELb1ELb1ELb1ELb1EEEEEEEEEvNT_6ParamsE,"ax",@progbits
	.align	128
.text._ZN7cutlass13device_kernelIN5flash11enable_sm90INS1_16FlashAttnFwdSm90INS1_25CollectiveMainloopFwdSm90ILi2EN4cute5tupleIJNS5_1CILi1EEES8_S8_EEENS6_IJNS7_ILi192EEENS7_ILi160EEENS7_ILi64EEEEEELi64ENS_12float_e4m3_tEfNS_4arch4Sm90ELb1ELb0ELb0ELb1ELb1ELb0ELb0ELb1ELb1ELb1ELb1ELb0EEENS1_21CollectiveEpilogueFwdINS6_IJSA_SC_SB_EEES9_NS_10bfloat16_tESG_Li384ELb1ELb1ELb1ELb1EEENS1_36VarlenDynamicPersistentTileSchedulerILi192ELi160ELi384ELi128ELb1ELb1ELb1ELb1ELb1ELb1EEEEEEEEEvNT_6ParamsE:
        .type           _ZN7cutlass13device_kernelIN5flash11enable_sm90INS1_16FlashAttnFwdSm90INS1_25CollectiveMainloopFwdSm90ILi2EN4cute5tupleIJNS5_1CILi1EEES8_S8_EEENS6_IJNS7_ILi192EEENS7_ILi160EEENS7_ILi64EEEEEELi64ENS_12float_e4m3_tEfNS_4arch4Sm90ELb1ELb0ELb0ELb1ELb1ELb0ELb0ELb1ELb1ELb1ELb1ELb0EEENS1_21CollectiveEpilogueFwdINS6_IJSA_SC_SB_EEES9_NS_10bfloat16_tESG_Li384ELb1ELb1ELb1ELb1EEENS1_36VarlenDynamicPersistentTileSchedulerILi192ELi160ELi384ELi128ELb1ELb1ELb1ELb1ELb1ELb1EEEEEEEEEvNT_6ParamsE,@function
        .size           _ZN7cutlass13device_kernelIN5flash11enable_sm90INS1_16FlashAttnFwdSm90INS1_25CollectiveMainloopFwdSm90ILi2EN4cute5tupleIJNS5_1CILi1EEES8_S8_EEENS6_IJNS7_ILi192EEENS7_ILi160EEENS7_ILi64EEEEEELi64ENS_12float_e4m3_tEfNS_4arch4Sm90ELb1ELb0ELb0ELb1ELb1ELb0ELb0ELb1ELb1ELb1ELb1ELb0EEENS1_21CollectiveEpilogueFwdINS6_IJSA_SC_SB_EEES9_NS_10bfloat16_tESG_Li384ELb1ELb1ELb1ELb1EEENS1_36VarlenDynamicPersistentTileSchedulerILi192ELi160ELi384ELi128ELb1ELb1ELb1ELb1ELb1ELb1EEEEEEEEEvNT_6ParamsE,(.L_x_88 - _ZN7cutlass13device_kernelIN5flash11enable_sm90INS1_16FlashAttnFwdSm90INS1_25CollectiveMainloopFwdSm90ILi2EN4cute5tupleIJNS5_1CILi1EEES8_S8_EEENS6_IJNS7_ILi192EEENS7_ILi160EEENS7_ILi64EEEEEELi64ENS_12float_e4m3_tEfNS_4arch4Sm90ELb1ELb0ELb0ELb1ELb1ELb0ELb0ELb1ELb1ELb1ELb1ELb0EEENS1_21CollectiveEpilogueFwdINS6_IJSA_SC_SB_EEES9_NS_10bfloat16_tESG_Li384ELb1ELb1ELb1ELb1EEENS1_36VarlenDynamicPersistentTileSchedulerILi192ELi160ELi384ELi128ELb1ELb1ELb1ELb1ELb1ELb1EEEEEEEEEvNT_6ParamsE)
        .other          _ZN7cutlass13device_kernelIN5flash11enable_sm90INS1_16FlashAttnFwdSm90INS1_25CollectiveMainloopFwdSm90ILi2EN4cute5tupleIJNS5_1CILi1EEES8_S8_EEENS6_IJNS7_ILi192EEENS7_ILi160EEENS7_ILi64EEEEEELi64ENS_12float_e4m3_tEfNS_4arch4Sm90ELb1ELb0ELb0ELb1ELb1ELb0ELb0ELb1ELb1ELb1ELb1ELb0EEENS1_21CollectiveEpilogueFwdINS6_IJSA_SC_SB_EEES9_NS_10bfloat16_tESG_Li384ELb1ELb1ELb1ELb1EEENS1_36VarlenDynamicPersistentTileSchedulerILi192ELi160ELi384ELi128ELb1ELb1ELb1ELb1ELb1ELb1EEEEEEEEEvNT_6ParamsE,@"STO_CUDA_ENTRY STV_DEFAULT"
_ZN7cutlass13device_kernelIN5flash11enable_sm90INS1_16FlashAttnFwdSm90INS1_25CollectiveMainloopFwdSm90ILi2EN4cute5tupleIJNS5_1CILi1EEES8_S8_EEENS6_IJNS7_ILi192EEENS7_ILi160EEENS7_ILi64EEEEEELi64ENS_12float_e4m3_tEfNS_4arch4Sm90ELb1ELb0ELb0ELb1ELb1ELb0ELb0ELb1ELb1ELb1ELb1ELb0EEENS1_21CollectiveEpilogueFwdINS6_IJSA_SC_SB_EEES9_NS_10bfloat16_tESG_Li384ELb1ELb1ELb1ELb1EEENS1_36VarlenDynamicPersistentTileSchedulerILi192ELi160ELi384ELi128ELb1ELb1ELb1ELb1ELb1ELb1EEEEEEEEEvNT_6ParamsE:
[----:B------:R-:W-:Y:S01]  /*0000*/  LDC R1, c[0x0][0x37c] ;  /* 0x0000df00ff017b82 */ /* 0x000fe20000000800 */
[----:B------:R-:W-:Y:S05]  /*0010*/  EXIT ;  /* 0x000000000000794d */ /* 0x000fea0003800000 */
.L_x_43:
        /* <DEDUP_REMOVED lines=14> */
.L_x_88:


//--------------------- .text._ZN7cutlass13device_kernelIN5flash11enable_sm90INS1_16FlashAttnFwdSm90INS1_25CollectiveMainloopFwdSm90ILi2EN4cute5tupleIJNS5_1CILi1EEES8_S8_EEENS6_IJNS7_ILi192EEENS7_ILi160EEENS7_ILi64EEEEEELi64ENS_12float_e4m3_tEfNS_4arch4Sm90ELb1ELb0ELb0ELb1ELb1ELb1ELb0ELb1ELb1ELb1ELb1ELb0EEENS1_21CollectiveEpilogueFwdINS6_IJSA_SC_SB_EEES9_NS_10bfloat16_tESG_Li384ELb1ELb1ELb1ELb1EEENS1_36VarlenDynamicPersistentTileSchedulerILi192ELi160ELi384ELi128ELb1ELb1ELb1ELb1ELb1ELb1EEEEEEEEEvNT_6ParamsE --------------------------
	.section	.text._ZN7cutlass13device_kernelIN5flash11enable_sm90INS1_16FlashAttnFwdSm90INS1_25CollectiveMainloopFwdSm90ILi2EN4cute5tupleIJNS5_1CILi1EEES8_S8_EEENS6_IJNS7_ILi192EEENS7_ILi160EEENS7_ILi64EEEEEELi64ENS_12float_e4m3_tEfNS_4arch4Sm90ELb1ELb0ELb0ELb1ELb1ELb1ELb0ELb1ELb1ELb1ELb1ELb0EEENS1_21CollectiveEpilogueFwdINS6_IJSA_SC_SB_EEES9_NS_10bfloat16_tESG_Li384ELb1ELb1ELb1ELb1EEENS1_36VarlenDynamicPersistentTileSchedulerILi192ELi160ELi384ELi128ELb1ELb1ELb1ELb1ELb1ELb1EEEEEEEEEvNT_6ParamsE,"ax",@progbits
	.align	128
.text._ZN7cutlass13device_kernelIN5flash11enable_sm90INS1_16FlashAttnFwdSm90INS1_25CollectiveMainloopFwdSm90ILi2EN4cute5tupleIJNS5_1CILi1EEES8_S8_EEENS6_IJNS7_ILi192EEENS7_ILi160EEENS7_ILi64EEEEEELi64ENS_12float_e4m3_tEfNS_4arch4Sm90ELb1ELb0ELb0ELb1ELb1ELb1ELb0ELb1ELb1ELb1ELb1ELb0EEENS1_21CollectiveEpilogueFwdINS6_IJSA_SC_SB_EEES9_NS_10bfloat16_tESG_Li384ELb1ELb1ELb1ELb1EEENS1_36VarlenDynamicPersistentTileSchedulerILi192ELi160ELi384ELi128ELb1ELb1ELb1ELb1ELb1ELb1EEEEEEEEEvNT_6ParamsE:
        .type           _ZN7cutlass13device_kernelIN5flash11enable_sm90INS1_16FlashAttnFwdSm90INS1_25CollectiveMainloopFwdSm90ILi2EN4cute5tupleIJNS5_1CILi1EEES8_S8_EEENS6_IJNS7_ILi192EEENS7_ILi160EEENS7_ILi64EEEEEELi64ENS_12float_e4m3_tEfNS_4arch4Sm90ELb1ELb0ELb0ELb1ELb1ELb1ELb0ELb1ELb1ELb1ELb1ELb0EEENS1_21CollectiveEpilogueFwdINS6_IJSA_SC_SB_EEES9_NS_10bfloat16_tESG_Li384ELb1ELb1ELb1ELb1EEENS1_36VarlenDynamicPersistentTileSchedulerILi192ELi160ELi384ELi128ELb1ELb1ELb1ELb1ELb1ELb1EEEEEEEEEvNT_6ParamsE,@function
        .size           _ZN7cutlass13device_kernelIN5flash11enable_sm90INS1_16FlashAttnFwdSm90INS1_25CollectiveMainloopFwdSm90ILi2EN4cute5tupleIJNS5_1CILi1EEES8_S8_EEENS6_IJNS7_ILi192EEENS7_ILi160EEENS7_ILi64EEEEEELi64ENS_12float_e4m3_tEfNS_4arch4Sm90ELb1ELb0ELb0ELb1ELb1ELb1ELb0ELb1ELb1ELb1ELb1ELb0EEENS1_21CollectiveEpilogueFwdINS6_IJSA_SC_SB_EEES9_NS_10bfloat16_tESG_Li384ELb1ELb1ELb1ELb1EEENS1_36VarlenDynamicPersistentTileSchedulerILi192ELi160ELi384ELi128ELb1ELb1ELb1ELb1ELb1ELb1EEEEEEEEEvNT_6ParamsE,(.L_x_89 - _ZN7cutlass13device_kernelIN5flash11enable_sm90INS1_16FlashAttnFwdSm90INS1_25CollectiveMainloopFwdSm90ILi2EN4cute5tupleIJNS5_1CILi1EEES8_S8_EEENS6_IJNS7_ILi192EEENS7_ILi160EEENS7_ILi64EEEEEELi64ENS_12float_e4m3_tEfNS_4arch4Sm90ELb1ELb0ELb0ELb1ELb1ELb1ELb0ELb1ELb1ELb1ELb1ELb0EEENS1_21CollectiveEpilogueFwdINS6_IJSA_SC_SB_EEES9_NS_10bfloat16_tESG_Li384ELb1ELb1ELb1ELb1EEENS1_36VarlenDynamicPersistentTileSchedulerILi192ELi160ELi384ELi128ELb1ELb1ELb1ELb1ELb1ELb1EEEEEEEEEvNT_6ParamsE)
        .other          _ZN7cutlass13device_kernelIN5flash11enable_sm90INS1_16FlashAttnFwdSm90INS1_25CollectiveMainloopFwdSm90ILi2EN4cute5tupleIJNS5_1CILi1EEES8_S8_EEENS6_IJNS7_ILi192EEENS7_ILi160EEENS7_ILi64EEEEEELi64ENS_12float_e4m3_tEfNS_4arch4Sm90ELb1ELb0ELb0ELb1ELb1ELb1ELb0ELb1ELb1ELb1ELb1ELb0EEENS1_21CollectiveEpilogueFwdINS6_IJSA_SC_SB_EEES9_NS_10bfloat16_tESG_Li384ELb1ELb1ELb1ELb1EEENS1_36VarlenDynamicPersistentTileSchedulerILi192ELi160ELi384ELi128ELb1ELb1ELb1ELb1ELb1ELb1EEEEEEEEEvNT_6ParamsE,@"STO_CUDA_ENTRY STV_DEFAULT"
_ZN7cutlass13device_kernelIN5flash11enable_sm90INS1_16FlashAttnFwdSm90INS1_25CollectiveMainloopFwdSm90ILi2EN4cute5tupleIJNS5_1CILi1EEES8_S8_EEENS6_IJNS7_ILi192EEENS7_ILi160EEENS7_ILi64EEEEEELi64ENS_12float_e4m3_tEfNS_4arch4Sm90ELb1ELb0ELb0ELb1ELb1ELb1ELb0ELb1ELb1ELb1ELb1ELb0EEENS1_21CollectiveEpilogueFwdINS6_IJSA_SC_SB_EEES9_NS_10bfloat16_tESG_Li384ELb1ELb1ELb1ELb1EEENS1_36VarlenDynamicPersistentTileSchedulerILi192ELi160ELi384ELi128ELb1ELb1ELb1ELb1ELb1ELb1EEEEEEEEEvNT_6ParamsE:
[----:B------:R-:W-:Y:S01]  /*0000*/  LDC R1, c[0x0][0x37c] ;  /* 0x0000df00ff017b82 */ /* 0x000fe20000000800 */
[----:B------:R-:W-:Y:S05]  /*0010*/  EXIT ;  /* 0x000000000000794d */ /* 0x000fea0003800000 */
.L_x_44:
        /* <DEDUP_REMOVED lines=14> */
.L_x_89:


//--------------------- .nv.shared.reserved.0     --------------------------
	.section	.nv.shared.reserved.0,"aw",@nobits
	.weak		__nv_reservedSMEM_offset_0_alias
	.size		__nv_reservedSMEM_offset_0_alias, 0, 64
	.other		__nv_reservedSMEM_offset_0_alias,@"STO_CUDA_RESERVED_SHARED STV_DEFAULT"
__nv_reservedSMEM_offset_0_alias:
	.zero		0
	.zero		64


//--------------------- .nv.global                --------------------------
	.section	.nv.global,"aw",@nobits
.nv.global:
	.type		_ZN78_INTERNAL_1f62f79f_42_flash_fwd_hdimall_e4m3_paged_split_sm90_cu_ceb34e2a_36444cute1_E,@object
	.size		_ZN78_INTERNAL_1f62f79f_42_flash_fwd_hdimall_e4m3_paged_split_sm90_cu_ceb34e2a_36444cute1_E,(_ZN78_INTERNAL_1f62f79f_42_flash_fwd_hdimall_e4m3_paged_split_sm90_cu_ceb34e2a_36444cuda3std3__45__cpo6cbeginE - _ZN78_INTERNAL_1f62f79f_42_flash_fwd_hdimall_e4m3_paged_split_sm90_cu_ceb34e2a_36444cute1_E)
_ZN78_INTERNAL_1f62f79f_42_flash_fwd_hdimall_e4m3_paged_split_sm90_cu_ceb34e2a_36444cute1_E:
	.zero		1
	.type		_ZN78_INTERNAL_1f62f79f_42_flash_fwd_hdimall_e4m3_paged_split_sm90_cu_ceb34e2a_36444cuda3std3__45__cpo6cbeginE,@object
	.size		_ZN78_INTERNAL_1f62f79f_42_flash_fwd_hdimall_e4m3_paged_split_sm90_cu_ceb34e2a_36444cuda3std3__45__cpo6cbeginE,(_ZN78_INTERNAL_1f62f79f_42_flash_fwd_hdimall_e4m3_paged_split_sm90_cu_ceb34e2a_36444cuda3std3__48in_placeE - _ZN78_INTERNAL_1f62f79f_42_flash_fwd_hdimall_e4m3_paged_split_sm90_cu_ceb34e2a_36444cuda3std3__45__cpo6cbeginE)
_ZN78_INTERNAL_1f62f79f_42_flash_fwd_hdimall_e4m3_paged_split_sm90_cu_ceb34e2a_36444cuda3std3__45__cpo6cbeginE:
	.zero		1
	.type		_ZN78_INTERNAL_1f62f79f_42_flash_fwd_hdimall_e4m3_paged_split_sm90_cu_ceb34e2a_36444cuda3std3__48in_placeE,@object
	.size		_ZN78_INTERNAL_1f62f79f_42_flash_fwd_hdimall_e4m3_paged_split_sm90_cu_ceb34e2a_36444cuda3std3__48in_placeE,(_ZN78_INTERNAL_1f62f79f_42_flash_fwd_hdimall_e4m3_paged_split_sm90_cu_ceb34e2a_36444cuda3std6ranges3__45__cpo9iter_moveE - _ZN78_INTERNAL_1f62f79f_42_flash_fwd_hdimall_e4m3_paged_split_sm90_cu_ceb34e2a_36444cuda3std3__48in_placeE)
_ZN78_INTERNAL_1f62f79f_42_flash_fwd_hdimall_e4m3_paged_split_sm90_cu_ceb34e2a_36444cuda3std3__48in_placeE:
	.zero		1
	.type		_ZN78_INTERNAL_1f62f79f_42_flash_fwd_hdimall_e4m3_paged_split_sm90_cu_ceb34e2a_36444cuda3std6ranges3__45__cpo9iter_moveE,@object
	.size		_ZN78_INTERNAL_1f62f79f_42_flash_fwd_hdimall_e4m3_paged_split_sm90_cu_ceb34e2a_36444cuda3std6ranges3__45__cpo9iter_moveE,(_ZN78_INTERNAL_1f62f79f_42_flash_fwd_hdimall_e4m3_paged_split_sm90_cu_ceb34e2a_36444cuda3std3__45__cpo5beginE - _ZN78_INTERNAL_1f62f79f_42_flash_fwd_hdimall_e4m3_paged_split_sm90_cu_ceb34e2a_36444cuda3std6ranges3__45__cpo9iter_moveE)
_ZN78_INTERNAL_1f62f79f_42_flash_fwd_hdimall_e4m3_paged_split_sm90_cu_ceb34e2a_36444cuda3std6ranges3__45__cpo9iter_moveE:
	.zero		1
	.type		_ZN78_INTERNAL_1f62f79f_42_flash_fwd_hdimall_e4m3_paged_split_sm90_cu_ceb34e2a_36444cuda3std3__45__cpo5beginE,@object
	.size		_ZN78_INTERNAL_1f62f79f_42_flash_fwd_hdimall_e4m3_paged_split_sm90_cu_ceb34e2a_36444cuda3std3__45__cpo5beginE,(_ZN78_INTERNAL_1f62f79f_42_flash_fwd_hdimall_e4m3_paged_split_sm90_cu_ceb34e2a_36444cuda3std3__480_GLOBAL__N__1f62f79f_42_flash_fwd_hdimall_e4m3_paged_split_sm90_cu_ceb34e2a_36446ignoreE - _ZN78_INTERNAL_1f62f79f_42_flash_fwd_hdimall_e4m3_paged_split_sm90_cu_ceb34e2a_36444cuda3std3__45__cpo5beginE)
_ZN78_INTERNAL_1f62f79f_42_flash_fwd_hdimall_e4m3_paged_split_sm90_cu_ceb34e2a_36444cuda3std3__45__cpo5beginE:
	.zero		1
	.type		_ZN78_INTERNAL_1f62f79f_42_flash_fwd_hdimall_e4m3_paged_split_sm90_cu_ceb34e2a_36444cuda3std3__480_GLOBAL__N__1f62f79f_42_flash_fwd_hdimall_e4m3_paged_split_sm90_cu_ceb34e2a_36446ignoreE,@object
	.size		_ZN78_INTERNAL_1f62f79f_42_flash_fwd_hdimall_e4m3_paged_split_sm90_cu_ceb34e2a_36444cuda3std3__480_GLOBAL__N__1f62f79f_42_flash_fwd_hdimall_e4m3_paged_split_sm90_cu_ceb34e2a_36446ignoreE,(_ZN78_INTERNAL_1f62f79f_42_flash_fwd_hdimall_e4m3_paged_split_sm90_cu_ceb34e2a_36444cute7productE - _ZN78_INTERNAL_1f62f79f_42_flash_fwd_hdimall_e4m3_paged_split_sm90_cu_ceb34e2a_36444cuda3std3__480_GLOBAL__N__1f62f79f_42_flash_fwd_hdimall_e4m3_paged_split_sm90_cu_ceb34e2a_36446ignoreE)
_ZN78_INTERNAL_1f62f79f_42_flash_fwd_hdimall_e4m3_paged_split_sm90_cu_ceb34e2a_36444cuda3std3__480_GLOBAL__N__1f62f79f_42_flash_fwd_hdimall_e4m3_paged_split_sm90_cu_ceb34e2a_36446ignoreE:
	.zero		1
	.type		_ZN78_INTERNAL_1f62f79f_42_flash_fwd_hdimall_e4m3_paged_split_sm90_cu_ceb34e2a_36444cute7productE,@object
	.size		_ZN78_INTERNAL_1f62f79f_42_flash_fwd_hdimall_e4m3_paged_split_sm90_cu_ceb34e2a_36444cute7productE,(_ZN78_INTERNAL_1f62f79f_42_flash_fwd_hdimall_e4m3_paged_split_sm90_cu_ceb34e2a_36444cuda3std3__45__cpo3endE - _ZN78_INTERNAL_1f62f79f_42_flash_fwd_hdimall_e4m3_paged_split_sm90_cu_ceb34e2a_36444cute7productE)
_ZN78_INTERNAL_1f62f79f_42_flash_fwd_hdimall_e4m3_paged_split_sm90_cu_ceb34e2a_36444cute7productE:
	.zero		1
	.type		_ZN78_INTERNAL_1f62f79f_42_flash_fwd_hdimall_e4m3_paged_split_sm90_cu_ceb34e2a_36444cuda3std3__45__cpo3endE,@object
	.size		_ZN78_INTERNAL_1f62f79f_42_flash_fwd_hdimall_e4m3_paged_split_sm90_cu_ceb34e2a_36444cuda3std3__45__cpo3endE,(_ZN78_INTERNAL_1f62f79f_42_flash_fwd_hdimall_e4m3_paged_split_sm90_cu_ceb34e2a_36444cuda3std3__419piecewise_constructE - _ZN78_INTERNAL_1f62f79f_42_flash_fwd_hdimall_e4m3_paged_split_sm90_cu_ceb34e2a_36444cuda3std3__45__cpo3endE)
_ZN78_INTERNAL_1f62f79f_42_flash_fwd_hdimall_e4m3_paged_split_sm90_cu_ceb34e2a_36444cuda3std3__45__cpo3endE:
	.zero		1
	.type		_ZN78_INTERNAL_1f62f79f_42_flash_fwd_hdimall_e4m3_paged_split_sm90_cu_ceb34e2a_36444cuda3std3__419piecewise_constructE,@object
	.size		_ZN78_INTERNAL_1f62f79f_42_flash_fwd_hdimall_e4m3_paged_split_sm90_cu_ceb34e2a_36444cuda3std3__419piecewise_constructE,(_ZN78_INTERNAL_1f62f79f_42_flash_fwd_hdimall_e4m3_paged_split_sm90_cu_ceb34e2a_36444cuda3std3__45__cpo4cendE - _ZN78_INTERNAL_1f62f79f_42_flash_fwd_hdimall_e4m3_paged_split_sm90_cu_ceb34e2a_36444cuda3std3__419piecewise_constructE)
_ZN78_INTERNAL_1f62f79f_42_flash_fwd_hdimall_e4m3_paged_split_sm90_cu_ceb34e2a_36444cuda3std3__419piecewise_constructE:
	.zero		1
	.type		_ZN78_INTERNAL_1f62f79f_42_flash_fwd_hdimall_e4m3_paged_split_sm90_cu_ceb34e2a_36444cuda3std3__45__cpo4cendE,@object
	.size		_ZN78_INTERNAL_1f62f79f_42_flash_fwd_hdimall_e4m3_paged_split_sm90_cu_ceb34e2a_36444cuda3std3__45__cpo4cendE,(_ZN78_INTERNAL_1f62f79f_42_flash_fwd_hdimall_e4m3_paged_split_sm90_cu_ceb34e2a_36444cuda3std6ranges3__45__cpo4swapE - _ZN78_INTERNAL_1f62f79f_42_flash_fwd_hdimall_e4m3_paged_split_sm90_cu_ceb34e2a_36444cuda3std3__45__cpo4cendE)
_ZN78_INTERNAL_1f62f79f_42_flash_fwd_hdimall_e4m3_paged_split_sm90_cu_ceb34e2a_36444cuda3std3__45__cpo4cendE:
	.zero		1
	.type		_ZN78_INTERNAL_1f62f79f_42_flash_fwd_hdimall_e4m3_paged_split_sm90_cu_ceb34e2a_36444cuda3std6ranges3__45__cpo4swapE,@object
	.size		_ZN78_INTERNAL_1f62f79f_42_flash_fwd_hdimall_e4m3_paged_split_sm90_cu_ceb34e2a_36444cuda3std6ranges3__45__cpo4swapE,(.L_7 - _ZN78_INTERNAL_1f62f79f_42_flash_fwd_hdimall_e4m3_paged_split_sm90_cu_ceb34e2a_36444cuda3std6ranges3__45__cpo4swapE)
_ZN78_INTERNAL_1f62f79f_42_flash_fwd_hdimall_e4m3_paged_split_sm90_cu_ceb34e2a_36444cuda3std6ranges3__45__cpo4swapE:
	.zero		1
.L_7:


//--------------------- .nv.constant0._ZN7cutlass13device_kernelIN5flash11enable_sm90INS1_16FlashAttnFwdSm90INS1_25CollectiveMainloopFwdSm90ILi2EN4cute5tupleIJNS5_1CILi1EEES8_S8_EEENS6_IJNS7_ILi128EEESA_NS7_ILi256EEEEEELi256ENS_12float_e4m3_tEfNS_4arch4Sm90ELb0ELb0ELb0ELb0ELb1ELb0ELb0ELb1ELb0ELb1ELb1ELb0EEENS1_21CollectiveEpilogueFwdINS6_IJSA_SB_SA_EEES9_NS_10bfloat16_tESF_Li256ELb0ELb1ELb1ELb1EEENS1_19SingleTileSchedulerILb0ELb1ELb1ELi128EEEEEEEEEvNT_6ParamsE --------------------------
	.section	.nv.constant0._ZN7cutlass13device_kernelIN5flash11enable_sm90INS1_16FlashAttnFwdSm90INS1_25CollectiveMainloopFwdSm90ILi2EN4cute5tupleIJNS5_1CILi1EEES8_S8_EEENS6_IJNS7_ILi128EEESA_NS7_ILi256EEEEEELi256ENS_12float_e4m3_tEfNS_4arch4Sm90ELb0ELb0ELb0ELb0ELb1ELb0ELb0ELb1ELb0ELb1ELb1ELb0EEENS1_21CollectiveEpilogueFwdINS6_IJSA_SB_SA_EEES9_NS_10bfloat16_tESF_Li256ELb0ELb1ELb1ELb1EEENS1_19SingleTileSchedulerILb0ELb1ELb1ELi128EEEEEEEEEvNT_6ParamsE,"a",@progbits
	.sectionflags	@""
	.align	4
.nv.constant0._ZN7cutlass13device_kernelIN5flash11enable_sm90INS1_16FlashAttnFwdSm90INS1_25CollectiveMainloopFwdSm90ILi2EN4cute5tupleIJNS5_1CILi1EEES8_S8_EEENS6_IJNS7_ILi128EEESA_NS7_ILi256EEEEEELi256ENS_12float_e4m3_tEfNS_4arch4Sm90ELb0ELb0ELb0ELb0ELb1ELb0ELb0ELb1ELb0ELb1ELb1ELb0EEENS1_21CollectiveEpilogueFwdINS6_IJSA_SB_SA_EEES9_NS_10bfloat16_tESF_Li256ELb0ELb1ELb1ELb1EEENS1_19SingleTileSchedulerILb0ELb1ELb1ELi128EEEEEEEEEvNT_6ParamsE:
	.zero		3456


//--------------------- .nv.constant0._ZN7cutlass13device_kernelIN5flash11enable_sm90INS1_16FlashAttnFwdSm90INS1_25CollectiveMainloopFwdSm90ILi2EN4cute5tupleIJNS5_1CILi1EEES8_S8_EEENS6_IJNS7_ILi128EEESA_NS7_ILi256EEEEEELi256ENS_12float_e4m3_tEfNS_4arch4Sm90ELb0ELb0ELb0ELb1ELb1ELb0ELb0ELb1ELb0ELb1ELb1ELb0EEENS1_21CollectiveEpilogueFwdINS6_IJSA_SB_SA_EEES9_NS_10bfloat16_tESF_Li256ELb1ELb1ELb1ELb1EEENS1_36VarlenDynamicPersistentTileSchedulerILi128ELi128ELi256ELi128ELb1ELb1ELb1ELb0ELb1ELb1EEEEEEEEEvNT_6ParamsE --------------------------
	.section	.nv.constant0._ZN7cutlass13device_kernelIN5flash11enable_sm90INS1_16FlashAttnFwdSm90INS1_25CollectiveMainloopFwdSm90ILi2EN4cute5tupleIJNS5_1CILi1EEES8_S8_EEENS6_IJNS7_ILi128EEESA_NS7_ILi256EEEEEELi256ENS_12float_e4m3_tEfNS_4arch4Sm90ELb0ELb0ELb0ELb1ELb1ELb0ELb0ELb1ELb0ELb1ELb1ELb0EEENS1_21CollectiveEpilogueFwdINS6_IJSA_SB_SA_EEES9_NS_10bfloat16_tESF_Li256ELb1ELb1ELb1ELb1EEENS1_36VarlenDynamicPersistentTileSchedulerILi128ELi128ELi256ELi128ELb1ELb1ELb1ELb0ELb1ELb1EEEEEEEEEvNT_6ParamsE,"a",@progbits
	.sectionflags	@""
	.align	4
.nv.constant0._ZN7cutlass13device_kernelIN5flash11enable_sm90INS1_16FlashAttnFwdSm90INS1_25CollectiveMainloopFwdSm90ILi2EN4cute5tupleIJNS5_1CILi1EEES8_S8_EEENS6_IJNS7_ILi128EEESA_NS7_ILi256EEEEEELi256ENS_12float_e4m3_tEfNS_4arch4Sm90ELb0ELb0ELb0ELb1ELb1ELb0ELb0ELb1ELb0ELb1ELb1ELb0EEENS1_21CollectiveEpilogueFwdINS6_IJSA_SB_SA_EEES9_NS_10bfloat16_tESF_Li256ELb1ELb1ELb1ELb1EEENS1_36VarlenDynamicPersistentTileSchedulerILi128ELi128ELi256ELi128ELb1ELb1ELb1ELb0ELb1ELb1EEEEEEEEEvNT_6ParamsE:
	.zero		3584


//--------------------- .nv.constant0._ZN7cutlass13device_kernelIN5flash11enable_sm90INS1_16FlashAttnFwdSm90INS1_25CollectiveMainloopFwdSm90ILi2EN4cute5tupleIJNS5_1CILi1EEES8_S8_EEENS6_IJNS7_ILi128EEESA_NS7_ILi256EEEEEELi256ENS_12float_e4m3_tEfNS_4arch4Sm90ELb0ELb0ELb0ELb1ELb1ELb1ELb0ELb1ELb0ELb1ELb1ELb0EEENS1_21CollectiveEpilogueFwdINS6_IJSA_SB_SA_EEES9_NS_10bfloat16_tESF_Li256ELb1ELb1ELb1ELb1EEENS1_36VarlenDynamicPersistentTileSchedulerILi128ELi128ELi256ELi128ELb1ELb1ELb1ELb0ELb1ELb1EEEEEEEEEvNT_6ParamsE --------------------------
	.section	.nv.constant0._ZN7cutlass13device_kernelIN5flash11enable_sm90INS1_16FlashAttnFwdSm90INS1_25CollectiveMainloopFwdSm90ILi2EN4cute5tupleIJNS5_1CILi1EEES8_S8_EEENS6_IJNS7_ILi128EEESA_NS7_ILi256EEEEEELi256ENS_12float_e4m3_tEfNS_4arch4Sm90ELb0ELb0ELb0ELb1ELb1ELb1ELb0ELb1ELb0ELb1ELb1ELb0EEENS1_21CollectiveEpilogueFwdINS6_IJSA_SB_SA_EEES9_NS_10bfloat16_tESF_Li256ELb1ELb1ELb1ELb1EEENS1_36VarlenDynamicPersistentTileSchedulerILi128ELi128ELi256ELi128ELb1ELb1ELb1ELb0ELb1ELb1EEEEEEEEEvNT_6ParamsE,"a",@progbits
	.sectionflags	@""
	.align	4
.nv.constant0._ZN7cutlass13device_kernelIN5flash11enable_sm90INS1_16FlashAttnFwdSm90INS1_25CollectiveMainloopFwdSm90ILi2EN4cute5tupleIJNS5_1CILi1EEES8_S8_EEENS6_IJNS7_ILi128EEESA_NS7_ILi256EEEEEELi256ENS_12float_e4m3_tEfNS_4arch4Sm90ELb0ELb0ELb0ELb1ELb1ELb1ELb0ELb1ELb0ELb1ELb1ELb0EEENS1_21CollectiveEpilogueFwdINS6_IJSA_SB_SA_EEES9_NS_10bfloat16_tESF_Li256ELb1ELb1ELb1ELb1EEENS1_36VarlenDynamicPersistentTileSchedulerILi128ELi128ELi256ELi128ELb1ELb1ELb1ELb0ELb1ELb1EEEEEEEEEvNT_6ParamsE:
	.zero		3584


//--------------------- .nv.constant0._ZN7cutlass13device_kernelIN5flash11enable_sm90INS1_16FlashAttnFwdSm90INS1_25CollectiveMainloopFwdSm90ILi2EN4cute5tupleIJNS5_1CILi1EEES8_S8_EEENS6_IJNS7_ILi128EEENS7_ILi64EEENS7_ILi256EEEEEELi256ENS_12float_e4m3_tEfNS_4arch4Sm90ELb0ELb1ELb0ELb0ELb1ELb0ELb0ELb1ELb0ELb1ELb1ELb0EEENS1_21CollectiveEpilogueFwdINS6_IJSA_SC_SB_EEES9_NS_10bfloat16_tESG_Li256ELb0ELb1ELb1ELb1EEENS1_19SingleTileSchedulerILb0ELb1ELb1ELi128EEEEEEEEEvNT_6ParamsE --------------------------
	.section	.nv.constant0._ZN7cutlass13device_kernelIN5flash11enable_sm90INS1_16FlashAttnFwdSm90INS1_25CollectiveMainloopFwdSm90ILi2EN4cute5tupleIJNS5_1CILi1EEES8_S8_EEENS6_IJNS7_ILi128EEENS7_ILi64EEENS7_ILi256EEEEEELi256ENS_12float_e4m3_tEfNS_4arch4Sm90ELb0ELb1ELb0ELb0ELb1ELb0ELb0ELb1ELb0ELb1ELb1ELb0EEENS1_21CollectiveEpilogueFwdINS6_IJSA_SC_SB_EEES9_NS_10bfloat16_tESG_Li256ELb0ELb1ELb1ELb1EEENS1_19SingleTileSchedulerILb0ELb1ELb1ELi128EEEEEEEEEvNT_6ParamsE,"a",@progbits
	.sectionflags	@""
	.align	4
.nv.constant0._ZN7cutlass13device_kernelIN5flash11enable_sm90INS1_16FlashAttnFwdSm90INS1_25CollectiveMainloopFwdSm90ILi2EN4cute5tupleIJNS5_1CILi1EEES8_S8_EEENS6_IJNS7_ILi128EEENS7_ILi64EEENS7_ILi256EEEEEELi256ENS_12float_e4m3_tEfNS_4arch4Sm90ELb0ELb1ELb0ELb0ELb1ELb0ELb0ELb1ELb0ELb1ELb1ELb0EEENS1_21CollectiveEpilogueFwdINS6_IJSA_SC_SB_EEES9_NS_10bfloat16_tESG_Li256ELb0ELb1ELb1ELb1EEENS1_19SingleTileSchedulerILb0ELb1ELb1ELi128EEEEEEEEEvNT_6ParamsE:
	.zero		3456


//--------------------- .nv.constant0._ZN7cutlass13device_kernelIN5flash11enable_sm90INS1_16FlashAttnFwdSm90INS1_25CollectiveMainloopFwdSm90ILi2EN4cute5tupleIJNS5_1CILi1EEES8_S8_EEENS6_IJNS7_ILi128EEENS7_ILi64EEENS7_ILi256EEEEEELi256ENS_12float_e4m3_tEfNS_4arch4Sm90ELb0ELb1ELb0ELb1ELb1ELb0ELb0ELb1ELb0ELb1ELb1ELb0EEENS1_21CollectiveEpilogueFwdINS6_IJSA_SC_SB_EEES9_NS_10bfloat16_tESG_Li256ELb1ELb1ELb1ELb1EEENS1_36VarlenDynamicPersistentTileSchedulerILi128ELi64ELi256ELi128ELb1ELb1ELb1ELb1ELb0ELb1EEEEEEEEEvNT_6ParamsE --------------------------
	.section	.nv.constant0._ZN7cutlass13device_kernelIN5flash11enable_sm90INS1_16FlashAttnFwdSm90INS1_25CollectiveMainloopFwdSm90ILi2EN4cute5tupleIJNS5_1CILi1EEES8_S8_EEENS6_IJNS7_ILi128EEENS7_ILi64EEENS7_ILi256EEEEEELi256ENS_12float_e4m3_tEfNS_4arch4Sm90ELb0ELb1ELb0ELb1ELb1ELb0ELb0ELb1ELb0ELb1ELb1ELb0EEENS1_21CollectiveEpilogueFwdINS6_IJSA_SC_SB_EEES9_NS_10bfloat16_tESG_Li256ELb1ELb1ELb1ELb1EEENS1_36VarlenDynamicPersistentTileSchedulerILi128ELi64ELi256ELi128ELb1ELb1ELb1ELb1ELb0ELb1EEEEEEEEEvNT_6ParamsE,"a",@progbits
	.sectionflags	@""
	.align	4
.nv.constant0._ZN7cutlass13device_kernelIN5flash11enable_sm90INS1_16FlashAttnFwdSm90INS1_25CollectiveMainloopFwdSm90ILi2EN4cute5tupleIJNS5_1CILi1EEES8_S8_EEENS6_IJNS7_ILi128EEENS7_ILi64EEENS7_ILi256EEEEEELi256ENS_12float_e4m3_tEfNS_4arch4Sm90ELb0ELb1ELb0ELb1ELb1ELb0ELb0ELb1ELb0ELb1ELb1ELb0EEENS1_21CollectiveEpilogueFwdINS6_IJSA_SC_SB_EEES9_NS_10bfloat16_tESG_Li256ELb1ELb1ELb1ELb1EEENS1_36VarlenDynamicPersistentTileSchedulerILi128ELi64ELi256ELi128ELb1ELb1ELb1ELb1ELb0ELb1EEEEEEEEEvNT_6ParamsE:
	.zero		3584


//--------------------- .nv.constant0._ZN7cutlass13device_kernelIN5flash11enable_sm90INS1_16FlashAttnFwdSm90INS1_25CollectiveMainloopFwdSm90ILi2EN4cute5tupleIJNS5_1CILi1EEES8_S8_EEENS6_IJNS7_ILi128EEENS7_ILi64EEENS7_ILi256EEEEEELi256ENS_12float_e4m3_tEfNS_4arch4Sm90ELb0ELb1ELb0ELb1ELb1ELb1ELb0ELb1ELb0ELb1ELb1ELb0EEENS1_21CollectiveEpilogueFwdINS6_IJSA_SC_SB_EEES9_NS_10bfloat16_tESG_Li256ELb1ELb1ELb1ELb1EEENS1_36VarlenDynamicPersistentTileSchedulerILi128ELi64ELi256ELi128ELb1ELb1ELb1ELb1ELb0ELb1EEEEEEEEEvNT_6ParamsE --------------------------
	.section	.nv.constant0._ZN7cutlass13device_kernelIN5flash11enable_sm90INS1_16FlashAttnFwdSm90INS1_25CollectiveMainloopFwdSm90ILi2EN4cute5tupleIJNS5_1CILi1EEES8_S8_EEENS6_IJNS7_ILi128EEENS7_ILi64EEENS7_ILi256EEEEEELi256ENS_12float_e4m3_tEfNS_4arch4Sm90ELb0ELb1ELb0ELb1ELb1ELb1ELb0ELb1ELb0ELb1ELb1ELb0EEENS1_21CollectiveEpilogueFwdINS6_IJSA_SC_SB_EEES9_NS_10bfloat16_tESG_Li256ELb1ELb1ELb1ELb1EEENS1_36VarlenDynamicPersistentTileSchedulerILi128ELi64ELi256ELi128ELb1ELb1ELb1ELb1ELb0ELb1EEEEEEEEEvNT_6ParamsE,"a",@progbits
	.sectionflags	@""
	.align	4
.nv.constant0._ZN7cutlass13device_kernelIN5flash11enable_sm90INS1_16FlashAttnFwdSm90INS1_25CollectiveMainloopFwdSm90ILi2EN4cute5tupleIJNS5_1CILi1EEES8_S8_EEENS6_IJNS7_ILi128EEENS7_ILi64EEENS7_ILi256EEEEEELi256ENS_12float_e4m3_tEfNS_4arch4Sm90ELb0ELb1ELb0ELb1ELb1ELb1ELb0ELb1ELb0ELb1ELb1ELb0EEENS1_21CollectiveEpilogueFwdINS6_IJSA_SC_SB_EEES9_NS_10bfloat16_tESG_Li256ELb1ELb1ELb1ELb1EEENS1_36VarlenDynamicPersistentTileSchedulerILi128ELi64ELi256ELi128ELb1ELb1ELb1ELb1ELb0ELb1EEEEEEEEEvNT_6ParamsE:
	.zero		3584


//--------------------- .nv.constant0._ZN7cutlass13device_kernelIN5flash11enable_sm90INS1_16FlashAttnFwdSm90INS1_25CollectiveMainloopFwdSm90ILi2EN4cute5tupleIJNS5_1CILi1EEES8_S8_EEENS6_IJNS7_ILi128EEESA_NS7_ILi256EEEEEELi256ENS_12float_e4m3_tEfNS_4arch4Sm90ELb1ELb0ELb0ELb0ELb1ELb0ELb0ELb1ELb0ELb1ELb1ELb0EEENS1_21CollectiveEpilogueFwdINS6_IJSA_SB_SA_EEES9_NS_10bfloat16_tESF_Li256ELb0ELb1ELb1ELb1EEENS1_19SingleTileSchedulerILb0ELb1ELb1ELi128EEEEEEEEEvNT_6ParamsE --------------------------
	.section	.nv.constant0._ZN7cutlass13device_kernelIN5flash11enable_sm90INS1_16FlashAttnFwdSm90INS1_25CollectiveMainloopFwdSm90ILi2EN4cute5tupleIJNS5_1CILi1EEES8_S8_EEENS6_IJNS7_ILi128EEESA_NS7_ILi256EEEEEELi256ENS_12float_e4m3_tEfNS_4arch4Sm90ELb1ELb0ELb0ELb0ELb1ELb0ELb0ELb1ELb0ELb1ELb1ELb0EEENS1_21CollectiveEpilogueFwdINS6_IJSA_SB_SA_EEES9_NS_10bfloat16_tESF_Li256ELb0ELb1ELb1ELb1EEENS1_19SingleTileSchedulerILb0ELb1ELb1ELi128EEEEEEEEEvNT_6ParamsE,"a",@progbits
	.sectionflags	@""
	.align	4
.nv.constant0._ZN7cutlass13device_kernelIN5flash11enable_sm90INS1_16FlashAttnFwdSm90INS1_25CollectiveMainloopFwdSm90ILi2EN4cute5tupleIJNS5_1CILi1EEES8_S8_EEENS6_IJNS7_ILi128EEESA_NS7_ILi256EEEEEELi256ENS_12float_e4m3_tEfNS_4arch4Sm90ELb1ELb0ELb0ELb0ELb1ELb0ELb0ELb1ELb0ELb1ELb1ELb0EEENS1_21CollectiveEpilogueFwdINS6_IJSA_SB_SA_EEES9_NS_10bfloat16_tESF_Li256ELb0ELb1ELb1ELb1EEENS1_19SingleTileSchedulerILb0ELb1ELb1ELi128EEEEEEEEEvNT_6ParamsE:
	.zero		3456


//--------------------- .nv.constant0._ZN7cutlass13device_kernelIN5flash11enable_sm90INS1_16FlashAttnFwdSm90INS1_25CollectiveMainloopFwdSm90ILi2EN4cute5tupleIJNS5_1CILi1EEES8_S8_EEENS6_IJNS7_ILi128EEESA_NS7_ILi256EEEEEELi256ENS_12float_e4m3_tEfNS_4arch4Sm90ELb1ELb0ELb0ELb1ELb1ELb0ELb0ELb1ELb0ELb1ELb1ELb0EEENS1_21CollectiveEpilogueFwdINS6_IJSA_SB_SA_EEES9_NS_10bfloat16_tESF_Li256ELb1ELb1ELb1ELb1EEENS1_36VarlenDynamicPersistentTileSchedulerILi128ELi128ELi256ELi128ELb1ELb1ELb1ELb1ELb1ELb1EEEEEEEEEvNT_6ParamsE --------------------------
	.section	.nv.constant0._ZN7cutlass13device_kernelIN5flash11enable_sm90INS1_16FlashAttnFwdSm90INS1_25CollectiveMainloopFwdSm90ILi2EN4cute5tupleIJNS5_1CILi1EEES8_S8_EEENS6_IJNS7_ILi128EEESA_NS7_ILi256EEEEEELi256ENS_12float_e4m3_tEfNS_4arch4Sm90ELb1ELb0ELb0ELb1ELb1ELb0ELb0ELb1ELb0ELb1ELb1ELb0EEENS1_21CollectiveEpilogueFwdINS6_IJSA_SB_SA_EEES9_NS_10bfloat16_tESF_Li256ELb1ELb1ELb1ELb1EEENS1_36VarlenDynamicPersistentTileSchedulerILi128ELi128ELi256ELi128ELb1ELb1ELb1ELb1ELb1ELb1EEEEEEEEEvNT_6ParamsE,"a",@progbits
	.sectionflags	@""
	.align	4
.nv.constant0._ZN7cutlass13device_kernelIN5flash11enable_sm90INS1_16FlashAttnFwdSm90INS1_25CollectiveMainloopFwdSm90ILi2EN4cute5tupleIJNS5_1CILi1EEES8_S8_EEENS6_IJNS7_ILi128EEESA_NS7_ILi256EEEEEELi256ENS_12float_e4m3_tEfNS_4arch4Sm90ELb1ELb0ELb0ELb1ELb1ELb0ELb0ELb1ELb0ELb1ELb1ELb0EEENS1_21CollectiveEpilogueFwdINS6_IJSA_SB_SA_EEES9_NS_10bfloat16_tESF_Li256ELb1ELb1ELb1ELb1EEENS1_36VarlenDynamicPersistentTileSchedulerILi128ELi128ELi256ELi128ELb1ELb1ELb1ELb1ELb1ELb1EEEEEEEEEvNT_6ParamsE:
	.zero		3584


//--------------------- .nv.constant0._ZN7cutlass13device_kernelIN5flash11enable_sm90INS1_16FlashAttnFwdSm90INS1_25CollectiveMainloopFwdSm90ILi2EN4cute5tupleIJNS5_1CILi1EEES8_S8_EEENS6_IJNS7_ILi128EEESA_NS7_ILi256EEEEEELi256ENS_12float_e4m3_tEfNS_4arch4Sm90ELb1ELb0ELb0ELb1ELb1ELb1ELb0ELb1ELb0ELb1ELb1ELb0EEENS1_21CollectiveEpilogueFwdINS6_IJSA_SB_SA_EEES9_NS_10bfloat16_tESF_Li256ELb1ELb1ELb1ELb1EEENS1_36VarlenDynamicPersistentTileSchedulerILi128ELi128ELi256ELi128ELb1ELb1ELb1ELb1ELb1ELb1EEEEEEEEEvNT_6ParamsE --------------------------
	.section	.nv.constant0._ZN7cutlass13device_kernelIN5flash11enable_sm90INS1_16FlashAttnFwdSm90INS1_25CollectiveMainloopFwdSm90ILi2EN4cute5tupleIJNS5_1CILi1EEES8_S8_EEENS6_IJNS7_ILi128EEESA_NS7_ILi256EEEEEELi256ENS_12float_e4m3_tEfNS_4arch4Sm90ELb1ELb0ELb0ELb1ELb1ELb1ELb0ELb1ELb0ELb1ELb1ELb0EEENS1_21CollectiveEpilogueFwdINS6_IJSA_SB_SA_EEES9_NS_10bfloat16_tESF_Li256ELb1ELb1ELb1ELb1EEENS1_36VarlenDynamicPersistentTileSchedulerILi128ELi128ELi256ELi128ELb1ELb1ELb1ELb1ELb1ELb1EEEEEEEEEvNT_6ParamsE,"a",@progbits
	.sectionflags	@""
	.align	4
.nv.constant0._ZN7cutlass13device_kernelIN5flash11enable_sm90INS1_16FlashAttnFwdSm90INS1_25CollectiveMainloopFwdSm90ILi2EN4cute5tupleIJNS5_1CILi1EEES8_S8_EEENS6_IJNS7_ILi128EEESA_NS7_ILi256EEEEEELi256ENS_12float_e4m3_tEfNS_4arch4Sm90ELb1ELb0ELb0ELb1ELb1ELb1ELb0ELb1ELb0ELb1ELb1ELb0EEENS1_21CollectiveEpilogueFwdINS6_IJSA_SB_SA_EEES9_NS_10bfloat16_tESF_Li256ELb1ELb1ELb1ELb1EEENS1_36VarlenDynamicPersistentTileSchedulerILi128ELi128ELi256ELi128ELb1ELb1ELb1ELb1ELb1ELb1EEEEEEEEEvNT_6ParamsE:
	.zero		3584


//--------------------- .nv.constant0._ZN7cutlass13device_kernelIN5flash11enable_sm90INS1_16FlashAttnFwdSm90INS1_25CollectiveMainloopFwdSm90ILi2EN4cute5tupleIJNS5_1CILi1EEES8_S8_EEENS6_IJNS7_ILi128EEENS7_ILi160EEENS7_ILi192EEEEEELi192ENS_12float_e4m3_tEfNS_4arch4Sm90ELb0ELb0ELb0ELb0ELb1ELb0ELb0ELb1ELb1ELb1ELb1ELb0EEENS1_21CollectiveEpilogueFwdINS6_IJSA_SC_SB_EEES9_NS_10bfloat16_tESG_Li256ELb0ELb1ELb1ELb1EEENS1_19SingleTileSchedulerILb0ELb1ELb1ELi128EEEEEEEEEvNT_6ParamsE --------------------------
	.section	.nv.constant0._ZN7cutlass13device_kernelIN5flash11enable_sm90INS1_16FlashAttnFwdSm90INS1_25CollectiveMainloopFwdSm90ILi2EN4cute5tupleIJNS5_1CILi1EEES8_S8_EEENS6_IJNS7_ILi128EEENS7_ILi160EEENS7_ILi192EEEEEELi192ENS_12float_e4m3_tEfNS_4arch4Sm90ELb0ELb0ELb0ELb0ELb1ELb0ELb0ELb1ELb1ELb1ELb1ELb0EEENS1_21CollectiveEpilogueFwdINS6_IJSA_SC_SB_EEES9_NS_10bfloat16_tESG_Li256ELb0ELb1ELb1ELb1EEENS1_19SingleTileSchedulerILb0ELb1ELb1ELi128EEEEEEEEEvNT_6ParamsE,"a",@progbits
	.sectionflags	@""
	.align	4
.nv.constant0._ZN7cutlass13device_kernelIN5flash11enable_sm90INS1_16FlashAttnFwdSm90INS1_25CollectiveMainloopFwdSm90ILi2EN4cute5tupleIJNS5_1CILi1EEES8_S8_EEENS6_IJNS7_ILi128EEENS7_ILi160EEENS7_ILi192EEEEEELi192ENS_12float_e4m3_tEfNS_4arch4Sm90ELb0ELb0ELb0ELb0ELb1ELb0ELb0ELb1ELb1ELb1ELb1ELb0EEENS1_21CollectiveEpilogueFwdINS6_IJSA_SC_SB_EEES9_NS_10bfloat16_tESG_Li256ELb0ELb1ELb1ELb1EEENS1_19SingleTileSchedulerILb0ELb1ELb1ELi128EEEEEEEEEvNT_6ParamsE:
	.zero		3456


//--------------------- .nv.constant0._ZN7cutlass13device_kernelIN5flash11enable_sm90INS1_16FlashAttnFwdSm90INS1_25CollectiveMainloopFwdSm90ILi2EN4cute5tupleIJNS5_1CILi1EEES8_S8_EEENS6_IJNS7_ILi128EEENS7_ILi160EEENS7_ILi192EEEEEELi192ENS_12float_e4m3_tEfNS_4arch4Sm90ELb0ELb0ELb0ELb1ELb1ELb0ELb0ELb1ELb1ELb1ELb1ELb0EEENS1_21CollectiveEpilogueFwdINS6_IJSA_SC_SB_EEES9_NS_10bfloat16_tESG_Li256ELb1ELb1ELb1ELb1EEENS1_36VarlenDynamicPersistentTileSchedulerILi128ELi160ELi256ELi128ELb1ELb1ELb1ELb0ELb1ELb1EEEEEEEEEvNT_6ParamsE --------------------------
	.section	.nv.constant0._ZN7cutlass13device_kernelIN5flash11enable_sm90INS1_16FlashAttnFwdSm90INS1_25CollectiveMainloopFwdSm90ILi2EN4cute5tupleIJNS5_1CILi1EEES8_S8_EEENS6_IJNS7_ILi128EEENS7_ILi160EEENS7_ILi192EEEEEELi192ENS_12float_e4m3_tEfNS_4arch4Sm90ELb0ELb0ELb0ELb1ELb1ELb0ELb0ELb1ELb1ELb1ELb1ELb0EEENS1_21CollectiveEpilogueFwdINS6_IJSA_SC_SB_EEES9_NS_10bfloat16_tESG_Li256ELb1ELb1ELb1ELb1EEENS1_36VarlenDynamicPersistentTileSchedulerILi128ELi160ELi256ELi128ELb1ELb1ELb1ELb0ELb1ELb1EEEEEEEEEvNT_6ParamsE,"a",@progbits
	.sectionflags	@""
	.align	4
.nv.constant0._ZN7cutlass13device_kernelIN5flash11enable_sm90INS1_16FlashAttnFwdSm90INS1_25CollectiveMainloopFwdSm90ILi2EN4cute5tupleIJNS5_1CILi1EEES8_S8_EEENS6_IJNS7_ILi128EEENS7_ILi160EEENS7_ILi192EEEEEELi192ENS_12float_e4m3_tEfNS_4arch4Sm90ELb0ELb0ELb0ELb1ELb1ELb0ELb0ELb1ELb1ELb1ELb1ELb0EEENS1_21CollectiveEpilogueFwdINS6_IJSA_SC_SB_EEES9_NS_10bfloat16_tESG_Li256ELb1ELb1ELb1ELb1EEENS1_36VarlenDynamicPersistentTileSchedulerILi128ELi160ELi256ELi128ELb1ELb1ELb1ELb0ELb1ELb1EEEEEEEEEvNT_6ParamsE:
	.zero		3584


//--------------------- .nv.constant0._ZN7cutlass13device_kernelIN5flash11enable_sm90INS1_16FlashAttnFwdSm90INS1_25CollectiveMainloopFwdSm90ILi2EN4cute5tupleIJNS5_1CILi1EEES8_S8_EEENS6_IJNS7_ILi128EEENS7_ILi160EEENS7_ILi192EEEEEELi192ENS_12float_e4m3_tEfNS_4arch4Sm90ELb0ELb0ELb0ELb1ELb1ELb1ELb0ELb1ELb1ELb1ELb1ELb0EEENS1_21CollectiveEpilogueFwdINS6_IJSA_SC_SB_EEES9_NS_10bfloat16_tESG_Li256ELb1ELb1ELb1ELb1EEENS1_36VarlenDynamicPersistentTileSchedulerILi128ELi160ELi256ELi128ELb1ELb1ELb1ELb0ELb1ELb1EEEEEEEEEvNT_6ParamsE --------------------------
	.section	.nv.constant0._ZN7cutlass13device_kernelIN5flash11enable_sm90INS1_16FlashAttnFwdSm90INS1_25CollectiveMainloopFwdSm90ILi2EN4cute5tupleIJNS5_1CILi1EEES8_S8_EEENS6_IJNS7_ILi128EEENS7_ILi160EEENS7_ILi192EEEEEELi192ENS_12float_e4m3_tEfNS_4arch4Sm90ELb0ELb0ELb0ELb1ELb1ELb1ELb0ELb1ELb1ELb1ELb1ELb0EEENS1_21CollectiveEpilogueFwdINS6_IJSA_SC_SB_EEES9_NS_10bfloat16_tESG_Li256ELb1ELb1ELb1ELb1EEENS1_36VarlenDynamicPersistentTileSchedulerILi128ELi160ELi256ELi128ELb1ELb1ELb1ELb0ELb1ELb1EEEEEEEEEvNT_6ParamsE,"a",@progbits
	.sectionflags	@""
	.align	4
.nv.constant0._ZN7cutlass13device_kernelIN5flash11enable_sm90INS1_16FlashAttnFwdSm90INS1_25CollectiveMainloopFwdSm90ILi2EN4cute5tupleIJNS5_1CILi1EEES8_S8_EEENS6_IJNS7_ILi128EEENS7_ILi160EEENS7_ILi192EEEEEELi192ENS_12float_e4m3_tEfNS_4arch4Sm90ELb0ELb0ELb0ELb1ELb1ELb1ELb0ELb1ELb1ELb1ELb1ELb0EEENS1_21CollectiveEpilogueFwdINS6_IJSA_SC_SB_EEES9_NS_10bfloat16_tESG_Li256ELb1ELb1ELb1ELb1EEENS1_36VarlenDynamicPersistentTileSchedulerILi128ELi160ELi256ELi128ELb1ELb1ELb1ELb0ELb1ELb1EEEEEEEEEvNT_6ParamsE:
	.zero		3584


//--------------------- .nv.constant0._ZN7cutlass13device_kernelIN5flash11enable_sm90INS1_16FlashAttnFwdSm90INS1_25CollectiveMainloopFwdSm90ILi2EN4cute5tupleIJNS5_1CILi1EEES8_S8_EEENS6_IJNS7_ILi128EEESA_NS7_ILi192EEEEEELi192ENS_12float_e4m3_tEfNS_4arch4Sm90ELb0ELb1ELb0ELb0ELb1ELb0ELb0ELb1ELb1ELb1ELb1ELb0EEENS1_21CollectiveEpilogueFwdINS6_IJSA_SB_SA_EEES9_NS_10bfloat16_tESF_Li256ELb0ELb1ELb1ELb1EEENS1_19SingleTileSchedulerILb0ELb1ELb1ELi128EEEEEEEEEvNT_6ParamsE --------------------------
	.section	.nv.constant0._ZN7cutlass13device_kernelIN5flash11enable_sm90INS1_16FlashAttnFwdSm90INS1_25CollectiveMainloopFwdSm90ILi2EN4cute5tupleIJNS5_1CILi1EEES8_S8_EEENS6_IJNS7_ILi128EEESA_NS7_ILi192EEEEEELi192ENS_12float_e4m3_tEfNS_4arch4Sm90ELb0ELb1ELb0ELb0ELb1ELb0ELb0ELb1ELb1ELb1ELb1ELb0EEENS1_21CollectiveEpilogueFwdINS6_IJSA_SB_SA_EEES9_NS_10bfloat16_tESF_Li256ELb0ELb1ELb1ELb1EEENS1_19SingleTileSchedulerILb0ELb1ELb1ELi128EEEEEEEEEvNT_6ParamsE,"a",@progbits
	.sectionflags	@""
	.align	4
.nv.constant0._ZN7cutlass13device_kernelIN5flash11enable_sm90INS1_16FlashAttnFwdSm90INS1_25CollectiveMainloopFwdSm90ILi2EN4cute5tupleIJNS5_1CILi1EEES8_S8_EEENS6_IJNS7_ILi128EEESA_NS7_ILi192EEEEEELi192ENS_12float_e4m3_tEfNS_4arch4Sm90ELb0ELb1ELb0ELb0ELb1ELb0ELb0ELb1ELb1ELb1ELb1ELb0EEENS1_21CollectiveEpilogueFwdINS6_IJSA_SB_SA_EEES9_NS_10bfloat16_tESF_Li256ELb0ELb1ELb1ELb1EEENS1_19SingleTileSchedulerILb0ELb1ELb1ELi128EEEEEEEEEvNT_6ParamsE:
	.zero		3456


//--------------------- .nv.constant0._ZN7cutlass13device_kernelIN5flash11enable_sm90INS1_16FlashAttnFwdSm90INS1_25CollectiveMainloopFwdSm90ILi2EN4cute5tupleIJNS5_1CILi1EEES8_S8_EEENS6_IJNS7_ILi128EEESA_NS7_ILi192EEEEEELi192ENS_12float_e4m3_tEfNS_4arch4Sm90ELb0ELb1ELb0ELb1ELb1ELb0ELb0ELb1ELb1ELb1ELb1ELb0EEENS1_21CollectiveEpilogueFwdINS6_IJSA_SB_SA_EEES9_NS_10bfloat16_tESF_Li256ELb1ELb1ELb1ELb1EEENS1_36VarlenDynamicPersistentTileSchedulerILi128ELi128ELi256ELi128ELb1ELb1ELb1ELb1ELb0ELb1EEEEEEEEEvNT_6ParamsE --------------------------
	.section	.nv.constant0._ZN7cutlass13device_kernelIN5flash11enable_sm90INS1_16FlashAttnFwdSm90INS1_25CollectiveMainloopFwdSm90ILi2EN4cute5tupleIJNS5_1CILi1EEES8_S8_EEENS6_IJNS7_ILi128EEESA_NS7_ILi192EEEEEELi192ENS_12float_e4m3_tEfNS_4arch4Sm90ELb0ELb1ELb0ELb1ELb1ELb0ELb0ELb1ELb1ELb1ELb1ELb0EEENS1_21CollectiveEpilogueFwdINS6_IJSA_SB_SA_EEES9_NS_10bfloat16_tESF_Li256ELb1ELb1ELb1ELb1EEENS1_36VarlenDynamicPersistentTileSchedulerILi128ELi128ELi256ELi128ELb1ELb1ELb1ELb1ELb0ELb1EEEEEEEEEvNT_6ParamsE,"a",@progbits
	.sectionflags	@""
	.align	4
.nv.constant0._ZN7cutlass13device_kernelIN5flash11enable_sm90INS1_16FlashAttnFwdSm90INS1_25CollectiveMainloopFwdSm90ILi2EN4cute5tupleIJNS5_1CILi1EEES8_S8_EEENS6_IJNS7_ILi128EEESA_NS7_ILi192EEEEEELi192ENS_12float_e4m3_tEfNS_4arch4Sm90ELb0ELb1ELb0ELb1ELb1ELb0ELb0ELb1ELb1ELb1ELb1ELb0EEENS1_21CollectiveEpilogueFwdINS6_IJSA_SB_SA_EEES9_NS_10bfloat16_tESF_Li256ELb1ELb1ELb1ELb1EEENS1_36VarlenDynamicPersistentTileSchedulerILi128ELi128ELi256ELi128ELb1ELb1ELb1ELb1ELb0ELb1EEEEEEEEEvNT_6ParamsE:
	.zero		3584


//--------------------- .nv.constant0._ZN7cutlass13device_kernelIN5flash11enable_sm90INS1_16FlashAttnFwdSm90INS1_25CollectiveMainloopFwdSm90ILi2EN4cute5tupleIJNS5_1CILi1EEES8_S8_EEENS6_IJNS7_ILi128EEESA_NS7_ILi192EEEEEELi192ENS_12float_e4m3_tEfNS_4arch4Sm90ELb0ELb1ELb0ELb1ELb1ELb1ELb0ELb1ELb1ELb1ELb1ELb0EEENS1_21CollectiveEpilogueFwdINS6_IJSA_SB_SA_EEES9_NS_10bfloat16_tESF_Li256ELb1ELb1ELb1ELb1EEENS1_36VarlenDynamicPersistentTileSchedulerILi128ELi128ELi256ELi128ELb1ELb1ELb1ELb1ELb0ELb1EEEEEEEEEvNT_6ParamsE --------------------------
	.section	.nv.constant0._ZN7cutlass13device_kernelIN5flash11enable_sm90INS1_16FlashAttnFwdSm90INS1_25CollectiveMainloopFwdSm90ILi2EN4cute5tupleIJNS5_1CILi1EEES8_S8_EEENS6_IJNS7_ILi128EEESA_NS7_ILi192EEEEEELi192ENS_12float_e4m3_tEfNS_4arch4Sm90ELb0ELb1ELb0ELb1ELb1ELb1ELb0ELb1ELb1ELb1ELb1ELb0EEENS1_21CollectiveEpilogueFwdINS6_IJSA_SB_SA_EEES9_NS_10bfloat16_tESF_Li256ELb1ELb1ELb1ELb1EEENS1_36VarlenDynamicPersistentTileSchedulerILi128ELi128ELi256ELi128ELb1ELb1ELb1ELb1ELb0ELb1EEEEEEEEEvNT_6ParamsE,"a",@progbits
	.sectionflags	@""
	.align	4
.nv.constant0._ZN7cutlass13device_kernelIN5flash11enable_sm90INS1_16FlashAttnFwdSm90INS1_25CollectiveMainloopFwdSm90ILi2EN4cute5tupleIJNS5_1CILi1EEES8_S8_EEENS6_IJNS7_ILi128EEESA_NS7_ILi192EEEEEELi192ENS_12float_e4m3_tEfNS_4arch4Sm90ELb0ELb1ELb0ELb1ELb1ELb1ELb0ELb1ELb1ELb1ELb1ELb0EEENS1_21CollectiveEpilogueFwdINS6_IJSA_SB_SA_EEES9_NS_10bfloat16_tESF_Li256ELb1ELb1ELb1ELb1EEENS1_36VarlenDynamicPersistentTileSchedulerILi128ELi128ELi256ELi128ELb1ELb1ELb1ELb1ELb0ELb1EEEEEEEEEvNT_6ParamsE:
	.zero		3584


//--------------------- .nv.constant0._ZN7cutlass13device_kernelIN5flash11enable_sm90INS1_16FlashAttnFwdSm90INS1_25CollectiveMainloopFwdSm90ILi2EN4cute5tupleIJNS5_1CILi1EEES8_S8_EEENS6_IJNS7_ILi128EEENS7_ILi160EEENS7_ILi192EEEEEELi192ENS_12float_e4m3_tEfNS_4arch4Sm90ELb1ELb0ELb0ELb0ELb1ELb0ELb0ELb1ELb1ELb1ELb1ELb0EEENS1_21CollectiveEpilogueFwdINS6_IJSA_SC_SB_EEES9_NS_10bfloat16_tESG_Li256ELb0ELb1ELb1ELb1EEENS1_19SingleTileSchedulerILb0ELb1ELb1ELi128EEEEEEEEEvNT_6ParamsE --------------------------
	.section	.nv.constant0._ZN7cutlass13device_kernelIN5flash11enable_sm90INS1_16FlashAttnFwdSm90INS1_25CollectiveMainloopFwdSm90ILi2EN4cute5tupleIJNS5_1CILi1EEES8_S8_EEENS6_IJNS7_ILi128EEENS7_ILi160EEENS7_ILi192EEEEEELi192ENS_12float_e4m3_tEfNS_4arch4Sm90ELb1ELb0ELb0ELb0ELb1ELb0ELb0ELb1ELb1ELb1ELb1ELb0EEENS1_21CollectiveEpilogueFwdINS6_IJSA_SC_SB_EEES9_NS_10bfloat16_tESG_Li256ELb0ELb1ELb1ELb1EEENS1_19SingleTileSchedulerILb0ELb1ELb1ELi128EEEEEEEEEvNT_6ParamsE,"a",@progbits
	.sectionflags	@""
	.align	4
.nv.constant0._ZN7cutlass13device_kernelIN5flash11enable_sm90INS1_16FlashAttnFwdSm90INS1_25CollectiveMainloopFwdSm90ILi2EN4cute5tupleIJNS5_1CILi1EEES8_S8_EEENS6_IJNS7_ILi128EEENS7_ILi160EEENS7_ILi192EEEEEELi192ENS_12float_e4m3_tEfNS_4arch4Sm90ELb1ELb0ELb0ELb0ELb1ELb0ELb0ELb1ELb1ELb1ELb1ELb0EEENS1_21CollectiveEpilogueFwdINS6_IJSA_SC_SB_EEES9_NS_10bfloat16_tESG_Li256ELb0ELb1ELb1ELb1EEENS1_19SingleTileSchedulerILb0ELb1ELb1ELi128EEEEEEEEEvNT_6ParamsE:
	.zero		3456


//--------------------- .nv.constant0._ZN7cutlass13device_kernelIN5flash11enable_sm90INS1_16FlashAttnFwdSm90INS1_25CollectiveMainloopFwdSm90ILi2EN4cute5tupleIJNS5_1CILi1EEES8_S8_EEENS6_IJNS7_ILi128EEENS7_ILi160EEENS7_ILi192EEEEEELi192ENS_12float_e4m3_tEfNS_4arch4Sm90ELb1ELb0ELb0ELb1ELb1ELb0ELb0ELb1ELb1ELb1ELb1ELb0EEENS1_21CollectiveEpilogueFwdINS6_IJSA_SC_SB_EEES9_NS_10bfloat16_tESG_Li256ELb1ELb1ELb1ELb1EEENS1_36VarlenDynamicPersistentTileSchedulerILi128ELi160ELi256ELi128ELb1ELb1ELb1ELb1ELb1ELb1EEEEEEEEEvNT_6ParamsE --------------------------
	.section	.nv.constant0._ZN7cutlass13device_kernelIN5flash11enable_sm90INS1_16FlashAttnFwdSm90INS1_25CollectiveMainloopFwdSm90ILi2EN4cute5tupleIJNS5_1CILi1EEES8_S8_EEENS6_IJNS7_ILi128EEENS7_ILi160EEENS7_ILi192EEEEEELi192ENS_12float_e4m3_tEfNS_4arch4Sm90ELb1ELb0ELb0ELb1ELb1ELb0ELb0ELb1ELb1ELb1ELb1ELb0EEENS1_21CollectiveEpilogueFwdINS6_IJSA_SC_SB_EEES9_NS_10bfloat16_tESG_Li256ELb1ELb1ELb1ELb1EEENS1_36VarlenDynamicPersistentTileSchedulerILi128ELi160ELi256ELi128ELb1ELb1ELb1ELb1ELb1ELb1EEEEEEEEEvNT_6ParamsE,"a",@progbits
	.sectionflags	@""
	.align	4
.nv.constant0._ZN7cutlass13device_kernelIN5flash11enable_sm90INS1_16FlashAttnFwdSm90INS1_25CollectiveMainloopFwdSm90ILi2EN4cute5tupleIJNS5_1CILi1EEES8_S8_EEENS6_IJNS7_ILi128EEENS7_ILi160EEENS7_ILi192EEEEEELi192ENS_12float_e4m3_tEfNS_4arch4Sm90ELb1ELb0ELb0ELb1ELb1ELb0ELb0ELb1ELb1ELb1ELb1ELb0EEENS1_21CollectiveEpilogueFwdINS6_IJSA_SC_SB_EEES9_NS_10bfloat16_tESG_Li256ELb1ELb1ELb1ELb1EEENS1_36VarlenDynamicPersistentTileSchedulerILi128ELi160ELi256ELi128ELb1ELb1ELb1ELb1ELb1ELb1EEEEEEEEEvNT_6ParamsE:
	.zero		3584


//--------------------- .nv.constant0._ZN7cutlass13device_kernelIN5flash11enable_sm90INS1_16FlashAttnFwdSm90INS1_25CollectiveMainloopFwdSm90ILi2EN4cute5tupleIJNS5_1CILi1EEES8_S8_EEENS6_IJNS7_ILi128EEENS7_ILi160EEENS7_ILi192EEEEEELi192ENS_12float_e4m3_tEfNS_4arch4Sm90ELb1ELb0ELb0ELb1ELb1ELb1ELb0ELb1ELb1ELb1ELb1ELb0EEENS1_21CollectiveEpilogueFwdINS6_IJSA_SC_SB_EEES9_NS_10bfloat16_tESG_Li256ELb1ELb1ELb1ELb1EEENS1_36VarlenDynamicPersistentTileSchedulerILi128ELi160ELi256ELi128ELb1ELb1ELb1ELb1ELb1ELb1EEEEEEEEEvNT_6ParamsE --------------------------
	.section	.nv.constant0._ZN7cutlass13device_kernelIN5flash11enable_sm90INS1_16FlashAttnFwdSm90INS1_25CollectiveMainloopFwdSm90ILi2EN4cute5tupleIJNS5_1CILi1EEES8_S8_EEENS6_IJNS7_ILi128EEENS7_ILi160EEENS7_ILi192EEEEEELi192ENS_12float_e4m3_tEfNS_4arch4Sm90ELb1ELb0ELb0ELb1ELb1ELb1ELb0ELb1ELb1ELb1ELb1ELb0EEENS1_21CollectiveEpilogueFwdINS6_IJSA_SC_SB_EEES9_NS_10bfloat16_tESG_Li256ELb1ELb1ELb1ELb1EEENS1_36VarlenDynamicPersistentTileSchedulerILi128ELi160ELi256ELi128ELb1ELb1ELb1ELb1ELb1ELb1EEEEEEEEEvNT_6ParamsE,"a",@progbits
	.sectionflags	@""
	.align	4
.nv.constant0._ZN7cutlass13device_kernelIN5flash11enable_sm90INS1_16FlashAttnFwdSm90INS1_25CollectiveMainloopFwdSm90ILi2EN4cute5tupleIJNS5_1CILi1EEES8_S8_EEENS6_IJNS7_ILi128EEENS7_ILi160EEENS7_ILi192EEEEEELi192ENS_12float_e4m3_tEfNS_4arch4Sm90ELb1ELb0ELb0ELb1ELb1ELb1ELb0ELb1ELb1ELb1ELb1ELb0EEENS1_21CollectiveEpilogueFwdINS6_IJSA_SC_SB_EEES9_NS_10bfloat16_tESG_Li256ELb1ELb1ELb1ELb1EEENS1_36VarlenDynamicPersistentTileSchedulerILi128ELi160ELi256ELi128ELb1ELb1ELb1ELb1ELb1ELb1EEEEEEEEEvNT_6ParamsE:
	.zero		3584


//--------------------- .nv.constant0._ZN7cutlass13device_kernelIN5flash11enable_sm90INS1_16FlashAttnFwdSm90INS1_25CollectiveMainloopFwdSm90ILi2EN4cute5tupleIJNS5_1CILi1EEES8_S8_EEENS6_IJNS7_ILi128EEENS7_ILi160EEESA_EEELi128ENS_12float_e4m3_tEfNS_4arch4Sm90ELb0ELb0ELb0ELb0ELb1ELb0ELb0ELb1ELb1ELb1ELb1ELb0EEENS1_21CollectiveEpilogueFwdINS6_IJSA_SA_SB_EEES9_NS_10bfloat16_tESF_Li256ELb0ELb1ELb1ELb1EEENS1_19SingleTileSchedulerILb0ELb1ELb1ELi128EEEEEEEEEvNT_6ParamsE --------------------------
	.section	.nv.constant0._ZN7cutlass13device_kernelIN5flash11enable_sm90INS1_16FlashAttnFwdSm90INS1_25CollectiveMainloopFwdSm90ILi2EN4cute5tupleIJNS5_1CILi1EEES8_S8_EEENS6_IJNS7_ILi128EEENS7_ILi160EEESA_EEELi128ENS_12float_e4m3_tEfNS_4arch4Sm90ELb0ELb0ELb0ELb0ELb1ELb0ELb0ELb1ELb1ELb1ELb1ELb0EEENS1_21CollectiveEpilogueFwdINS6_IJSA_SA_SB_EEES9_NS_10bfloat16_tESF_Li256ELb0ELb1ELb1ELb1EEENS1_19SingleTileSchedulerILb0ELb1ELb1ELi128EEEEEEEEEvNT_6ParamsE,"a",@progbits
	.sectionflags	@""
	.align	4
.nv.constant0._ZN7cutlass13device_kernelIN5flash11enable_sm90INS1_16FlashAttnFwdSm90INS1_25CollectiveMainloopFwdSm90ILi2EN4cute5tupleIJNS5_1CILi1EEES8_S8_EEENS6_IJNS7_ILi128EEENS7_ILi160EEESA_EEELi128ENS_12float_e4m3_tEfNS_4arch4Sm90ELb0ELb0ELb0ELb0ELb1ELb0ELb0ELb1ELb1ELb1ELb1ELb0EEENS1_21CollectiveEpilogueFwdINS6_IJSA_SA_SB_EEES9_NS_10bfloat16_tESF_Li256ELb0ELb1ELb1ELb1EEENS1_19SingleTileSchedulerILb0ELb1ELb1ELi128EEEEEEEEEvNT_6ParamsE:
	.zero		3456


//--------------------- .nv.constant0._ZN7cutlass13device_kernelIN5flash11enable_sm90INS1_16FlashAttnFwdSm90INS1_25CollectiveMainloopFwdSm90ILi2EN4cute5tupleIJNS5_1CILi1EEES8_S8_EEENS6_IJNS7_ILi128EEENS7_ILi160EEESA_EEELi128ENS_12float_e4m3_tEfNS_4arch4Sm90ELb0ELb0ELb0ELb1ELb1ELb0ELb0ELb1ELb1ELb1ELb1ELb0EEENS1_21CollectiveEpilogueFwdINS6_IJSA_SA_SB_EEES9_NS_10bfloat16_tESF_Li256ELb1ELb1ELb1ELb1EEENS1_36VarlenDynamicPersistentTileSchedulerILi128ELi160ELi256ELi128ELb1ELb1ELb1ELb0ELb1ELb1EEEEEEEEEvNT_6ParamsE --------------------------
	.section	.nv.constant0._ZN7cutlass13device_kernelIN5flash11enable_sm90INS1_16FlashAttnFwdSm90INS1_25CollectiveMainloopFwdSm90ILi2EN4cute5tupleIJNS5_1CILi1EEES8_S8_EEENS6_IJNS7_ILi128EEENS7_ILi160EEESA_EEELi128ENS_12float_e4m3_tEfNS_4arch4Sm90ELb0ELb0ELb0ELb1ELb1ELb0ELb0ELb1ELb1ELb1ELb1ELb0EEENS1_21CollectiveEpilogueFwdINS6_IJSA_SA_SB_EEES9_NS_10bfloat16_tESF_Li256ELb1ELb1ELb1ELb1EEENS1_36VarlenDynamicPersistentTileSchedulerILi128ELi160ELi256ELi128ELb1ELb1ELb1ELb0ELb1ELb1EEEEEEEEEvNT_6ParamsE,"a",@progbits
	.sectionflags	@""
	.align	4
.nv.constant0._ZN7cutlass13device_kernelIN5flash11enable_sm90INS1_16FlashAttnFwdSm90INS1_25CollectiveMainloopFwdSm90ILi2EN4cute5tupleIJNS5_1CILi1EEES8_S8_EEENS6_IJNS7_ILi128EEENS7_ILi160EEESA_EEELi128ENS_12float_e4m3_tEfNS_4arch4Sm90ELb0ELb0ELb0ELb1ELb1ELb0ELb0ELb1ELb1ELb1ELb1ELb0EEENS1_21CollectiveEpilogueFwdINS6_IJSA_SA_SB_EEES9_NS_10bfloat16_tESF_Li256ELb1ELb1ELb1ELb1EEENS1_36VarlenDynamicPersistentTileSchedulerILi128ELi160ELi256ELi128ELb1ELb1ELb1ELb0ELb1ELb1EEEEEEEEEvNT_6ParamsE:
	.zero		3584


//--------------------- .nv.constant0._ZN7cutlass13device_kernelIN5flash11enable_sm90INS1_16FlashAttnFwdSm90INS1_25CollectiveMainloopFwdSm90ILi2EN4cute5tupleIJNS5_1CILi1EEES8_S8_EEENS6_IJNS7_ILi128EEENS7_ILi160EEESA_EEELi128ENS_12float_e4m3_tEfNS_4arch4Sm90ELb0ELb0ELb0ELb1ELb1ELb1ELb0ELb1ELb1ELb1ELb1ELb0EEENS1_21CollectiveEpilogueFwdINS6_IJSA_SA_SB_EEES9_NS_10bfloat16_tESF_Li256ELb1ELb1ELb1ELb1EEENS1_36VarlenDynamicPersistentTileSchedulerILi128ELi160ELi256ELi128ELb1ELb1ELb1ELb0ELb1ELb1EEEEEEEEEvNT_6ParamsE --------------------------
	.section	.nv.constant0._ZN7cutlass13device_kernelIN5flash11enable_sm90INS1_16FlashAttnFwdSm90INS1_25CollectiveMainloopFwdSm90ILi2EN4cute5tupleIJNS5_1CILi1EEES8_S8_EEENS6_IJNS7_ILi128EEENS7_ILi160EEESA_EEELi128ENS_12float_e4m3_tEfNS_4arch4Sm90ELb0ELb0ELb0ELb1ELb1ELb1ELb0ELb1ELb1ELb1ELb1ELb0EEENS1_21CollectiveEpilogueFwdINS6_IJSA_SA_SB_EEES9_NS_10bfloat16_tESF_Li256ELb1ELb1ELb1ELb1EEENS1_36VarlenDynamicPersistentTileSchedulerILi128ELi160ELi256ELi128ELb1ELb1ELb1ELb0ELb1ELb1EEEEEEEEEvNT_6ParamsE,"a",@progbits
	.sectionflags	@""
	.align	4
.nv.constant0._ZN7cutlass13device_kernelIN5flash11enable_sm90INS1_16FlashAttnFwdSm90INS1_25CollectiveMainloopFwdSm90ILi2EN4cute5tupleIJNS5_1CILi1EEES8_S8_EEENS6_IJNS7_ILi128EEENS7_ILi160EEESA_EEELi128ENS_12float_e4m3_tEfNS_4arch4Sm90ELb0ELb0ELb0ELb1ELb1ELb1ELb0ELb1ELb1ELb1ELb1ELb0EEENS1_21CollectiveEpilogueFwdINS6_IJSA_SA_SB_EEES9_NS_10bfloat16_tESF_Li256ELb1ELb1ELb1ELb1EEENS1_36VarlenDynamicPersistentTileSchedulerILi128ELi160ELi256ELi128ELb1ELb1ELb1ELb0ELb1ELb1EEEEEEEEEvNT_6ParamsE:
	.zero		3584


//--------------------- .nv.constant0._ZN7cutlass13device_kernelIN5flash11enable_sm90INS1_16FlashAttnFwdSm90INS1_25CollectiveMainloopFwdSm90ILi2EN4cute5tupleIJNS5_1CILi1EEES8_S8_EEENS6_IJNS7_ILi128EEENS7_ILi160EEESA_EEELi128ENS_12float_e4m3_tEfNS_4arch4Sm90ELb0ELb1ELb0ELb0ELb1ELb0ELb0ELb1ELb1ELb1ELb1ELb0EEENS1_21CollectiveEpilogueFwdINS6_IJSA_SA_SB_EEES9_NS_10bfloat16_tESF_Li256ELb0ELb1ELb1ELb1EEENS1_19SingleTileSchedulerILb0ELb1ELb1ELi128EEEEEEEEEvNT_6ParamsE --------------------------
	.section	.nv.constant0._ZN7cutlass13device_kernelIN5flash11enable_sm90INS1_16FlashAttnFwdSm90INS1_25CollectiveMainloopFwdSm90ILi2EN4cute5tupleIJNS5_1CILi1EEES8_S8_EEENS6_IJNS7_ILi128EEENS7_ILi160EEESA_EEELi128ENS_12float_e4m3_tEfNS_4arch4Sm90ELb0ELb1ELb0ELb0ELb1ELb0ELb0ELb1ELb1ELb1ELb1ELb0EEENS1_21CollectiveEpilogueFwdINS6_IJSA_SA_SB_EEES9_NS_10bfloat16_tESF_Li256ELb0ELb1ELb1ELb1EEENS1_19SingleTileSchedulerILb0ELb1ELb1ELi128EEEEEEEEEvNT_6ParamsE,"a",@progbits
	.sectionflags	@""
	.align	4
.nv.constant0._ZN7cutlass13device_kernelIN5flash11enable_sm90INS1_16FlashAttnFwdSm90INS1_25CollectiveMainloopFwdSm90ILi2EN4cute5tupleIJNS5_1CILi1EEES8_S8_EEENS6_IJNS7_ILi128EEENS7_ILi160EEESA_EEELi128ENS_12float_e4m3_tEfNS_4arch4Sm90ELb0ELb1ELb0ELb0ELb1ELb0ELb0ELb1ELb1ELb1ELb1ELb0EEENS1_21CollectiveEpilogueFwdINS6_IJSA_SA_SB_EEES9_NS_10bfloat16_tESF_Li256ELb0ELb1ELb1ELb1EEENS1_19SingleTileSchedulerILb0ELb1ELb1ELi128EEEEEEEEEvNT_6ParamsE:
	.zero		3456


//--------------------- .nv.constant0._ZN7cutlass13device_kernelIN5flash11enable_sm90INS1_16FlashAttnFwdSm90INS1_25CollectiveMainloopFwdSm90ILi2EN4cute5tupleIJNS5_1CILi1EEES8_S8_EEENS6_IJNS7_ILi128EEENS7_ILi160EEESA_EEELi128ENS_12float_e4m3_tEfNS_4arch4Sm90ELb0ELb1ELb0ELb1ELb1ELb0ELb0ELb1ELb1ELb1ELb1ELb0EEENS1_21CollectiveEpilogueFwdINS6_IJSA_SA_SB_EEES9_NS_10bfloat16_tESF_Li256ELb1ELb1ELb1ELb1EEENS1_36VarlenDynamicPersistentTileSchedulerILi128ELi160ELi256ELi128ELb1ELb1ELb1ELb1ELb0ELb1EEEEEEEEEvNT_6ParamsE --------------------------
	.section	.nv.constant0._ZN7cutlass13device_kernelIN5flash11enable_sm90INS1_16FlashAttnFwdSm90INS1_25CollectiveMainloopFwdSm90ILi2EN4cute5tupleIJNS5_1CILi1EEES8_S8_EEENS6_IJNS7_ILi128EEENS7_ILi160EEESA_EEELi128ENS_12float_e4m3_tEfNS_4arch4Sm90ELb0ELb1ELb0ELb1ELb1ELb0ELb0ELb1ELb1ELb1ELb1ELb0EEENS1_21CollectiveEpilogueFwdINS6_IJSA_SA_SB_EEES9_NS_10bfloat16_tESF_Li256ELb1ELb1ELb1ELb1EEENS1_36VarlenDynamicPersistentTileSchedulerILi128ELi160ELi256ELi128ELb1ELb1ELb1ELb1ELb0ELb1EEEEEEEEEvNT_6ParamsE,"a",@progbits
	.sectionflags	@""
	.align	4
.nv.constant0._ZN7cutlass13device_kernelIN5flash11enable_sm90INS1_16FlashAttnFwdSm90INS1_25CollectiveMainloopFwdSm90ILi2EN4cute5tupleIJNS5_1CILi1EEES8_S8_EEENS6_IJNS7_ILi128EEENS7_ILi160EEESA_EEELi128ENS_12float_e4m3_tEfNS_4arch4Sm90ELb0ELb1ELb0ELb1ELb1ELb0ELb0ELb1ELb1ELb1ELb1ELb0EEENS1_21CollectiveEpilogueFwdINS6_IJSA_SA_SB_EEES9_NS_10bfloat16_tESF_Li256ELb1ELb1ELb1ELb1EEENS1_36VarlenDynamicPersistentTileSchedulerILi128ELi160ELi256ELi128ELb1ELb1ELb1ELb1ELb0ELb1EEEEEEEEEvNT_6ParamsE:
	.zero		3584


//--------------------- .nv.constant0._ZN7cutlass13device_kernelIN5flash11enable_sm90INS1_16FlashAttnFwdSm90INS1_25CollectiveMainloopFwdSm90ILi2EN4cute5tupleIJNS5_1CILi1EEES8_S8_EEENS6_IJNS7_ILi128EEENS7_ILi160EEESA_EEELi128ENS_12float_e4m3_tEfNS_4arch4Sm90ELb0ELb1ELb0ELb1ELb1ELb1ELb0ELb1ELb1ELb1ELb1ELb0EEENS1_21CollectiveEpilogueFwdINS6_IJSA_SA_SB_EEES9_NS_10bfloat16_tESF_Li256ELb1ELb1ELb1ELb1EEENS1_36VarlenDynamicPersistentTileSchedulerILi128ELi160ELi256ELi128ELb1ELb1ELb1ELb1ELb0ELb1EEEEEEEEEvNT_6ParamsE --------------------------
	.section	.nv.constant0._ZN7cutlass13device_kernelIN5flash11enable_sm90INS1_16FlashAttnFwdSm90INS1_25CollectiveMainloopFwdSm90ILi2EN4cute5tupleIJNS5_1CILi1EEES8_S8_EEENS6_IJNS7_ILi128EEENS7_ILi160EEESA_EEELi128ENS_12float_e4m3_tEfNS_4arch4Sm90ELb0ELb1ELb0ELb1ELb1ELb1ELb0ELb1ELb1ELb1ELb1ELb0EEENS1_21CollectiveEpilogueFwdINS6_IJSA_SA_SB_EEES9_NS_10bfloat16_tESF_Li256ELb1ELb1ELb1ELb1EEENS1_36VarlenDynamicPersistentTileSchedulerILi128ELi160ELi256ELi128ELb1ELb1ELb1ELb1ELb0ELb1EEEEEEEEEvNT_6ParamsE,"a",@progbits
	.sectionflags	@""
	.align	4
.nv.constant0._ZN7cutlass13device_kernelIN5flash11enable_sm90INS1_16FlashAttnFwdSm90INS1_25CollectiveMainloopFwdSm90ILi2EN4cute5tupleIJNS5_1CILi1EEES8_S8_EEENS6_IJNS7_ILi128EEENS7_ILi160EEESA_EEELi128ENS_12float_e4m3_tEfNS_4arch4Sm90ELb0ELb1ELb0ELb1ELb1ELb1ELb0ELb1ELb1ELb1ELb1ELb0EEENS1_21CollectiveEpilogueFwdINS6_IJSA_SA_SB_EEES9_NS_10bfloat16_tESF_Li256ELb1ELb1ELb1ELb1EEENS1_36VarlenDynamicPersistentTileSchedulerILi128ELi160ELi256ELi128ELb1ELb1ELb1ELb1ELb0ELb1EEEEEEEEEvNT_6ParamsE:
	.zero		3584


//--------------------- .nv.constant0._ZN7cutlass13device_kernelIN5flash11enable_sm90INS1_16FlashAttnFwdSm90INS1_25CollectiveMainloopFwdSm90ILi2EN4cute5tupleIJNS5_1CILi1EEES8_S8_EEENS6_IJNS7_ILi128EEENS7_ILi160EEESA_EEELi128ENS_12float_e4m3_tEfNS_4arch4Sm90ELb1ELb0ELb0ELb0ELb1ELb0ELb0ELb1ELb1ELb1ELb1ELb0EEENS1_21CollectiveEpilogueFwdINS6_IJSA_SA_SB_EEES9_NS_10bfloat16_tESF_Li256ELb0ELb1ELb1ELb1EEENS1_19SingleTileSchedulerILb0ELb1ELb1ELi128EEEEEEEEEvNT_6ParamsE --------------------------
	.section	.nv.constant0._ZN7cutlass13device_kernelIN5flash11enable_sm90INS1_16FlashAttnFwdSm90INS1_25CollectiveMainloopFwdSm90ILi2EN4cute5tupleIJNS5_1CILi1EEES8_S8_EEENS6_IJNS7_ILi128EEENS7_ILi160EEESA_EEELi128ENS_12float_e4m3_tEfNS_4arch4Sm90ELb1ELb0ELb0ELb0ELb1ELb0ELb0ELb1ELb1ELb1ELb1ELb0EEENS1_21CollectiveEpilogueFwdINS6_IJSA_SA_SB_EEES9_NS_10bfloat16_tESF_Li256ELb0ELb1ELb1ELb1EEENS1_19SingleTileSchedulerILb0ELb1ELb1ELi128EEEEEEEEEvNT_6ParamsE,"a",@progbits
	.sectionflags	@""
	.align	4
.nv.constant0._ZN7cutlass13device_kernelIN5flash11enable_sm90INS1_16FlashAttnFwdSm90INS1_25CollectiveMainloopFwdSm90ILi2EN4cute5tupleIJNS5_1CILi1EEES8_S8_EEENS6_IJNS7_ILi128EEENS7_ILi160EEESA_EEELi128ENS_12float_e4m3_tEfNS_4arch4Sm90ELb1ELb0ELb0ELb0ELb1ELb0ELb0ELb1ELb1ELb1ELb1ELb0EEENS1_21CollectiveEpilogueFwdINS6_IJSA_SA_SB_EEES9_NS_10bfloat16_tESF_Li256ELb0ELb1ELb1ELb1EEENS1_19SingleTileSchedulerILb0ELb1ELb1ELi128EEEEEEEEEvNT_6ParamsE:
	.zero		3456


//--------------------- .nv.constant0._ZN7cutlass13device_kernelIN5flash11enable_sm90INS1_16FlashAttnFwdSm90INS1_25CollectiveMainloopFwdSm90ILi2EN4cute5tupleIJNS5_1CILi1EEES8_S8_EEENS6_IJNS7_ILi128EEENS7_ILi160EEESA_EEELi128ENS_12float_e4m3_tEfNS_4arch4Sm90ELb1ELb0ELb0ELb1ELb1ELb0ELb0ELb1ELb1ELb1ELb1ELb0EEENS1_21CollectiveEpilogueFwdINS6_IJSA_SA_SB_EEES9_NS_10bfloat16_tESF_Li256ELb1ELb1ELb1ELb1EEENS1_36VarlenDynamicPersistentTileSchedulerILi128ELi160ELi256ELi128ELb1ELb1ELb1ELb1ELb1ELb1EEEEEEEEEvNT_6ParamsE --------------------------
	.section	.nv.constant0._ZN7cutlass13device_kernelIN5flash11enable_sm90INS1_16FlashAttnFwdSm90INS1_25CollectiveMainloopFwdSm90ILi2EN4cute5tupleIJNS5_1CILi1EEES8_S8_EEENS6_IJNS7_ILi128EEENS7_ILi160EEESA_EEELi128ENS_12float_e4m3_tEfNS_4arch4Sm90ELb1ELb0ELb0ELb1ELb1ELb0ELb0ELb1ELb1ELb1ELb1ELb0EEENS1_21CollectiveEpilogueFwdINS6_IJSA_SA_SB_EEES9_NS_10bfloat16_tESF_Li256ELb1ELb1ELb1ELb1EEENS1_36VarlenDynamicPersistentTileSchedulerILi128ELi160ELi256ELi128ELb1ELb1ELb1ELb1ELb1ELb1EEEEEEEEEvNT_6ParamsE,"a",@progbits
	.sectionflags	@""
	.align	4
.nv.constant0._ZN7cutlass13device_kernelIN5flash11enable_sm90INS1_16FlashAttnFwdSm90INS1_25CollectiveMainloopFwdSm90ILi2EN4cute5tupleIJNS5_1CILi1EEES8_S8_EEENS6_IJNS7_ILi128EEENS7_ILi160EEESA_EEELi128ENS_12float_e4m3_tEfNS_4arch4Sm90ELb1ELb0ELb0ELb1ELb1ELb0ELb0ELb1ELb1ELb1ELb1ELb0EEENS1_21CollectiveEpilogueFwdINS6_IJSA_SA_SB_EEES9_NS_10bfloat16_tESF_Li256ELb1ELb1ELb1ELb1EEENS1_36VarlenDynamicPersistentTileSchedulerILi128ELi160ELi256ELi128ELb1ELb1ELb1ELb1ELb1ELb1EEEEEEEEEvNT_6ParamsE:
	.zero		3584


//--------------------- .nv.constant0._ZN7cutlass13device_kernelIN5flash11enable_sm90INS1_16FlashAttnFwdSm90INS1_25CollectiveMainloopFwdSm90ILi2EN4cute5tupleIJNS5_1CILi1EEES8_S8_EEENS6_IJNS7_ILi128EEENS7_ILi160EEESA_EEELi128ENS_12float_e4m3_tEfNS_4arch4Sm90ELb1ELb0ELb0ELb1ELb1ELb1ELb0ELb1ELb1ELb1ELb1ELb0EEENS1_21CollectiveEpilogueFwdINS6_IJSA_SA_SB_EEES9_NS_10bfloat16_tESF_Li256ELb1ELb1ELb1ELb1EEENS1_36VarlenDynamicPersistentTileSchedulerILi128ELi160ELi256ELi128ELb1ELb1ELb1ELb1ELb1ELb1EEEEEEEEEvNT_6ParamsE --------------------------
	.section	.nv.constant0._ZN7cutlass13device_kernelIN5flash11enable_sm90INS1_16FlashAttnFwdSm90INS1_25CollectiveMainloopFwdSm90ILi2EN4cute5tupleIJNS5_1CILi1EEES8_S8_EEENS6_IJNS7_ILi128EEENS7_ILi160EEESA_EEELi128ENS_12float_e4m3_tEfNS_4arch4Sm90ELb1ELb0ELb0ELb1ELb1ELb1ELb0ELb1ELb1ELb1ELb1ELb0EEENS1_21CollectiveEpilogueFwdINS6_IJSA_SA_SB_EEES9_NS_10bfloat16_tESF_Li256ELb1ELb1ELb1ELb1EEENS1_36VarlenDynamicPersistentTileSchedulerILi128ELi160ELi256ELi128ELb1ELb1ELb1ELb1ELb1ELb1EEEEEEEEEvNT_6ParamsE,"a",@progbits
	.sectionflags	@""
	.align	4
.nv.constant0._ZN7cutlass13device_kernelIN5flash11enable_sm90INS1_16FlashAttnFwdSm90INS1_25CollectiveMainloopFwdSm90ILi2EN4cute5tupleIJNS5_1CILi1EEES8_S8_EEENS6_IJNS7_ILi128EEENS7_ILi160EEESA_EEELi128ENS_12float_e4m3_tEfNS_4arch4Sm90ELb1ELb0ELb0ELb1ELb1ELb1ELb0ELb1ELb1ELb1ELb1ELb0EEENS1_21CollectiveEpilogueFwdINS6_IJSA_SA_SB_EEES9_NS_10bfloat16_tESF_Li256ELb1ELb1ELb1ELb1EEENS1_36VarlenDynamicPersistentTileSchedulerILi128ELi160ELi256ELi128ELb1ELb1ELb1ELb1ELb1ELb1EEEEEEEEEvNT_6ParamsE:
	.zero		3584


//--------------------- .nv.constant0._ZN7cutlass13device_kernelIN5flash11enable_sm90INS1_16FlashAttnFwdSm90INS1_25CollectiveMainloopFwdSm90ILi2EN4cute5tupleIJNS5_1CILi1EEES8_S8_EEENS6_IJNS7_ILi192EEENS7_ILi128EEENS7_ILi96EEEEEELi96ENS_12float_e4m3_tEfNS_4arch4Sm90ELb0ELb0ELb0ELb0ELb1ELb0ELb0ELb1ELb1ELb1ELb1ELb0EEENS1_21CollectiveEpilogueFwdINS6_IJSA_SC_SB_EEES9_NS_10bfloat16_tESG_Li384ELb0ELb1ELb1ELb1EEENS1_19SingleTileSchedulerILb0ELb1ELb1ELi192EEEEEEEEEvNT_6ParamsE --------------------------
	.section	.nv.constant0._ZN7cutlass13device_kernelIN5flash11enable_sm90INS1_16FlashAttnFwdSm90INS1_25CollectiveMainloopFwdSm90ILi2EN4cute5tupleIJNS5_1CILi1EEES8_S8_EEENS6_IJNS7_ILi192EEENS7_ILi128EEENS7_ILi96EEEEEELi96ENS_12float_e4m3_tEfNS_4arch4Sm90ELb0ELb0ELb0ELb0ELb1ELb0ELb0ELb1ELb1ELb1ELb1ELb0EEENS1_21CollectiveEpilogueFwdINS6_IJSA_SC_SB_EEES9_NS_10bfloat16_tESG_Li384ELb0ELb1ELb1ELb1EEENS1_19SingleTileSchedulerILb0ELb1ELb1ELi192EEEEEEEEEvNT_6ParamsE,"a",@progbits
	.sectionflags	@""
	.align	4
.nv.constant0._ZN7cutlass13device_kernelIN5flash11enable_sm90INS1_16FlashAttnFwdSm90INS1_25CollectiveMainloopFwdSm90ILi2EN4cute5tupleIJNS5_1CILi1EEES8_S8_EEENS6_IJNS7_ILi192EEENS7_ILi128EEENS7_ILi96EEEEEELi96ENS_12float_e4m3_tEfNS_4arch4Sm90ELb0ELb0ELb0ELb0ELb1ELb0ELb0ELb1ELb1ELb1ELb1ELb0EEENS1_21CollectiveEpilogueFwdINS6_IJSA_SC_SB_EEES9_NS_10bfloat16_tESG_Li384ELb0ELb1ELb1ELb1EEENS1_19SingleTileSchedulerILb0ELb1ELb1ELi192EEEEEEEEEvNT_6ParamsE:
	.zero		3456


//--------------------- .nv.constant0._ZN7cutlass13device_kernelIN5flash11enable_sm90INS1_16FlashAttnFwdSm90INS1_25CollectiveMainloopFwdSm90ILi2EN4cute5tupleIJNS5_1CILi1EEES8_S8_EEENS6_IJNS7_ILi192EEENS7_ILi128EEENS7_ILi96EEEEEELi96ENS_12float_e4m3_tEfNS_4arch4Sm90ELb0ELb0ELb0ELb1ELb1ELb0ELb0ELb1ELb1ELb1ELb1ELb0EEENS1_21CollectiveEpilogueFwdINS6_IJSA_SC_SB_EEES9_NS_10bfloat16_tESG_Li384ELb1ELb1ELb1ELb1EEENS1_36VarlenDynamicPersistentTileSchedulerILi192ELi128ELi384ELi128ELb1ELb1ELb1ELb0ELb1ELb1EEEEEEEEEvNT_6ParamsE --------------------------
	.section	.nv.constant0._ZN7cutlass13device_kernelIN5flash11enable_sm90INS1_16FlashAttnFwdSm90INS1_25CollectiveMainloopFwdSm90ILi2EN4cute5tupleIJNS5_1CILi1EEES8_S8_EEENS6_IJNS7_ILi192EEENS7_ILi128EEENS7_ILi96EEEEEELi96ENS_12float_e4m3_tEfNS_4arch4Sm90ELb0ELb0ELb0ELb1ELb1ELb0ELb0ELb1ELb1ELb1ELb1ELb0EEENS1_21CollectiveEpilogueFwdINS6_IJSA_SC_SB_EEES9_NS_10bfloat16_tESG_Li384ELb1ELb1ELb1ELb1EEENS1_36VarlenDynamicPersistentTileSchedulerILi192ELi128ELi384ELi128ELb1ELb1ELb1ELb0ELb1ELb1EEEEEEEEEvNT_6ParamsE,"a",@progbits
	.sectionflags	@""
	.align	4
.nv.constant0._ZN7cutlass13device_kernelIN5flash11enable_sm90INS1_16FlashAttnFwdSm90INS1_25CollectiveMainloopFwdSm90ILi2EN4cute5tupleIJNS5_1CILi1EEES8_S8_EEENS6_IJNS7_ILi192EEENS7_ILi128EEENS7_ILi96EEEEEELi96ENS_12float_e4m3_tEfNS_4arch4Sm90ELb0ELb0ELb0ELb1ELb1ELb0ELb0ELb1ELb1ELb1ELb1ELb0EEENS1_21CollectiveEpilogueFwdINS6_IJSA_SC_SB_EEES9_NS_10bfloat16_tESG_Li384ELb1ELb1ELb1ELb1EEENS1_36VarlenDynamicPersistentTileSchedulerILi192ELi128ELi384ELi128ELb1ELb1ELb1ELb0ELb1ELb1EEEEEEEEEvNT_6ParamsE:
	.zero		3584


//--------------------- .nv.constant0._ZN7cutlass13device_kernelIN5flash11enable_sm90INS1_16FlashAttnFwdSm90INS1_25CollectiveMainloopFwdSm90ILi2EN4cute5tupleIJNS5_1CILi1EEES8_S8_EEENS6_IJNS7_ILi192EEENS7_ILi128EEENS7_ILi96EEEEEELi96ENS_12float_e4m3_tEfNS_4arch4Sm90ELb0ELb0ELb0ELb1ELb1ELb1ELb0ELb1ELb1ELb1ELb1ELb0EEENS1_21CollectiveEpilogueFwdINS6_IJSA_SC_SB_EEES9_NS_10bfloat16_tESG_Li384ELb1ELb1ELb1ELb1EEENS1_36VarlenDynamicPersistentTileSchedulerILi192ELi128ELi384ELi128ELb1ELb1ELb1ELb0ELb1ELb1EEEEEEEEEvNT_6ParamsE --------------------------
	.section	.nv.constant0._ZN7cutlass13device_kernelIN5flash11enable_sm90INS1_16FlashAttnFwdSm90INS1_25CollectiveMainloopFwdSm90ILi2EN4cute5tupleIJNS5_1CILi1EEES8_S8_EEENS6_IJNS7_ILi192EEENS7_ILi128EEENS7_ILi96EEEEEELi96ENS_12float_e4m3_tEfNS_4arch4Sm90ELb0ELb0ELb0ELb1ELb1ELb1ELb0ELb1ELb1ELb1ELb1ELb0EEENS1_21CollectiveEpilogueFwdINS6_IJSA_SC_SB_EEES9_NS_10bfloat16_tESG_Li384ELb1ELb1ELb1ELb1EEENS1_36VarlenDynamicPersistentTileSchedulerILi192ELi128ELi384ELi128ELb1ELb1ELb1ELb0ELb1ELb1EEEEEEEEEvNT_6ParamsE,"a",@progbits
	.sectionflags	@""
	.align	4
.nv.constant0._ZN7cutlass13device_kernelIN5flash11enable_sm90INS1_16FlashAttnFwdSm90INS1_25CollectiveMainloopFwdSm90ILi2EN4cute5tupleIJNS5_1CILi1EEES8_S8_EEENS6_IJNS7_ILi192EEENS7_ILi128EEENS7_ILi96EEEEEELi96ENS_12float_e4m3_tEfNS_4arch4Sm90ELb0ELb0ELb0ELb1ELb1ELb1ELb0ELb1ELb1ELb1ELb1ELb0EEENS1_21CollectiveEpilogueFwdINS6_IJSA_SC_SB_EEES9_NS_10bfloat16_tESG_Li384ELb1ELb1ELb1ELb1EEENS1_36VarlenDynamicPersistentTileSchedulerILi192ELi128ELi384ELi128ELb1ELb1ELb1ELb0ELb1ELb1EEEEEEEEEvNT_6ParamsE:
	.zero		3584


//--------------------- .nv.constant0._ZN7cutlass13device_kernelIN5flash11enable_sm90INS1_16FlashAttnFwdSm90INS1_25CollectiveMainloopFwdSm90ILi2EN4cute5tupleIJNS5_1CILi1EEES8_S8_EEENS6_IJNS7_ILi192EEENS7_ILi128EEENS7_ILi96EEEEEELi96ENS_12float_e4m3_tEfNS_4arch4Sm90ELb0ELb1ELb0ELb0ELb1ELb0ELb0ELb1ELb1ELb1ELb1ELb0EEENS1_21CollectiveEpilogueFwdINS6_IJSA_SC_SB_EEES9_NS_10bfloat16_tESG_Li384ELb0ELb1ELb1ELb1EEENS1_19SingleTileSchedulerILb0ELb1ELb1ELi192EEEEEEEEEvNT_6ParamsE --------------------------
	.section	.nv.constant0._ZN7cutlass13device_kernelIN5flash11enable_sm90INS1_16FlashAttnFwdSm90INS1_25CollectiveMainloopFwdSm90ILi2EN4cute5tupleIJNS5_1CILi1EEES8_S8_EEENS6_IJNS7_ILi192EEENS7_ILi128EEENS7_ILi96EEEEEELi96ENS_12float_e4m3_tEfNS_4arch4Sm90ELb0ELb1ELb0ELb0ELb1ELb0ELb0ELb1ELb1ELb1ELb1ELb0EEENS1_21CollectiveEpilogueFwdINS6_IJSA_SC_SB_EEES9_NS_10bfloat16_tESG_Li384ELb0ELb1ELb1ELb1EEENS1_19SingleTileSchedulerILb0ELb1ELb1ELi192EEEEEEEEEvNT_6ParamsE,"a",@progbits
	.sectionflags	@""
	.align	4
.nv.constant0._ZN7cutlass13device_kernelIN5flash11enable_sm90INS1_16FlashAttnFwdSm90INS1_25CollectiveMainloopFwdSm90ILi2EN4cute5tupleIJNS5_1CILi1EEES8_S8_EEENS6_IJNS7_ILi192EEENS7_ILi128EEENS7_ILi96EEEEEELi96ENS_12float_e4m3_tEfNS_4arch4Sm90ELb0ELb1ELb0ELb0ELb1ELb0ELb0ELb1ELb1ELb1ELb1ELb0EEENS1_21CollectiveEpilogueFwdINS6_IJSA_SC_SB_EEES9_NS_10bfloat16_tESG_Li384ELb0ELb1ELb1ELb1EEENS1_19SingleTileSchedulerILb0ELb1ELb1ELi192EEEEEEEEEvNT_6ParamsE:
	.zero		3456


//--------------------- .nv.constant0._ZN7cutlass13device_kernelIN5flash11enable_sm90INS1_16FlashAttnFwdSm90INS1_25CollectiveMainloopFwdSm90ILi2EN4cute5tupleIJNS5_1CILi1EEES8_S8_EEENS6_IJNS7_ILi192EEENS7_ILi128EEENS7_ILi96EEEEEELi96ENS_12float_e4m3_tEfNS_4arch4Sm90ELb0ELb1ELb0ELb1ELb1ELb0ELb0ELb1ELb1ELb1ELb1ELb0EEENS1_21CollectiveEpilogueFwdINS6_IJSA_SC_SB_EEES9_NS_10bfloat16_tESG_Li384ELb1ELb1ELb1ELb1EEENS1_36VarlenDynamicPersistentTileSchedulerILi192ELi128ELi384ELi128ELb1ELb1ELb1ELb1ELb0ELb1EEEEEEEEEvNT_6ParamsE --------------------------
	.section	.nv.constant0._ZN7cutlass13device_kernelIN5flash11enable_sm90INS1_16FlashAttnFwdSm90INS1_25CollectiveMainloopFwdSm90ILi2EN4cute5tupleIJNS5_1CILi1EEES8_S8_EEENS6_IJNS7_ILi192EEENS7_ILi128EEENS7_ILi96EEEEEELi96ENS_12float_e4m3_tEfNS_4arch4Sm90ELb0ELb1ELb0ELb1ELb1ELb0ELb0ELb1ELb1ELb1ELb1ELb0EEENS1_21CollectiveEpilogueFwdINS6_IJSA_SC_SB_EEES9_NS_10bfloat16_tESG_Li384ELb1ELb1ELb1ELb1EEENS1_36VarlenDynamicPersistentTileSchedulerILi192ELi128ELi384ELi128ELb1ELb1ELb1ELb1ELb0ELb1EEEEEEEEEvNT_6ParamsE,"a",@progbits
	.sectionflags	@""
	.align	4
.nv.constant0._ZN7cutlass13device_kernelIN5flash11enable_sm90INS1_16FlashAttnFwdSm90INS1_25CollectiveMainloopFwdSm90ILi2EN4cute5tupleIJNS5_1CILi1EEES8_S8_EEENS6_IJNS7_ILi192EEENS7_ILi128EEENS7_ILi96EEEEEELi96ENS_12float_e4m3_tEfNS_4arch4Sm90ELb0ELb1ELb0ELb1ELb1ELb0ELb0ELb1ELb1ELb1ELb1ELb0EEENS1_21CollectiveEpilogueFwdINS6_IJSA_SC_SB_EEES9_NS_10bfloat16_tESG_Li384ELb1ELb1ELb1ELb1EEENS1_36VarlenDynamicPersistentTileSchedulerILi192ELi128ELi384ELi128ELb1ELb1ELb1ELb1ELb0ELb1EEEEEEEEEvNT_6ParamsE:
	.zero		3584


//--------------------- .nv.constant0._ZN7cutlass13device_kernelIN5flash11enable_sm90INS1_16FlashAttnFwdSm90INS1_25CollectiveMainloopFwdSm90ILi2EN4cute5tupleIJNS5_1CILi1EEES8_S8_EEENS6_IJNS7_ILi192EEENS7_ILi128EEENS7_ILi96EEEEEELi96ENS_12float_e4m3_tEfNS_4arch4Sm90ELb0ELb1ELb0ELb1ELb1ELb1ELb0ELb1ELb1ELb1ELb1ELb0EEENS1_21CollectiveEpilogueFwdINS6_IJSA_SC_SB_EEES9_NS_10bfloat16_tESG_Li384ELb1ELb1ELb1ELb1EEENS1_36VarlenDynamicPersistentTileSchedulerILi192ELi128ELi384ELi128ELb1ELb1ELb1ELb1ELb0ELb1EEEEEEEEEvNT_6ParamsE --------------------------
	.section	.nv.constant0._ZN7cutlass13device_kernelIN5flash11enable_sm90INS1_16FlashAttnFwdSm90INS1_25CollectiveMainloopFwdSm90ILi2EN4cute5tupleIJNS5_1CILi1EEES8_S8_EEENS6_IJNS7_ILi192EEENS7_ILi128EEENS7_ILi96EEEEEELi96ENS_12float_e4m3_tEfNS_4arch4Sm90ELb0ELb1ELb0ELb1ELb1ELb1ELb0ELb1ELb1ELb1ELb1ELb0EEENS1_21CollectiveEpilogueFwdINS6_IJSA_SC_SB_EEES9_NS_10bfloat16_tESG_Li384ELb1ELb1ELb1ELb1EEENS1_36VarlenDynamicPersistentTileSchedulerILi192ELi128ELi384ELi128ELb1ELb1ELb1ELb1ELb0ELb1EEEEEEEEEvNT_6ParamsE,"a",@progbits
	.sectionflags	@""
	.align	4
.nv.constant0._ZN7cutlass13device_kernelIN5flash11enable_sm90INS1_16FlashAttnFwdSm90INS1_25CollectiveMainloopFwdSm90ILi2EN4cute5tupleIJNS5_1CILi1EEES8_S8_EEENS6_IJNS7_ILi192EEENS7_ILi128EEENS7_ILi96EEEEEELi96ENS_12float_e4m3_tEfNS_4arch4Sm90ELb0ELb1ELb0ELb1ELb1ELb1ELb0ELb1ELb1ELb1ELb1ELb0EEENS1_21CollectiveEpilogueFwdINS6_IJSA_SC_SB_EEES9_NS_10bfloat16_tESG_Li384ELb1ELb1ELb1ELb1EEENS1_36VarlenDynamicPersistentTileSchedulerILi192ELi128ELi384ELi128ELb1ELb1ELb1ELb1ELb0ELb1EEEEEEEEEvNT_6ParamsE:
	.zero		3584


//--------------------- .nv.constant0._ZN7cutlass13device_kernelIN5flash11enable_sm90INS1_16FlashAttnFwdSm90INS1_25CollectiveMainloopFwdSm90ILi2EN4cute5tupleIJNS5_1CILi1EEES8_S8_EEENS6_IJNS7_ILi192EEENS7_ILi128EEENS7_ILi96EEEEEELi96ENS_12float_e4m3_tEfNS_4arch4Sm90ELb1ELb0ELb0ELb0ELb1ELb0ELb0ELb1ELb1ELb1ELb1ELb0EEENS1_21CollectiveEpilogueFwdINS6_IJSA_SC_SB_EEES9_NS_10bfloat16_tESG_Li384ELb0ELb1ELb1ELb1EEENS1_19SingleTileSchedulerILb0ELb1ELb1ELi192EEEEEEEEEvNT_6ParamsE --------------------------
	.section	.nv.constant0._ZN7cutlass13device_kernelIN5flash11enable_sm90INS1_16FlashAttnFwdSm90INS1_25CollectiveMainloopFwdSm90ILi2EN4cute5tupleIJNS5_1CILi1EEES8_S8_EEENS6_IJNS7_ILi192EEENS7_ILi128EEENS7_ILi96EEEEEELi96ENS_12float_e4m3_tEfNS_4arch4Sm90ELb1ELb0ELb0ELb0ELb1ELb0ELb0ELb1ELb1ELb1ELb1ELb0EEENS1_21CollectiveEpilogueFwdINS6_IJSA_SC_SB_EEES9_NS_10bfloat16_tESG_Li384ELb0ELb1ELb1ELb1EEENS1_19SingleTileSchedulerILb0ELb1ELb1ELi192EEEEEEEEEvNT_6ParamsE,"a",@progbits
	.sectionflags	@""
	.align	4
.nv.constant0._ZN7cutlass13device_kernelIN5flash11enable_sm90INS1_16FlashAttnFwdSm90INS1_25CollectiveMainloopFwdSm90ILi2EN4cute5tupleIJNS5_1CILi1EEES8_S8_EEENS6_IJNS7_ILi192EEENS7_ILi128EEENS7_ILi96EEEEEELi96ENS_12float_e4m3_tEfNS_4arch4Sm90ELb1ELb0ELb0ELb0ELb1ELb0ELb0ELb1ELb1ELb1ELb1ELb0EEENS1_21CollectiveEpilogueFwdINS6_IJSA_SC_SB_EEES9_NS_10bfloat16_tESG_Li384ELb0ELb1ELb1ELb1EEENS1_19SingleTileSchedulerILb0ELb1ELb1ELi192EEEEEEEEEvNT_6ParamsE:
	.zero		3456


//--------------------- .nv.constant0._ZN7cutlass13device_kernelIN5flash11enable_sm90INS1_16FlashAttnFwdSm90INS1_25CollectiveMainloopFwdSm90ILi2EN4cute5tupleIJNS5_1CILi1EEES8_S8_EEENS6_IJNS7_ILi192EEENS7_ILi128EEENS7_ILi96EEEEEELi96ENS_12float_e4m3_tEfNS_4arch4Sm90ELb1ELb0ELb0ELb1ELb1ELb0ELb0ELb1ELb1ELb1ELb1ELb0EEENS1_21CollectiveEpilogueFwdINS6_IJSA_SC_SB_EEES9_NS_10bfloat16_tESG_Li384ELb1ELb1ELb1ELb1EEENS1_36VarlenDynamicPersistentTileSchedulerILi192ELi128ELi384ELi128ELb1ELb1ELb1ELb1ELb1ELb1EEEEEEEEEvNT_6ParamsE --------------------------
	.section	.nv.constant0._ZN7cutlass13device_kernelIN5flash11enable_sm90INS1_16FlashAttnFwdSm90INS1_25CollectiveMainloopFwdSm90ILi2EN4cute5tupleIJNS5_1CILi1EEES8_S8_EEENS6_IJNS7_ILi192EEENS7_ILi128EEENS7_ILi96EEEEEELi96ENS_12float_e4m3_tEfNS_4arch4Sm90ELb1ELb0ELb0ELb1ELb1ELb0ELb0ELb1ELb1ELb1ELb1ELb0EEENS1_21CollectiveEpilogueFwdINS6_IJSA_SC_SB_EEES9_NS_10bfloat16_tESG_Li384ELb1ELb1ELb1ELb1EEENS1_36VarlenDynamicPersistentTileSchedulerILi192ELi128ELi384ELi128ELb1ELb1ELb1ELb1ELb1ELb1EEEEEEEEEvNT_6ParamsE,"a",@progbits
	.sectionflags	@""
	.align	4
.nv.constant0._ZN7cutlass13device_kernelIN5flash11enable_sm90INS1_16FlashAttnFwdSm90INS1_25CollectiveMainloopFwdSm90ILi2EN4cute5tupleIJNS5_1CILi1EEES8_S8_EEENS6_IJNS7_ILi192EEENS7_ILi128EEENS7_ILi96EEEEEELi96ENS_12float_e4m3_tEfNS_4arch4Sm90ELb1ELb0ELb0ELb1ELb1ELb0ELb0ELb1ELb1ELb1ELb1ELb0EEENS1_21CollectiveEpilogueFwdINS6_IJSA_SC_SB_EEES9_NS_10bfloat16_tESG_Li384ELb1ELb1ELb1ELb1EEENS1_36VarlenDynamicPersistentTileSchedulerILi192ELi128ELi384ELi128ELb1ELb1ELb1ELb1ELb1ELb1EEEEEEEEEvNT_6ParamsE:
	.zero		3584


//--------------------- .nv.constant0._ZN7cutlass13device_kernelIN5flash11enable_sm90INS1_16FlashAttnFwdSm90INS1_25CollectiveMainloopFwdSm90ILi2EN4cute5tupleIJNS5_1CILi1EEES8_S8_EEENS6_IJNS7_ILi192EEENS7_ILi128EEENS7_ILi96EEEEEELi96ENS_12float_e4m3_tEfNS_4arch4Sm90ELb1ELb0ELb0ELb1ELb1ELb1ELb0ELb1ELb1ELb1ELb1ELb0EEENS1_21CollectiveEpilogueFwdINS6_IJSA_SC_SB_EEES9_NS_10bfloat16_tESG_Li384ELb1ELb1ELb1ELb1EEENS1_36VarlenDynamicPersistentTileSchedulerILi192ELi128ELi384ELi128ELb1ELb1ELb1ELb1ELb1ELb1EEEEEEEEEvNT_6ParamsE --------------------------
	.section	.nv.constant0._ZN7cutlass13device_kernelIN5flash11enable_sm90INS1_16FlashAttnFwdSm90INS1_25CollectiveMainloopFwdSm90ILi2EN4cute5tupleIJNS5_1CILi1EEES8_S8_EEENS6_IJNS7_ILi192EEENS7_ILi128EEENS7_ILi96EEEEEELi96ENS_12float_e4m3_tEfNS_4arch4Sm90ELb1ELb0ELb0ELb1ELb1ELb1ELb0ELb1ELb1ELb1ELb1ELb0EEENS1_21CollectiveEpilogueFwdINS6_IJSA_SC_SB_EEES9_NS_10bfloat16_tESG_Li384ELb1ELb1ELb1ELb1EEENS1_36VarlenDynamicPersistentTileSchedulerILi192ELi128ELi384ELi128ELb1ELb1ELb1ELb1ELb1ELb1EEEEEEEEEvNT_6ParamsE,"a",@progbits
	.sectionflags	@""
	.align	4
.nv.constant0._ZN7cutlass13device_kernelIN5flash11enable_sm90INS1_16FlashAttnFwdSm90INS1_25CollectiveMainloopFwdSm90ILi2EN4cute5tupleIJNS5_1CILi1EEES8_S8_EEENS6_IJNS7_ILi192EEENS7_ILi128EEENS7_ILi96EEEEEELi96ENS_12float_e4m3_tEfNS_4arch4Sm90ELb1ELb0ELb0ELb1ELb1ELb1ELb0ELb1ELb1ELb1ELb1ELb0EEENS1_21CollectiveEpilogueFwdINS6_IJSA_SC_SB_EEES9_NS_10bfloat16_tESG_Li384ELb1ELb1ELb1ELb1EEENS1_36VarlenDynamicPersistentTileSchedulerILi192ELi128ELi384ELi128ELb1ELb1ELb1ELb1ELb1ELb1EEEEEEEEEvNT_6ParamsE:
	.zero		3584


//--------------------- .nv.constant0._ZN7cutlass13device_kernelIN5flash11enable_sm90INS1_16FlashAttnFwdSm90INS1_25CollectiveMainloopFwdSm90ILi2EN4cute5tupleIJNS5_1CILi1EEES8_S8_EEENS6_IJNS7_ILi192EEENS7_ILi160EEENS7_ILi64EEEEEELi64ENS_12float_e4m3_tEfNS_4arch4Sm90ELb0ELb0ELb0ELb0ELb1ELb0ELb0ELb1ELb1ELb1ELb1ELb0EEENS1_21CollectiveEpilogueFwdINS6_IJSA_SC_SB_EEES9_NS_10bfloat16_tESG_Li384ELb0ELb1ELb1ELb1EEENS1_19SingleTileSchedulerILb0ELb1ELb1ELi192EEEEEEEEEvNT_6ParamsE --------------------------
	.section	.nv.constant0._ZN7cutlass13device_kernelIN5flash11enable_sm90INS1_16FlashAttnFwdSm90INS1_25CollectiveMainloopFwdSm90ILi2EN4cute5tupleIJNS5_1CILi1EEES8_S8_EEENS6_IJNS7_ILi192EEENS7_ILi160EEENS7_ILi64EEEEEELi64ENS_12float_e4m3_tEfNS_4arch4Sm90ELb0ELb0ELb0ELb0ELb1ELb0ELb0ELb1ELb1ELb1ELb1ELb0EEENS1_21CollectiveEpilogueFwdINS6_IJSA_SC_SB_EEES9_NS_10bfloat16_tESG_Li384ELb0ELb1ELb1ELb1EEENS1_19SingleTileSchedulerILb0ELb1ELb1ELi192EEEEEEEEEvNT_6ParamsE,"a",@progbits
	.sectionflags	@""
	.align	4
.nv.constant0._ZN7cutlass13device_kernelIN5flash11enable_sm90INS1_16FlashAttnFwdSm90INS1_25CollectiveMainloopFwdSm90ILi2EN4cute5tupleIJNS5_1CILi1EEES8_S8_EEENS6_IJNS7_ILi192EEENS7_ILi160EEENS7_ILi64EEEEEELi64ENS_12float_e4m3_tEfNS_4arch4Sm90ELb0ELb0ELb0ELb0ELb1ELb0ELb0ELb1ELb1ELb1ELb1ELb0EEENS1_21CollectiveEpilogueFwdINS6_IJSA_SC_SB_EEES9_NS_10bfloat16_tESG_Li384ELb0ELb1ELb1ELb1EEENS1_19SingleTileSchedulerILb0ELb1ELb1ELi192EEEEEEEEEvNT_6ParamsE:
	.zero		3456


//--------------------- .nv.constant0._ZN7cutlass13device_kernelIN5flash11enable_sm90INS1_16FlashAttnFwdSm90INS1_25CollectiveMainloopFwdSm90ILi2EN4cute5tupleIJNS5_1CILi1EEES8_S8_EEENS6_IJNS7_ILi192EEENS7_ILi160EEENS7_ILi64EEEEEELi64ENS_12float_e4m3_tEfNS_4arch4Sm90ELb0ELb0ELb0ELb1ELb1ELb0ELb0ELb1ELb1ELb1ELb1ELb0EEENS1_21CollectiveEpilogueFwdINS6_IJSA_SC_SB_EEES9_NS_10bfloat16_tESG_Li384ELb1ELb1ELb1ELb1EEENS1_36VarlenDynamicPersistentTileSchedulerILi192ELi160ELi384ELi128ELb1ELb1ELb1ELb0ELb1ELb1EEEEEEEEEvNT_6ParamsE --------------------------
	.section	.nv.constant0._ZN7cutlass13device_kernelIN5flash11enable_sm90INS1_16FlashAttnFwdSm90INS1_25CollectiveMainloopFwdSm90ILi2EN4cute5tupleIJNS5_1CILi1EEES8_S8_EEENS6_IJNS7_ILi192EEENS7_ILi160EEENS7_ILi64EEEEEELi64ENS_12float_e4m3_tEfNS_4arch4Sm90ELb0ELb0ELb0ELb1ELb1ELb0ELb0ELb1ELb1ELb1ELb1ELb0EEENS1_21CollectiveEpilogueFwdINS6_IJSA_SC_SB_EEES9_NS_10bfloat16_tESG_Li384ELb1ELb1ELb1ELb1EEENS1_36VarlenDynamicPersistentTileSchedulerILi192ELi160ELi384ELi128ELb1ELb1ELb1ELb0ELb1ELb1EEEEEEEEEvNT_6ParamsE,"a",@progbits
	.sectionflags	@""
	.align	4
.nv.constant0._ZN7cutlass13device_kernelIN5flash11enable_sm90INS1_16FlashAttnFwdSm90INS1_25CollectiveMainloopFwdSm90ILi2EN4cute5tupleIJNS5_1CILi1EEES8_S8_EEENS6_IJNS7_ILi192EEENS7_ILi160EEENS7_ILi64EEEEEELi64ENS_12float_e4m3_tEfNS_4arch4Sm90ELb0ELb0ELb0ELb1ELb1ELb0ELb0ELb1ELb1ELb1ELb1ELb0EEENS1_21CollectiveEpilogueFwdINS6_IJSA_SC_SB_EEES9_NS_10bfloat16_tESG_Li384ELb1ELb1ELb1ELb1EEENS1_36VarlenDynamicPersistentTileSchedulerILi192ELi160ELi384ELi128ELb1ELb1ELb1ELb0ELb1ELb1EEEEEEEEEvNT_6ParamsE:
	.zero		3584


//--------------------- .nv.constant0._ZN7cutlass13device_kernelIN5flash11enable_sm90INS1_16FlashAttnFwdSm90INS1_25CollectiveMainloopFwdSm90ILi2EN4cute5tupleIJNS5_1CILi1EEES8_S8_EEENS6_IJNS7_ILi192EEENS7_ILi160EEENS7_ILi64EEEEEELi64ENS_12float_e4m3_tEfNS_4arch4Sm90ELb0ELb0ELb0ELb1ELb1ELb1ELb0ELb1ELb1ELb1ELb1ELb0EEENS1_21CollectiveEpilogueFwdINS6_IJSA_SC_SB_EEES9_NS_10bfloat16_tESG_Li384ELb1ELb1ELb1ELb1EEENS1_36VarlenDynamicPersistentTileSchedulerILi192ELi160ELi384ELi128ELb1ELb1ELb1ELb0ELb1ELb1EEEEEEEEEvNT_6ParamsE --------------------------
	.section	.nv.constant0._ZN7cutlass13device_kernelIN5flash11enable_sm90INS1_16FlashAttnFwdSm90INS1_25CollectiveMainloopFwdSm90ILi2EN4cute5tupleIJNS5_1CILi1EEES8_S8_EEENS6_IJNS7_ILi192EEENS7_ILi160EEENS7_ILi64EEEEEELi64ENS_12float_e4m3_tEfNS_4arch4Sm90ELb0ELb0ELb0ELb1ELb1ELb1ELb0ELb1ELb1ELb1ELb1ELb0EEENS1_21CollectiveEpilogueFwdINS6_IJSA_SC_SB_EEES9_NS_10bfloat16_tESG_Li384ELb1ELb1ELb1ELb1EEENS1_36VarlenDynamicPersistentTileSchedulerILi192ELi160ELi384ELi128ELb1ELb1ELb1ELb0ELb1ELb1EEEEEEEEEvNT_6ParamsE,"a",@progbits
	.sectionflags	@""
	.align	4
.nv.constant0._ZN7cutlass13device_kernelIN5flash11enable_sm90INS1_16FlashAttnFwdSm90INS1_25CollectiveMainloopFwdSm90ILi2EN4cute5tupleIJNS5_1CILi1EEES8_S8_EEENS6_IJNS7_ILi192EEENS7_ILi160EEENS7_ILi64EEEEEELi64ENS_12float_e4m3_tEfNS_4arch4Sm90ELb0ELb0ELb0ELb1ELb1ELb1ELb0ELb1ELb1ELb1ELb1ELb0EEENS1_21CollectiveEpilogueFwdINS6_IJSA_SC_SB_EEES9_NS_10bfloat16_tESG_Li384ELb1ELb1ELb1ELb1EEENS1_36VarlenDynamicPersistentTileSchedulerILi192ELi160ELi384ELi128ELb1ELb1ELb1ELb0ELb1ELb1EEEEEEEEEvNT_6ParamsE:
	.zero		3584


//--------------------- .nv.constant0._ZN7cutlass13device_kernelIN5flash11enable_sm90INS1_16FlashAttnFwdSm90INS1_25CollectiveMainloopFwdSm90ILi2EN4cute5tupleIJNS5_1CILi1EEES8_S8_EEENS6_IJNS7_ILi192EEENS7_ILi160EEENS7_ILi64EEEEEELi64ENS_12float_e4m3_tEfNS_4arch4Sm90ELb0ELb1ELb0ELb0ELb1ELb0ELb0ELb1ELb1ELb1ELb1ELb0EEENS1_21CollectiveEpilogueFwdINS6_IJSA_SC_SB_EEES9_NS_10bfloat16_tESG_Li384ELb0ELb1ELb1ELb1EEENS1_19SingleTileSchedulerILb0ELb1ELb1ELi192EEEEEEEEEvNT_6ParamsE --------------------------
	.section	.nv.constant0._ZN7cutlass13device_kernelIN5flash11enable_sm90INS1_16FlashAttnFwdSm90INS1_25CollectiveMainloopFwdSm90ILi2EN4cute5tupleIJNS5_1CILi1EEES8_S8_EEENS6_IJNS7_ILi192EEENS7_ILi160EEENS7_ILi64EEEEEELi64ENS_12float_e4m3_tEfNS_4arch4Sm90ELb0ELb1ELb0ELb0ELb1ELb0ELb0ELb1ELb1ELb1ELb1ELb0EEENS1_21CollectiveEpilogueFwdINS6_IJSA_SC_SB_EEES9_NS_10bfloat16_tESG_Li384ELb0ELb1ELb1ELb1EEENS1_19SingleTileSchedulerILb0ELb1ELb1ELi192EEEEEEEEEvNT_6ParamsE,"a",@progbits
	.sectionflags	@""
	.align	4
.nv.constant0._ZN7cutlass13device_kernelIN5flash11enable_sm90INS1_16FlashAttnFwdSm90INS1_25CollectiveMainloopFwdSm90ILi2EN4cute5tupleIJNS5_1CILi1EEES8_S8_EEENS6_IJNS7_ILi192EEENS7_ILi160EEENS7_ILi64EEEEEELi64ENS_12float_e4m3_tEfNS_4arch4Sm90ELb0ELb1ELb0ELb0ELb1ELb0ELb0ELb1ELb1ELb1ELb1ELb0EEENS1_21CollectiveEpilogueFwdINS6_IJSA_SC_SB_EEES9_NS_10bfloat16_tESG_Li384ELb0ELb1ELb1ELb1EEENS1_19SingleTileSchedulerILb0ELb1ELb1ELi192EEEEEEEEEvNT_6ParamsE:
	.zero		3456


//--------------------- .nv.constant0._ZN7cutlass13device_kernelIN5flash11enable_sm90INS1_16FlashAttnFwdSm90INS1_25CollectiveMainloopFwdSm90ILi2EN4cute5tupleIJNS5_1CILi1EEES8_S8_EEENS6_IJNS7_ILi192EEENS7_ILi160EEENS7_ILi64EEEEEELi64ENS_12float_e4m3_tEfNS_4arch4Sm90ELb0ELb1ELb0ELb1ELb1ELb0ELb0ELb1ELb1ELb1ELb1ELb0EEENS1_21CollectiveEpilogueFwdINS6_IJSA_SC_SB_EEES9_NS_10bfloat16_tESG_Li384ELb1ELb1ELb1ELb1EEENS1_36VarlenDynamicPersistentTileSchedulerILi192ELi160ELi384ELi128ELb1ELb1ELb1ELb1ELb0ELb1EEEEEEEEEvNT_6ParamsE --------------------------
	.section	.nv.constant0._ZN7cutlass13device_kernelIN5flash11enable_sm90INS1_16FlashAttnFwdSm90INS1_25CollectiveMainloopFwdSm90ILi2EN4cute5tupleIJNS5_1CILi1EEES8_S8_EEENS6_IJNS7_ILi192EEENS7_ILi160EEENS7_ILi64EEEEEELi64ENS_12float_e4m3_tEfNS_4arch4Sm90ELb0ELb1ELb0ELb1ELb1ELb0ELb0ELb1ELb1ELb1ELb1ELb0EEENS1_21CollectiveEpilogueFwdINS6_IJSA_SC_SB_EEES9_NS_10bfloat16_tESG_Li384ELb1ELb1ELb1ELb1EEENS1_36VarlenDynamicPersistentTileSchedulerILi192ELi160ELi384ELi128ELb1ELb1ELb1ELb1ELb0ELb1EEEEEEEEEvNT_6ParamsE,"a",@progbits
	.sectionflags	@""
	.align	4
.nv.constant0._ZN7cutlass13device_kernelIN5flash11enable_sm90INS1_16FlashAttnFwdSm90INS1_25CollectiveMainloopFwdSm90ILi2EN4cute5tupleIJNS5_1CILi1EEES8_S8_EEENS6_IJNS7_ILi192EEENS7_ILi160EEENS7_ILi64EEEEEELi64ENS_12float_e4m3_tEfNS_4arch4Sm90ELb0ELb1ELb0ELb1ELb1ELb0ELb0ELb1ELb1ELb1ELb1ELb0EEENS1_21CollectiveEpilogueFwdINS6_IJSA_SC_SB_EEES9_NS_10bfloat16_tESG_Li384ELb1ELb1ELb1ELb1EEENS1_36VarlenDynamicPersistentTileSchedulerILi192ELi160ELi384ELi128ELb1ELb1ELb1ELb1ELb0ELb1EEEEEEEEEvNT_6ParamsE:
	.zero		3584


//--------------------- .nv.constant0._ZN7cutlass13device_kernelIN5flash11enable_sm90INS1_16FlashAttnFwdSm90INS1_25CollectiveMainloopFwdSm90ILi2EN4cute5tupleIJNS5_1CILi1EEES8_S8_EEENS6_IJNS7_ILi192EEENS7_ILi160EEENS7_ILi64EEEEEELi64ENS_12float_e4m3_tEfNS_4arch4Sm90ELb0ELb1ELb0ELb1ELb1ELb1ELb0ELb1ELb1ELb1ELb1ELb0EEENS1_21CollectiveEpilogueFwdINS6_IJSA_SC_SB_EEES9_NS_10bfloat16_tESG_Li384ELb1ELb1ELb1ELb1EEENS1_36VarlenDynamicPersistentTileSchedulerILi192ELi160ELi384ELi128ELb1ELb1ELb1ELb1ELb0ELb1EEEEEEEEEvNT_6ParamsE --------------------------
	.section	.nv.constant0._ZN7cutlass13device_kernelIN5flash11enable_sm90INS1_16FlashAttnFwdSm90INS1_25CollectiveMainloopFwdSm90ILi2EN4cute5tupleIJNS5_1CILi1EEES8_S8_EEENS6_IJNS7_ILi192EEENS7_ILi160EEENS7_ILi64EEEEEELi64ENS_12float_e4m3_tEfNS_4arch4Sm90ELb0ELb1ELb0ELb1ELb1ELb1ELb0ELb1ELb1ELb1ELb1ELb0EEENS1_21CollectiveEpilogueFwdINS6_IJSA_SC_SB_EEES9_NS_10bfloat16_tESG_Li384ELb1ELb1ELb1ELb1EEENS1_36VarlenDynamicPersistentTileSchedulerILi192ELi160ELi384ELi128ELb1ELb1ELb1ELb1ELb0ELb1EEEEEEEEEvNT_6ParamsE,"a",@progbits
	.sectionflags	@""
	.align	4
.nv.constant0._ZN7cutlass13device_kernelIN5flash11enable_sm90INS1_16FlashAttnFwdSm90INS1_25CollectiveMainloopFwdSm90ILi2EN4cute5tupleIJNS5_1CILi1EEES8_S8_EEENS6_IJNS7_ILi192EEENS7_ILi160EEENS7_ILi64EEEEEELi64ENS_12float_e4m3_tEfNS_4arch4Sm90ELb0ELb1ELb0ELb1ELb1ELb1ELb0ELb1ELb1ELb1ELb1ELb0EEENS1_21CollectiveEpilogueFwdINS6_IJSA_SC_SB_EEES9_NS_10bfloat16_tESG_Li384ELb1ELb1ELb1ELb1EEENS1_36VarlenDynamicPersistentTileSchedulerILi192ELi160ELi384ELi128ELb1ELb1ELb1ELb1ELb0ELb1EEEEEEEEEvNT_6ParamsE:
	.zero		3584


//--------------------- .nv.constant0._ZN7cutlass13device_kernelIN5flash11enable_sm90INS1_16FlashAttnFwdSm90INS1_25CollectiveMainloopFwdSm90ILi2EN4cute5tupleIJNS5_1CILi1EEES8_S8_EEENS6_IJNS7_ILi192EEENS7_ILi160EEENS7_ILi64EEEEEELi64ENS_12float_e4m3_tEfNS_4arch4Sm90ELb1ELb0ELb0ELb0ELb1ELb0ELb0ELb1ELb1ELb1ELb1ELb0EEENS1_21CollectiveEpilogueFwdINS6_IJSA_SC_SB_EEES9_NS_10bfloat16_tESG_Li384ELb0ELb1ELb1ELb1EEENS1_19SingleTileSchedulerILb0ELb1ELb1ELi192EEEEEEEEEvNT_6ParamsE --------------------------
	.section	.nv.constant0._ZN7cutlass13device_kernelIN5flash11enable_sm90INS1_16FlashAttnFwdSm90INS1_25CollectiveMainloopFwdSm90ILi2EN4cute5tupleIJNS5_1CILi1EEES8_S8_EEENS6_IJNS7_ILi192EEENS7_ILi160EEENS7_ILi64EEEEEELi64ENS_12float_e4m3_tEfNS_4arch4Sm90ELb1ELb0ELb0ELb0ELb1ELb0ELb0ELb1ELb1ELb1ELb1ELb0EEENS1_21CollectiveEpilogueFwdINS6_IJSA_SC_SB_EEES9_NS_10bfloat16_tESG_Li384ELb0ELb1ELb1ELb1EEENS1_19SingleTileSchedulerILb0ELb1ELb1ELi192EEEEEEEEEvNT_6ParamsE,"a",@progbits
	.sectionflags	@""
	.align	4
.nv.constant0._ZN7cutlass13device_kernelIN5flash11enable_sm90INS1_16FlashAttnFwdSm90INS1_25CollectiveMainloopFwdSm90ILi2EN4cute5tupleIJNS5_1CILi1EEES8_S8_EEENS6_IJNS7_ILi192EEENS7_ILi160EEENS7_ILi64EEEEEELi64ENS_12float_e4m3_tEfNS_4arch4Sm90ELb1ELb0ELb0ELb0ELb1ELb0ELb0ELb1ELb1ELb1ELb1ELb0EEENS1_21CollectiveEpilogueFwdINS6_IJSA_SC_SB_EEES9_NS_10bfloat16_tESG_Li384ELb0ELb1ELb1ELb1EEENS1_19SingleTileSchedulerILb0ELb1ELb1ELi192EEEEEEEEEvNT_6ParamsE:
	.zero		3456


//--------------------- .nv.constant0._ZN7cutlass13device_kernelIN5flash11enable_sm90INS1_16FlashAttnFwdSm90INS1_25CollectiveMainloopFwdSm90ILi2EN4cute5tupleIJNS5_1CILi1EEES8_S8_EEENS6_IJNS7_ILi192EEENS7_ILi160EEENS7_ILi64EEEEEELi64ENS_12float_e4m3_tEfNS_4arch4Sm90ELb1ELb0ELb0ELb1ELb1ELb0ELb0ELb1ELb1ELb1ELb1ELb0EEENS1_21CollectiveEpilogueFwdINS6_IJSA_SC_SB_EEES9_NS_10bfloat16_tESG_Li384ELb1ELb1ELb1ELb1EEENS1_36VarlenDynamicPersistentTileSchedulerILi192ELi160ELi384ELi128ELb1ELb1ELb1ELb1ELb1ELb1EEEEEEEEEvNT_6ParamsE --------------------------
	.section	.nv.constant0._ZN7cutlass13device_kernelIN5flash11enable_sm90INS1_16FlashAttnFwdSm90INS1_25CollectiveMainloopFwdSm90ILi2EN4cute5tupleIJNS5_1CILi1EEES8_S8_EEENS6_IJNS7_ILi192EEENS7_ILi160EEENS7_ILi64EEEEEELi64ENS_12float_e4m3_tEfNS_4arch4Sm90ELb1ELb0ELb0ELb1ELb1ELb0ELb0ELb1ELb1ELb1ELb1ELb0EEENS1_21CollectiveEpilogueFwdINS6_IJSA_SC_SB_EEES9_NS_10bfloat16_tESG_Li384ELb1ELb1ELb1ELb1EEENS1_36VarlenDynamicPersistentTileSchedulerILi192ELi160ELi384ELi128ELb1ELb1ELb1ELb1ELb1ELb1EEEEEEEEEvNT_6ParamsE,"a",@progbits
	.sectionflags	@""
	.align	4
.nv.constant0._ZN7cutlass13device_kernelIN5flash11enable_sm90INS1_16FlashAttnFwdSm90INS1_25CollectiveMainloopFwdSm90ILi2EN4cute5tupleIJNS5_1CILi1EEES8_S8_EEENS6_IJNS7_ILi192EEENS7_ILi160EEENS7_ILi64EEEEEELi64ENS_12float_e4m3_tEfNS_4arch4Sm90ELb1ELb0ELb0ELb1ELb1ELb0ELb0ELb1ELb1ELb1ELb1ELb0EEENS1_21CollectiveEpilogueFwdINS6_IJSA_SC_SB_EEES9_NS_10bfloat16_tESG_Li384ELb1ELb1ELb1ELb1EEENS1_36VarlenDynamicPersistentTileSchedulerILi192ELi160ELi384ELi128ELb1ELb1ELb1ELb1ELb1ELb1EEEEEEEEEvNT_6ParamsE:
	.zero		3584


//--------------------- .nv.constant0._ZN7cutlass13device_kernelIN5flash11enable_sm90INS1_16FlashAttnFwdSm90INS1_25CollectiveMainloopFwdSm90ILi2EN4cute5tupleIJNS5_1CILi1EEES8_S8_EEENS6_IJNS7_ILi192EEENS7_ILi160EEENS7_ILi64EEEEEELi64ENS_12float_e4m3_tEfNS_4arch4Sm90ELb1ELb0ELb0ELb1ELb1ELb1ELb0ELb1ELb1ELb1ELb1ELb0EEENS1_21CollectiveEpilogueFwdINS6_IJSA_SC_SB_EEES9_NS_10bfloat16_tESG_Li384ELb1ELb1ELb1ELb1EEENS1_36VarlenDynamicPersistentTileSchedulerILi192ELi160ELi384ELi128ELb1ELb1ELb1ELb1ELb1ELb1EEEEEEEEEvNT_6ParamsE --------------------------
	.section	.nv.constant0._ZN7cutlass13device_kernelIN5flash11enable_sm90INS1_16FlashAttnFwdSm90INS1_25CollectiveMainloopFwdSm90ILi2EN4cute5tupleIJNS5_1CILi1EEES8_S8_EEENS6_IJNS7_ILi192EEENS7_ILi160EEENS7_ILi64EEEEEELi64ENS_12float_e4m3_tEfNS_4arch4Sm90ELb1ELb0ELb0ELb1ELb1ELb1ELb0ELb1ELb1ELb1ELb1ELb0EEENS1_21CollectiveEpilogueFwdINS6_IJSA_SC_SB_EEES9_NS_10bfloat16_tESG_Li384ELb1ELb1ELb1ELb1EEENS1_36VarlenDynamicPersistentTileSchedulerILi192ELi160ELi384ELi128ELb1ELb1ELb1ELb1ELb1ELb1EEEEEEEEEvNT_6ParamsE,"a",@progbits
	.sectionflags	@""
	.align	4
.nv.constant0._ZN7cutlass13device_kernelIN5flash11enable_sm90INS1_16FlashAttnFwdSm90INS1_25CollectiveMainloopFwdSm90ILi2EN4cute5tupleIJNS5_1CILi1EEES8_S8_EEENS6_IJNS7_ILi192EEENS7_ILi160EEENS7_ILi64EEEEEELi64ENS_12float_e4m3_tEfNS_4arch4Sm90ELb1ELb0ELb0ELb1ELb1ELb1ELb0ELb1ELb1ELb1ELb1ELb0EEENS1_21CollectiveEpilogueFwdINS6_IJSA_SC_SB_EEES9_NS_10bfloat16_tESG_Li384ELb1ELb1ELb1ELb1EEENS1_36VarlenDynamicPersistentTileSchedulerILi192ELi160ELi384ELi128ELb1ELb1ELb1ELb1ELb1ELb1EEEEEEEEEvNT_6ParamsE:
	.zero		3584


//--------------------- SYMBOLS --------------------------

	.type		.nv.reservedSmem.offset0,@object
	.size		.nv.reservedSmem.offset0,0x4
